//
// Generated by NVIDIA NVVM Compiler
//
// Compiler Build ID: CL-36424714
// Cuda compilation tools, release 13.0, V13.0.88
// Based on NVVM 20.0.0
//

.version 9.0
.target sm_100
.address_size 64

	// .globl	quant_matvec_int8_blocks_f32_kernel
// _ZZ29softmax_rows_optimized_kernelE10shared_max has been demoted
// _ZZ29softmax_rows_optimized_kernelE10shared_sum has been demoted
// _ZZ26quant_matvec_k4_f32_kernelE6shared has been demoted
// _ZZ36attention_inner_f16_cache_f32_kernelE7partial has been demoted
// _ZZ36attention_inner_f16_cache_f32_kernelE3s_m has been demoted
// _ZZ36attention_inner_f16_cache_f32_kernelE3s_l has been demoted
// _ZZ36attention_inner_f16_cache_f32_kernelE7s_alpha has been demoted
// _ZZ36attention_inner_f16_cache_f32_kernelE6s_beta has been demoted
// _ZZ38attention_inner_mixed_cache_f32_kernelE7partial has been demoted
// _ZZ38attention_inner_mixed_cache_f32_kernelE3s_m has been demoted
// _ZZ38attention_inner_mixed_cache_f32_kernelE3s_l has been demoted
// _ZZ38attention_inner_mixed_cache_f32_kernelE7s_alpha has been demoted
// _ZZ38attention_inner_mixed_cache_f32_kernelE6s_beta has been demoted
.extern .shared .align 16 .b8 shared_x[];

.visible .entry quant_matvec_int8_blocks_f32_kernel(
	.param .u64 .ptr .align 1 quant_matvec_int8_blocks_f32_kernel_param_0,
	.param .u64 .ptr .align 1 quant_matvec_int8_blocks_f32_kernel_param_1,
	.param .u64 .ptr .align 1 quant_matvec_int8_blocks_f32_kernel_param_2,
	.param .u64 .ptr .align 1 quant_matvec_int8_blocks_f32_kernel_param_3,
	.param .u32 quant_matvec_int8_blocks_f32_kernel_param_4,
	.param .u32 quant_matvec_int8_blocks_f32_kernel_param_5,
	.param .u32 quant_matvec_int8_blocks_f32_kernel_param_6
)
{
	.reg .pred 	%p<29>;
	.reg .b16 	%rs<22>;
	.reg .b32 	%r<96>;
	.reg .b32 	%f<122>;
	.reg .b64 	%rd<61>;

	ld.param.u64 	%rd19, [quant_matvec_int8_blocks_f32_kernel_param_0];
	ld.param.u64 	%rd20, [quant_matvec_int8_blocks_f32_kernel_param_1];
	ld.param.u64 	%rd21, [quant_matvec_int8_blocks_f32_kernel_param_2];
	ld.param.u64 	%rd22, [quant_matvec_int8_blocks_f32_kernel_param_3];
	ld.param.u32 	%r38, [quant_matvec_int8_blocks_f32_kernel_param_4];
	ld.param.u32 	%r36, [quant_matvec_int8_blocks_f32_kernel_param_5];
	ld.param.u32 	%r37, [quant_matvec_int8_blocks_f32_kernel_param_6];
	cvta.to.global.u64 	%rd1, %rd21;
	mov.u32 	%r39, %tid.x;
	and.b32  	%r1, %r39, 31;
	shr.u32 	%r40, %r39, 5;
	mov.u32 	%r41, %ntid.x;
	shr.u32 	%r42, %r41, 5;
	mov.u32 	%r43, %ctaid.x;
	mad.lo.s32 	%r2, %r42, %r43, %r40;
	setp.ge.s32 	%p1, %r2, %r38;
	@%p1 bra 	$L__BB0_32;
	mul.lo.s32 	%r3, %r36, %r2;
	shr.s32 	%r4, %r37, 5;
	min.s32 	%r95, %r36, %r4;
	setp.lt.s32 	%p2, %r95, 1;
	mov.f32 	%f116, 0f00000000;
	@%p2 bra 	$L__BB0_23;
	cvt.s64.s32 	%rd2, %r3;
	cvta.to.global.u64 	%rd23, %rd19;
	mul.wide.u32 	%rd24, %r1, 4;
	add.s64 	%rd3, %rd23, %rd24;
	and.b32  	%r6, %r95, 3;
	setp.lt.u32 	%p3, %r95, 4;
	mov.f32 	%f116, 0f00000000;
	mov.b32 	%r86, 0;
	@%p3 bra 	$L__BB0_17;
	and.b32  	%r45, %r95, 2147483644;
	neg.s32 	%r90, %r45;
	shl.b64 	%rd25, %rd2, 2;
	add.s64 	%rd60, %rd20, %rd25;
	mul.wide.u32 	%rd26, %r1, 16;
	add.s64 	%rd27, %rd26, %rd1;
	add.s64 	%rd59, %rd27, 256;
	shl.b32 	%r89, %r3, 5;
	mov.f32 	%f116, 0f00000000;
$L__BB0_4:
	// begin inline asm
	ld.global.nc.f32 %f30, [%rd60];
	// end inline asm
	setp.eq.f32 	%p4, %f30, 0f00000000;
	cvt.s64.s32 	%rd29, %r89;
	add.s64 	%rd16, %rd3, %rd29;
	@%p4 bra 	$L__BB0_7;
	setp.gt.u32 	%p5, %r1, 7;
	@%p5 bra 	$L__BB0_7;
	ld.global.u32 	%r46, [%rd16];
	bfe.s32 	%r47, %r46, 0, 8;
	cvt.s8.s32 	%rs1, %r47;
	bfe.s32 	%r48, %r46, 8, 8;
	cvt.s8.s32 	%rs2, %r48;
	bfe.s32 	%r49, %r46, 16, 8;
	cvt.s8.s32 	%rs3, %r49;
	bfe.s32 	%r50, %r46, 24, 8;
	cvt.s8.s32 	%rs4, %r50;
	ld.global.v4.f32 	{%f31, %f32, %f33, %f34}, [%rd59+-256];
	cvt.rn.f32.s16 	%f35, %rs1;
	mul.f32 	%f36, %f31, %f35;
	cvt.rn.f32.s16 	%f37, %rs2;
	fma.rn.f32 	%f38, %f37, %f32, %f36;
	cvt.rn.f32.s16 	%f39, %rs3;
	fma.rn.f32 	%f40, %f39, %f33, %f38;
	cvt.rn.f32.s16 	%f41, %rs4;
	fma.rn.f32 	%f42, %f41, %f34, %f40;
	fma.rn.f32 	%f116, %f30, %f42, %f116;
$L__BB0_7:
	add.s64 	%rd30, %rd60, 4;
	// begin inline asm
	ld.global.nc.f32 %f43, [%rd30];
	// end inline asm
	setp.eq.f32 	%p6, %f43, 0f00000000;
	@%p6 bra 	$L__BB0_10;
	setp.gt.u32 	%p7, %r1, 7;
	@%p7 bra 	$L__BB0_10;
	ld.global.u32 	%r51, [%rd16+32];
	bfe.s32 	%r52, %r51, 0, 8;
	cvt.s8.s32 	%rs5, %r52;
	bfe.s32 	%r53, %r51, 8, 8;
	cvt.s8.s32 	%rs6, %r53;
	bfe.s32 	%r54, %r51, 16, 8;
	cvt.s8.s32 	%rs7, %r54;
	bfe.s32 	%r55, %r51, 24, 8;
	cvt.s8.s32 	%rs8, %r55;
	ld.global.v4.f32 	{%f44, %f45, %f46, %f47}, [%rd59+-128];
	cvt.rn.f32.s16 	%f48, %rs5;
	mul.f32 	%f49, %f44, %f48;
	cvt.rn.f32.s16 	%f50, %rs6;
	fma.rn.f32 	%f51, %f50, %f45, %f49;
	cvt.rn.f32.s16 	%f52, %rs7;
	fma.rn.f32 	%f53, %f52, %f46, %f51;
	cvt.rn.f32.s16 	%f54, %rs8;
	fma.rn.f32 	%f55, %f54, %f47, %f53;
	fma.rn.f32 	%f116, %f43, %f55, %f116;
$L__BB0_10:
	add.s64 	%rd31, %rd60, 8;
	// begin inline asm
	ld.global.nc.f32 %f56, [%rd31];
	// end inline asm
	setp.eq.f32 	%p8, %f56, 0f00000000;
	@%p8 bra 	$L__BB0_13;
	setp.gt.u32 	%p9, %r1, 7;
	@%p9 bra 	$L__BB0_13;
	ld.global.u32 	%r56, [%rd16+64];
	bfe.s32 	%r57, %r56, 0, 8;
	cvt.s8.s32 	%rs9, %r57;
	bfe.s32 	%r58, %r56, 8, 8;
	cvt.s8.s32 	%rs10, %r58;
	bfe.s32 	%r59, %r56, 16, 8;
	cvt.s8.s32 	%rs11, %r59;
	bfe.s32 	%r60, %r56, 24, 8;
	cvt.s8.s32 	%rs12, %r60;
	ld.global.v4.f32 	{%f57, %f58, %f59, %f60}, [%rd59];
	cvt.rn.f32.s16 	%f61, %rs9;
	mul.f32 	%f62, %f57, %f61;
	cvt.rn.f32.s16 	%f63, %rs10;
	fma.rn.f32 	%f64, %f63, %f58, %f62;
	cvt.rn.f32.s16 	%f65, %rs11;
	fma.rn.f32 	%f66, %f65, %f59, %f64;
	cvt.rn.f32.s16 	%f67, %rs12;
	fma.rn.f32 	%f68, %f67, %f60, %f66;
	fma.rn.f32 	%f116, %f56, %f68, %f116;
$L__BB0_13:
	add.s64 	%rd32, %rd60, 12;
	// begin inline asm
	ld.global.nc.f32 %f69, [%rd32];
	// end inline asm
	setp.eq.f32 	%p10, %f69, 0f00000000;
	@%p10 bra 	$L__BB0_16;
	setp.gt.u32 	%p11, %r1, 7;
	@%p11 bra 	$L__BB0_16;
	ld.global.u32 	%r61, [%rd16+96];
	bfe.s32 	%r62, %r61, 0, 8;
	cvt.s8.s32 	%rs13, %r62;
	bfe.s32 	%r63, %r61, 8, 8;
	cvt.s8.s32 	%rs14, %r63;
	bfe.s32 	%r64, %r61, 16, 8;
	cvt.s8.s32 	%rs15, %r64;
	bfe.s32 	%r65, %r61, 24, 8;
	cvt.s8.s32 	%rs16, %r65;
	ld.global.v4.f32 	{%f70, %f71, %f72, %f73}, [%rd59+128];
	cvt.rn.f32.s16 	%f74, %rs13;
	mul.f32 	%f75, %f70, %f74;
	cvt.rn.f32.s16 	%f76, %rs14;
	fma.rn.f32 	%f77, %f76, %f71, %f75;
	cvt.rn.f32.s16 	%f78, %rs15;
	fma.rn.f32 	%f79, %f78, %f72, %f77;
	cvt.rn.f32.s16 	%f80, %rs16;
	fma.rn.f32 	%f81, %f80, %f73, %f79;
	fma.rn.f32 	%f116, %f69, %f81, %f116;
$L__BB0_16:
	and.b32  	%r86, %r95, 2147483644;
	add.s32 	%r90, %r90, 4;
	add.s64 	%rd60, %rd60, 16;
	add.s64 	%rd59, %rd59, 512;
	add.s32 	%r89, %r89, 128;
	setp.eq.s32 	%p12, %r90, 0;
	@%p12 bra 	$L__BB0_17;
	bra.uni 	$L__BB0_4;
$L__BB0_17:
	setp.eq.s32 	%p13, %r6, 0;
	@%p13 bra 	$L__BB0_23;
	mul.wide.u32 	%rd33, %r1, 16;
	shl.b32 	%r66, %r86, 5;
	mul.wide.u32 	%rd34, %r66, 4;
	add.s64 	%rd35, %rd33, %rd34;
	add.s64 	%rd58, %rd1, %rd35;
	add.s32 	%r67, %r86, %r3;
	shl.b32 	%r88, %r67, 5;
	cvt.u64.u32 	%rd36, %r86;
	cvt.s64.s32 	%rd37, %r3;
	add.s64 	%rd38, %rd37, %rd36;
	shl.b64 	%rd39, %rd38, 2;
	add.s64 	%rd57, %rd20, %rd39;
	neg.s32 	%r87, %r6;
$L__BB0_19:
	.pragma "nounroll";
	// begin inline asm
	ld.global.nc.f32 %f82, [%rd57];
	// end inline asm
	setp.eq.f32 	%p14, %f82, 0f00000000;
	@%p14 bra 	$L__BB0_22;
	setp.gt.u32 	%p15, %r1, 7;
	@%p15 bra 	$L__BB0_22;
	cvt.s64.s32 	%rd41, %r88;
	add.s64 	%rd42, %rd3, %rd41;
	ld.global.u32 	%r68, [%rd42];
	bfe.s32 	%r69, %r68, 0, 8;
	cvt.s8.s32 	%rs17, %r69;
	bfe.s32 	%r70, %r68, 8, 8;
	cvt.s8.s32 	%rs18, %r70;
	bfe.s32 	%r71, %r68, 16, 8;
	cvt.s8.s32 	%rs19, %r71;
	bfe.s32 	%r72, %r68, 24, 8;
	cvt.s8.s32 	%rs20, %r72;
	ld.global.v4.f32 	{%f83, %f84, %f85, %f86}, [%rd58];
	cvt.rn.f32.s16 	%f87, %rs17;
	mul.f32 	%f88, %f83, %f87;
	cvt.rn.f32.s16 	%f89, %rs18;
	fma.rn.f32 	%f90, %f89, %f84, %f88;
	cvt.rn.f32.s16 	%f91, %rs19;
	fma.rn.f32 	%f92, %f91, %f85, %f90;
	cvt.rn.f32.s16 	%f93, %rs20;
	fma.rn.f32 	%f94, %f93, %f86, %f92;
	fma.rn.f32 	%f116, %f82, %f94, %f116;
$L__BB0_22:
	add.s64 	%rd58, %rd58, 128;
	add.s32 	%r88, %r88, 32;
	add.s64 	%rd57, %rd57, 4;
	add.s32 	%r87, %r87, 1;
	setp.ne.s32 	%p16, %r87, 0;
	@%p16 bra 	$L__BB0_19;
$L__BB0_23:
	setp.ge.s32 	%p17, %r4, %r36;
	@%p17 bra 	$L__BB0_30;
	cvt.s64.s32 	%rd12, %r3;
	cvt.u64.u32 	%rd13, %r1;
	add.s32 	%r73, %r95, %r3;
	shl.b32 	%r94, %r73, 5;
	sub.s32 	%r93, %r95, %r36;
	shl.b32 	%r92, %r95, 5;
	sub.s32 	%r91, %r37, %r92;
$L__BB0_25:
	setp.lt.s32 	%p18, %r91, 1;
	@%p18 bra 	$L__BB0_30;
	cvt.s64.s32 	%rd44, %r95;
	add.s64 	%rd45, %rd12, %rd44;
	shl.b64 	%rd46, %rd45, 2;
	add.s64 	%rd43, %rd20, %rd46;
	// begin inline asm
	ld.global.nc.f32 %f95, [%rd43];
	// end inline asm
	setp.eq.f32 	%p19, %f95, 0f00000000;
	@%p19 bra 	$L__BB0_29;
	setp.le.s32 	%p20, %r91, %r1;
	@%p20 bra 	$L__BB0_29;
	cvt.s64.s32 	%rd49, %r94;
	cvt.s64.s32 	%rd50, %r92;
	add.s64 	%rd51, %rd13, %rd50;
	shl.b64 	%rd52, %rd51, 2;
	add.s64 	%rd47, %rd21, %rd52;
	// begin inline asm
	ld.global.nc.f32 %f96, [%rd47];
	// end inline asm
	add.s64 	%rd53, %rd13, %rd49;
	add.s64 	%rd48, %rd19, %rd53;
	// begin inline asm
	ld.global.nc.s8 %r74, [%rd48];
	// end inline asm
	cvt.s8.s32 	%rs21, %r74;
	cvt.rn.f32.s16 	%f97, %rs21;
	mul.f32 	%f98, %f95, %f97;
	fma.rn.f32 	%f116, %f98, %f96, %f116;
$L__BB0_29:
	add.s32 	%r95, %r95, 1;
	add.s32 	%r94, %r94, 32;
	add.s32 	%r93, %r93, 1;
	setp.ne.s32 	%p21, %r93, 0;
	add.s32 	%r92, %r92, 32;
	add.s32 	%r91, %r91, -32;
	@%p21 bra 	$L__BB0_25;
$L__BB0_30:
	mov.b32 	%r75, %f116;
	shfl.sync.down.b32	%r76|%p22, %r75, 16, 31, -1;
	mov.b32 	%f99, %r76;
	add.f32 	%f100, %f116, %f99;
	mov.b32 	%r77, %f100;
	shfl.sync.down.b32	%r78|%p23, %r77, 8, 31, -1;
	mov.b32 	%f101, %r78;
	add.f32 	%f102, %f100, %f101;
	mov.b32 	%r79, %f102;
	shfl.sync.down.b32	%r80|%p24, %r79, 4, 31, -1;
	mov.b32 	%f103, %r80;
	add.f32 	%f104, %f102, %f103;
	mov.b32 	%r81, %f104;
	shfl.sync.down.b32	%r82|%p25, %r81, 2, 31, -1;
	mov.b32 	%f105, %r82;
	add.f32 	%f106, %f104, %f105;
	mov.b32 	%r83, %f106;
	shfl.sync.down.b32	%r84|%p26, %r83, 1, 31, -1;
	mov.b32 	%f107, %r84;
	add.f32 	%f108, %f106, %f107;
	mov.b32 	%r85, %f108;
	shfl.sync.idx.b32	%r35|%p27, %r85, 0, 31, -1;
	setp.ne.s32 	%p28, %r1, 0;
	@%p28 bra 	$L__BB0_32;
	cvta.to.global.u64 	%rd54, %rd22;
	mul.wide.s32 	%rd55, %r2, 4;
	add.s64 	%rd56, %rd54, %rd55;
	st.global.u32 	[%rd56], %r35;
$L__BB0_32:
	ret;

}
	// .globl	quant_matvec_int8_blocks_f32_xshared_kernel
.visible .entry quant_matvec_int8_blocks_f32_xshared_kernel(
	.param .u64 .ptr .align 1 quant_matvec_int8_blocks_f32_xshared_kernel_param_0,
	.param .u64 .ptr .align 1 quant_matvec_int8_blocks_f32_xshared_kernel_param_1,
	.param .u64 .ptr .align 1 quant_matvec_int8_blocks_f32_xshared_kernel_param_2,
	.param .u64 .ptr .align 1 quant_matvec_int8_blocks_f32_xshared_kernel_param_3,
	.param .u32 quant_matvec_int8_blocks_f32_xshared_kernel_param_4,
	.param .u32 quant_matvec_int8_blocks_f32_xshared_kernel_param_5,
	.param .u32 quant_matvec_int8_blocks_f32_xshared_kernel_param_6
)
{
	.reg .pred 	%p<24>;
	.reg .b16 	%rs<7>;
	.reg .b32 	%r<89>;
	.reg .b32 	%f<74>;
	.reg .b64 	%rd<52>;

	ld.param.u64 	%rd7, [quant_matvec_int8_blocks_f32_xshared_kernel_param_0];
	ld.param.u64 	%rd8, [quant_matvec_int8_blocks_f32_xshared_kernel_param_1];
	ld.param.u64 	%rd9, [quant_matvec_int8_blocks_f32_xshared_kernel_param_2];
	ld.param.u64 	%rd10, [quant_matvec_int8_blocks_f32_xshared_kernel_param_3];
	ld.param.u32 	%r27, [quant_matvec_int8_blocks_f32_xshared_kernel_param_4];
	ld.param.u32 	%r28, [quant_matvec_int8_blocks_f32_xshared_kernel_param_5];
	ld.param.u32 	%r29, [quant_matvec_int8_blocks_f32_xshared_kernel_param_6];
	mov.u32 	%r1, %tid.x;
	setp.ge.s32 	%p1, %r1, %r29;
	@%p1 bra 	$L__BB1_3;
	mov.u32 	%r2, %ntid.x;
	mov.u32 	%r31, shared_x;
	mov.u32 	%r83, %r1;
$L__BB1_2:
	mul.wide.s32 	%rd12, %r83, 4;
	add.s64 	%rd11, %rd9, %rd12;
	// begin inline asm
	ld.global.nc.f32 %f24, [%rd11];
	// end inline asm
	shl.b32 	%r30, %r83, 2;
	add.s32 	%r32, %r31, %r30;
	st.shared.f32 	[%r32], %f24;
	add.s32 	%r83, %r83, %r2;
	setp.lt.s32 	%p2, %r83, %r29;
	@%p2 bra 	$L__BB1_2;
$L__BB1_3:
	bar.sync 	0;
	and.b32  	%r5, %r1, 31;
	shr.u32 	%r33, %r1, 5;
	mov.u32 	%r34, %ntid.x;
	shr.u32 	%r35, %r34, 5;
	mov.u32 	%r36, %ctaid.x;
	mad.lo.s32 	%r6, %r35, %r36, %r33;
	setp.ge.s32 	%p3, %r6, %r27;
	@%p3 bra 	$L__BB1_27;
	mul.lo.s32 	%r7, %r28, %r6;
	shr.s32 	%r8, %r29, 5;
	min.s32 	%r9, %r28, %r8;
	setp.lt.s32 	%p4, %r9, 1;
	mov.f32 	%f64, 0f00000000;
	@%p4 bra 	$L__BB1_21;
	cvt.s64.s32 	%rd1, %r7;
	cvt.u64.u32 	%rd2, %r5;
	and.b32  	%r10, %r9, 3;
	setp.lt.u32 	%p5, %r9, 4;
	mov.f32 	%f64, 0f00000000;
	mov.b32 	%r85, 0;
	@%p5 bra 	$L__BB1_16;
	and.b32  	%r85, %r9, 2147483644;
	mov.f32 	%f64, 0f00000000;
	mov.b32 	%r84, 0;
$L__BB1_7:
	cvt.u64.u32 	%rd14, %r84;
	add.s64 	%rd15, %rd14, %rd1;
	shl.b64 	%rd16, %rd15, 2;
	add.s64 	%rd13, %rd8, %rd16;
	// begin inline asm
	ld.global.nc.f32 %f29, [%rd13];
	// end inline asm
	setp.eq.f32 	%p6, %f29, 0f00000000;
	shl.b32 	%r39, %r5, 2;
	shl.b32 	%r40, %r84, 7;
	or.b32  	%r41, %r40, %r39;
	mov.u32 	%r42, shared_x;
	add.s32 	%r13, %r42, %r41;
	@%p6 bra 	$L__BB1_9;
	add.s32 	%r44, %r84, %r7;
	shl.b32 	%r45, %r44, 5;
	cvt.s64.s32 	%rd18, %r45;
	or.b64  	%rd19, %rd18, %rd2;
	add.s64 	%rd17, %rd7, %rd19;
	// begin inline asm
	ld.global.nc.s8 %r43, [%rd17];
	// end inline asm
	cvt.s8.s32 	%rs1, %r43;
	cvt.rn.f32.s16 	%f30, %rs1;
	mul.f32 	%f31, %f29, %f30;
	ld.shared.f32 	%f32, [%r13];
	fma.rn.f32 	%f64, %f31, %f32, %f64;
$L__BB1_9:
	add.s64 	%rd20, %rd13, 4;
	// begin inline asm
	ld.global.nc.f32 %f33, [%rd20];
	// end inline asm
	setp.eq.f32 	%p7, %f33, 0f00000000;
	@%p7 bra 	$L__BB1_11;
	add.s32 	%r47, %r84, %r7;
	shl.b32 	%r48, %r47, 5;
	add.s32 	%r49, %r48, 32;
	cvt.s64.s32 	%rd22, %r49;
	or.b64  	%rd23, %rd22, %rd2;
	add.s64 	%rd21, %rd7, %rd23;
	// begin inline asm
	ld.global.nc.s8 %r46, [%rd21];
	// end inline asm
	cvt.s8.s32 	%rs2, %r46;
	cvt.rn.f32.s16 	%f34, %rs2;
	mul.f32 	%f35, %f33, %f34;
	ld.shared.f32 	%f36, [%r13+128];
	fma.rn.f32 	%f64, %f35, %f36, %f64;
$L__BB1_11:
	add.s64 	%rd24, %rd13, 8;
	// begin inline asm
	ld.global.nc.f32 %f37, [%rd24];
	// end inline asm
	setp.eq.f32 	%p8, %f37, 0f00000000;
	@%p8 bra 	$L__BB1_13;
	add.s32 	%r51, %r84, %r7;
	shl.b32 	%r52, %r51, 5;
	add.s32 	%r53, %r52, 64;
	cvt.s64.s32 	%rd26, %r53;
	or.b64  	%rd27, %rd26, %rd2;
	add.s64 	%rd25, %rd7, %rd27;
	// begin inline asm
	ld.global.nc.s8 %r50, [%rd25];
	// end inline asm
	cvt.s8.s32 	%rs3, %r50;
	cvt.rn.f32.s16 	%f38, %rs3;
	mul.f32 	%f39, %f37, %f38;
	ld.shared.f32 	%f40, [%r13+256];
	fma.rn.f32 	%f64, %f39, %f40, %f64;
$L__BB1_13:
	add.s64 	%rd28, %rd13, 12;
	// begin inline asm
	ld.global.nc.f32 %f41, [%rd28];
	// end inline asm
	setp.eq.f32 	%p9, %f41, 0f00000000;
	@%p9 bra 	$L__BB1_15;
	add.s32 	%r55, %r84, %r7;
	shl.b32 	%r56, %r55, 5;
	add.s32 	%r57, %r56, 96;
	cvt.s64.s32 	%rd30, %r57;
	or.b64  	%rd31, %rd30, %rd2;
	add.s64 	%rd29, %rd7, %rd31;
	// begin inline asm
	ld.global.nc.s8 %r54, [%rd29];
	// end inline asm
	cvt.s8.s32 	%rs4, %r54;
	cvt.rn.f32.s16 	%f42, %rs4;
	mul.f32 	%f43, %f41, %f42;
	ld.shared.f32 	%f44, [%r13+384];
	fma.rn.f32 	%f64, %f43, %f44, %f64;
$L__BB1_15:
	add.s32 	%r84, %r84, 4;
	setp.ne.s32 	%p10, %r84, %r85;
	@%p10 bra 	$L__BB1_7;
$L__BB1_16:
	setp.eq.s32 	%p11, %r10, 0;
	@%p11 bra 	$L__BB1_21;
	shl.b32 	%r58, %r85, 7;
	shl.b32 	%r59, %r5, 2;
	or.b32  	%r60, %r58, %r59;
	mov.u32 	%r61, shared_x;
	add.s32 	%r88, %r61, %r60;
	add.s32 	%r62, %r85, %r7;
	shl.b32 	%r87, %r62, 5;
	cvt.u64.u32 	%rd32, %r85;
	add.s64 	%rd33, %rd1, %rd32;
	shl.b64 	%rd34, %rd33, 2;
	add.s64 	%rd51, %rd8, %rd34;
	neg.s32 	%r86, %r10;
$L__BB1_18:
	.pragma "nounroll";
	// begin inline asm
	ld.global.nc.f32 %f45, [%rd51];
	// end inline asm
	setp.eq.f32 	%p12, %f45, 0f00000000;
	@%p12 bra 	$L__BB1_20;
	cvt.s64.s32 	%rd37, %r87;
	add.s64 	%rd38, %rd37, %rd2;
	add.s64 	%rd36, %rd7, %rd38;
	// begin inline asm
	ld.global.nc.s8 %r63, [%rd36];
	// end inline asm
	cvt.s8.s32 	%rs5, %r63;
	cvt.rn.f32.s16 	%f46, %rs5;
	mul.f32 	%f47, %f45, %f46;
	ld.shared.f32 	%f48, [%r88];
	fma.rn.f32 	%f64, %f47, %f48, %f64;
$L__BB1_20:
	add.s32 	%r88, %r88, 128;
	add.s32 	%r87, %r87, 32;
	add.s64 	%rd51, %rd51, 4;
	add.s32 	%r86, %r86, 1;
	setp.ne.s32 	%p13, %r86, 0;
	@%p13 bra 	$L__BB1_18;
$L__BB1_21:
	setp.ge.s32 	%p14, %r8, %r28;
	@%p14 bra 	$L__BB1_25;
	shl.b32 	%r25, %r9, 5;
	sub.s32 	%r64, %r29, %r25;
	setp.ge.s32 	%p15, %r5, %r64;
	@%p15 bra 	$L__BB1_25;
	cvt.s64.s32 	%rd40, %r7;
	cvt.s64.s32 	%rd41, %r9;
	add.s64 	%rd42, %rd41, %rd40;
	shl.b64 	%rd43, %rd42, 2;
	add.s64 	%rd39, %rd8, %rd43;
	// begin inline asm
	ld.global.nc.f32 %f49, [%rd39];
	// end inline asm
	setp.eq.f32 	%p16, %f49, 0f00000000;
	@%p16 bra 	$L__BB1_25;
	add.s32 	%r66, %r9, %r7;
	shl.b32 	%r67, %r66, 5;
	cvt.s64.s32 	%rd45, %r67;
	cvt.u64.u32 	%rd46, %r5;
	or.b64  	%rd47, %rd45, %rd46;
	add.s64 	%rd44, %rd7, %rd47;
	// begin inline asm
	ld.global.nc.s8 %r65, [%rd44];
	// end inline asm
	cvt.s8.s32 	%rs6, %r65;
	cvt.rn.f32.s16 	%f50, %rs6;
	mul.f32 	%f51, %f49, %f50;
	add.s32 	%r68, %r25, %r5;
	shl.b32 	%r69, %r68, 2;
	mov.u32 	%r70, shared_x;
	add.s32 	%r71, %r70, %r69;
	ld.shared.f32 	%f52, [%r71];
	fma.rn.f32 	%f64, %f51, %f52, %f64;
$L__BB1_25:
	mov.b32 	%r72, %f64;
	shfl.sync.down.b32	%r73|%p17, %r72, 16, 31, -1;
	mov.b32 	%f53, %r73;
	add.f32 	%f54, %f64, %f53;
	mov.b32 	%r74, %f54;
	shfl.sync.down.b32	%r75|%p18, %r74, 8, 31, -1;
	mov.b32 	%f55, %r75;
	add.f32 	%f56, %f54, %f55;
	mov.b32 	%r76, %f56;
	shfl.sync.down.b32	%r77|%p19, %r76, 4, 31, -1;
	mov.b32 	%f57, %r77;
	add.f32 	%f58, %f56, %f57;
	mov.b32 	%r78, %f58;
	shfl.sync.down.b32	%r79|%p20, %r78, 2, 31, -1;
	mov.b32 	%f59, %r79;
	add.f32 	%f60, %f58, %f59;
	mov.b32 	%r80, %f60;
	shfl.sync.down.b32	%r81|%p21, %r80, 1, 31, -1;
	mov.b32 	%f61, %r81;
	add.f32 	%f62, %f60, %f61;
	mov.b32 	%r82, %f62;
	shfl.sync.idx.b32	%r26|%p22, %r82, 0, 31, -1;
	setp.ne.s32 	%p23, %r5, 0;
	@%p23 bra 	$L__BB1_27;
	cvta.to.global.u64 	%rd48, %rd10;
	mul.wide.s32 	%rd49, %r6, 4;
	add.s64 	%rd50, %rd48, %rd49;
	st.global.u32 	[%rd50], %r26;
$L__BB1_27:
	ret;

}
	// .globl	softmax_rows_optimized_kernel
.visible .entry softmax_rows_optimized_kernel(
	.param .u64 .ptr .align 1 softmax_rows_optimized_kernel_param_0,
	.param .u32 softmax_rows_optimized_kernel_param_1,
	.param .u32 softmax_rows_optimized_kernel_param_2
)
{
	.reg .pred 	%p<49>;
	.reg .b32 	%r<91>;
	.reg .b32 	%f<132>;
	.reg .b64 	%rd<20>;
	// demoted variable
	.shared .align 4 .b8 _ZZ29softmax_rows_optimized_kernelE10shared_max[32];
	// demoted variable
	.shared .align 4 .b8 _ZZ29softmax_rows_optimized_kernelE10shared_sum[32];
	ld.param.u64 	%rd5, [softmax_rows_optimized_kernel_param_0];
	ld.param.u32 	%r22, [softmax_rows_optimized_kernel_param_1];
	ld.param.u32 	%r21, [softmax_rows_optimized_kernel_param_2];
	mov.u32 	%r1, %ctaid.x;
	setp.ge.s32 	%p1, %r1, %r22;
	@%p1 bra 	$L__BB2_39;
	cvta.to.global.u64 	%rd6, %rd5;
	mov.u32 	%r2, %tid.x;
	and.b32  	%r3, %r2, 31;
	shr.u32 	%r4, %r2, 5;
	mov.u32 	%r5, %ntid.x;
	shr.u32 	%r6, %r5, 5;
	cvt.u64.u32 	%rd7, %r1;
	cvt.s64.s32 	%rd8, %r21;
	mul.lo.s64 	%rd9, %rd8, %rd7;
	shl.b64 	%rd10, %rd9, 2;
	add.s64 	%rd1, %rd6, %rd10;
	shl.b32 	%r90, %r2, 2;
	setp.ge.s32 	%p2, %r90, %r21;
	mov.f32 	%f125, 0fFF800000;
	@%p2 bra 	$L__BB2_9;
	shl.b32 	%r8, %r5, 2;
	mov.f32 	%f125, 0fFF800000;
	mov.u32 	%r88, %r90;
$L__BB2_3:
	add.s32 	%r23, %r88, 3;
	setp.ge.s32 	%p3, %r23, %r21;
	@%p3 bra 	$L__BB2_5;
	mul.wide.s32 	%rd12, %r88, 4;
	add.s64 	%rd13, %rd1, %rd12;
	ld.global.v4.f32 	{%f26, %f27, %f28, %f29}, [%rd13];
	max.f32 	%f30, %f26, %f27;
	max.f32 	%f31, %f28, %f29;
	max.f32 	%f32, %f30, %f31;
	max.f32 	%f125, %f125, %f32;
	bra.uni 	$L__BB2_8;
$L__BB2_5:
	mul.wide.s32 	%rd11, %r88, 4;
	add.s64 	%rd2, %rd1, %rd11;
	ld.global.f32 	%f23, [%rd2];
	max.f32 	%f125, %f125, %f23;
	add.s32 	%r24, %r88, 1;
	setp.ge.s32 	%p4, %r24, %r21;
	@%p4 bra 	$L__BB2_8;
	ld.global.f32 	%f24, [%rd2+4];
	max.f32 	%f125, %f125, %f24;
	add.s32 	%r25, %r88, 2;
	setp.ge.s32 	%p5, %r25, %r21;
	@%p5 bra 	$L__BB2_8;
	ld.global.f32 	%f25, [%rd2+8];
	max.f32 	%f125, %f125, %f25;
$L__BB2_8:
	add.s32 	%r88, %r88, %r8;
	setp.lt.s32 	%p6, %r88, %r21;
	@%p6 bra 	$L__BB2_3;
$L__BB2_9:
	mov.b32 	%r26, %f125;
	shfl.sync.down.b32	%r27|%p7, %r26, 16, 31, -1;
	mov.b32 	%f33, %r27;
	max.f32 	%f34, %f125, %f33;
	mov.b32 	%r28, %f34;
	shfl.sync.down.b32	%r29|%p8, %r28, 8, 31, -1;
	mov.b32 	%f35, %r29;
	max.f32 	%f36, %f34, %f35;
	mov.b32 	%r30, %f36;
	shfl.sync.down.b32	%r31|%p9, %r30, 4, 31, -1;
	mov.b32 	%f37, %r31;
	max.f32 	%f38, %f36, %f37;
	mov.b32 	%r32, %f38;
	shfl.sync.down.b32	%r33|%p10, %r32, 2, 31, -1;
	mov.b32 	%f39, %r33;
	max.f32 	%f40, %f38, %f39;
	mov.b32 	%r34, %f40;
	shfl.sync.down.b32	%r35|%p11, %r34, 1, 31, -1;
	mov.b32 	%f41, %r35;
	max.f32 	%f42, %f40, %f41;
	mov.b32 	%r36, %f42;
	shfl.sync.idx.b32	%r11|%p12, %r36, 0, 31, -1;
	setp.ne.s32 	%p13, %r3, 0;
	@%p13 bra 	$L__BB2_11;
	shl.b32 	%r37, %r4, 2;
	mov.u32 	%r38, _ZZ29softmax_rows_optimized_kernelE10shared_max;
	add.s32 	%r39, %r38, %r37;
	st.shared.u32 	[%r39], %r11;
$L__BB2_11:
	bar.sync 	0;
	setp.gt.u32 	%p14, %r2, 31;
	@%p14 bra 	$L__BB2_16;
	setp.ge.u32 	%p15, %r3, %r6;
	mov.f32 	%f127, 0fFF800000;
	@%p15 bra 	$L__BB2_14;
	shl.b32 	%r40, %r3, 2;
	mov.u32 	%r41, _ZZ29softmax_rows_optimized_kernelE10shared_max;
	add.s32 	%r42, %r41, %r40;
	ld.shared.f32 	%f127, [%r42];
$L__BB2_14:
	setp.ne.s32 	%p16, %r3, 0;
	mov.b32 	%r43, %f127;
	shfl.sync.down.b32	%r44|%p17, %r43, 16, 31, -1;
	mov.b32 	%f44, %r44;
	max.f32 	%f45, %f127, %f44;
	mov.b32 	%r45, %f45;
	shfl.sync.down.b32	%r46|%p18, %r45, 8, 31, -1;
	mov.b32 	%f46, %r46;
	max.f32 	%f47, %f45, %f46;
	mov.b32 	%r47, %f47;
	shfl.sync.down.b32	%r48|%p19, %r47, 4, 31, -1;
	mov.b32 	%f48, %r48;
	max.f32 	%f49, %f47, %f48;
	mov.b32 	%r49, %f49;
	shfl.sync.down.b32	%r50|%p20, %r49, 2, 31, -1;
	mov.b32 	%f50, %r50;
	max.f32 	%f51, %f49, %f50;
	mov.b32 	%r51, %f51;
	shfl.sync.down.b32	%r52|%p21, %r51, 1, 31, -1;
	mov.b32 	%f52, %r52;
	max.f32 	%f53, %f51, %f52;
	mov.b32 	%r53, %f53;
	shfl.sync.idx.b32	%r12|%p22, %r53, 0, 31, -1;
	@%p16 bra 	$L__BB2_16;
	st.shared.u32 	[_ZZ29softmax_rows_optimized_kernelE10shared_max], %r12;
$L__BB2_16:
	setp.ge.s32 	%p23, %r90, %r21;
	bar.sync 	0;
	mov.f32 	%f129, 0f00000000;
	ld.shared.f32 	%f10, [_ZZ29softmax_rows_optimized_kernelE10shared_max];
	@%p23 bra 	$L__BB2_24;
	shl.b32 	%r13, %r5, 2;
	mov.f32 	%f129, 0f00000000;
	mov.u32 	%r89, %r90;
$L__BB2_18:
	add.s32 	%r54, %r89, 3;
	setp.ge.s32 	%p24, %r54, %r21;
	@%p24 bra 	$L__BB2_20;
	mul.wide.s32 	%rd15, %r89, 4;
	add.s64 	%rd16, %rd1, %rd15;
	ld.global.v4.f32 	{%f68, %f69, %f70, %f71}, [%rd16];
	sub.f32 	%f72, %f68, %f10;
	mul.f32 	%f73, %f72, 0f3FB8AA3B;
	ex2.approx.f32 	%f74, %f73;
	sub.f32 	%f75, %f69, %f10;
	mul.f32 	%f76, %f75, 0f3FB8AA3B;
	ex2.approx.f32 	%f77, %f76;
	sub.f32 	%f78, %f70, %f10;
	mul.f32 	%f79, %f78, 0f3FB8AA3B;
	ex2.approx.f32 	%f80, %f79;
	sub.f32 	%f81, %f71, %f10;
	mul.f32 	%f82, %f81, 0f3FB8AA3B;
	ex2.approx.f32 	%f83, %f82;
	add.f32 	%f84, %f74, %f77;
	add.f32 	%f85, %f84, %f80;
	add.f32 	%f86, %f85, %f83;
	add.f32 	%f129, %f129, %f86;
	st.global.v4.f32 	[%rd16], {%f74, %f77, %f80, %f83};
	bra.uni 	$L__BB2_23;
$L__BB2_20:
	mul.wide.s32 	%rd14, %r89, 4;
	add.s64 	%rd3, %rd1, %rd14;
	ld.global.f32 	%f56, [%rd3];
	sub.f32 	%f57, %f56, %f10;
	mul.f32 	%f58, %f57, 0f3FB8AA3B;
	ex2.approx.f32 	%f59, %f58;
	st.global.f32 	[%rd3], %f59;
	add.f32 	%f129, %f129, %f59;
	add.s32 	%r55, %r89, 1;
	setp.ge.s32 	%p25, %r55, %r21;
	@%p25 bra 	$L__BB2_23;
	ld.global.f32 	%f60, [%rd3+4];
	sub.f32 	%f61, %f60, %f10;
	mul.f32 	%f62, %f61, 0f3FB8AA3B;
	ex2.approx.f32 	%f63, %f62;
	st.global.f32 	[%rd3+4], %f63;
	add.f32 	%f129, %f129, %f63;
	add.s32 	%r56, %r89, 2;
	setp.ge.s32 	%p26, %r56, %r21;
	@%p26 bra 	$L__BB2_23;
	ld.global.f32 	%f64, [%rd3+8];
	sub.f32 	%f65, %f64, %f10;
	mul.f32 	%f66, %f65, 0f3FB8AA3B;
	ex2.approx.f32 	%f67, %f66;
	st.global.f32 	[%rd3+8], %f67;
	add.f32 	%f129, %f129, %f67;
$L__BB2_23:
	add.s32 	%r89, %r89, %r13;
	setp.lt.s32 	%p27, %r89, %r21;
	@%p27 bra 	$L__BB2_18;
$L__BB2_24:
	setp.ne.s32 	%p28, %r3, 0;
	mov.b32 	%r57, %f129;
	shfl.sync.down.b32	%r58|%p29, %r57, 16, 31, -1;
	mov.b32 	%f87, %r58;
	add.f32 	%f88, %f129, %f87;
	mov.b32 	%r59, %f88;
	shfl.sync.down.b32	%r60|%p30, %r59, 8, 31, -1;
	mov.b32 	%f89, %r60;
	add.f32 	%f90, %f88, %f89;
	mov.b32 	%r61, %f90;
	shfl.sync.down.b32	%r62|%p31, %r61, 4, 31, -1;
	mov.b32 	%f91, %r62;
	add.f32 	%f92, %f90, %f91;
	mov.b32 	%r63, %f92;
	shfl.sync.down.b32	%r64|%p32, %r63, 2, 31, -1;
	mov.b32 	%f93, %r64;
	add.f32 	%f94, %f92, %f93;
	mov.b32 	%r65, %f94;
	shfl.sync.down.b32	%r66|%p33, %r65, 1, 31, -1;
	mov.b32 	%f95, %r66;
	add.f32 	%f96, %f94, %f95;
	mov.b32 	%r67, %f96;
	shfl.sync.idx.b32	%r16|%p34, %r67, 0, 31, -1;
	@%p28 bra 	$L__BB2_26;
	shl.b32 	%r68, %r4, 2;
	mov.u32 	%r69, _ZZ29softmax_rows_optimized_kernelE10shared_sum;
	add.s32 	%r70, %r69, %r68;
	st.shared.u32 	[%r70], %r16;
$L__BB2_26:
	setp.gt.u32 	%p35, %r2, 31;
	bar.sync 	0;
	@%p35 bra 	$L__BB2_31;
	setp.ge.u32 	%p36, %r3, %r6;
	mov.f32 	%f131, 0f00000000;
	@%p36 bra 	$L__BB2_29;
	shl.b32 	%r71, %r3, 2;
	mov.u32 	%r72, _ZZ29softmax_rows_optimized_kernelE10shared_sum;
	add.s32 	%r73, %r72, %r71;
	ld.shared.f32 	%f131, [%r73];
$L__BB2_29:
	setp.ne.s32 	%p37, %r3, 0;
	mov.b32 	%r74, %f131;
	shfl.sync.down.b32	%r75|%p38, %r74, 16, 31, -1;
	mov.b32 	%f98, %r75;
	add.f32 	%f99, %f131, %f98;
	mov.b32 	%r76, %f99;
	shfl.sync.down.b32	%r77|%p39, %r76, 8, 31, -1;
	mov.b32 	%f100, %r77;
	add.f32 	%f101, %f99, %f100;
	mov.b32 	%r78, %f101;
	shfl.sync.down.b32	%r79|%p40, %r78, 4, 31, -1;
	mov.b32 	%f102, %r79;
	add.f32 	%f103, %f101, %f102;
	mov.b32 	%r80, %f103;
	shfl.sync.down.b32	%r81|%p41, %r80, 2, 31, -1;
	mov.b32 	%f104, %r81;
	add.f32 	%f105, %f103, %f104;
	mov.b32 	%r82, %f105;
	shfl.sync.down.b32	%r83|%p42, %r82, 1, 31, -1;
	mov.b32 	%f106, %r83;
	add.f32 	%f107, %f105, %f106;
	mov.b32 	%r84, %f107;
	shfl.sync.idx.b32	%r17|%p43, %r84, 0, 31, -1;
	@%p37 bra 	$L__BB2_31;
	st.shared.u32 	[_ZZ29softmax_rows_optimized_kernelE10shared_sum], %r17;
$L__BB2_31:
	setp.ge.s32 	%p44, %r90, %r21;
	bar.sync 	0;
	ld.shared.f32 	%f108, [_ZZ29softmax_rows_optimized_kernelE10shared_sum];
	add.f32 	%f109, %f108, 0f34000000;
	rcp.rn.f32 	%f20, %f109;
	@%p44 bra 	$L__BB2_39;
	shl.b32 	%r18, %r5, 2;
$L__BB2_33:
	add.s32 	%r85, %r90, 3;
	setp.ge.s32 	%p45, %r85, %r21;
	@%p45 bra 	$L__BB2_35;
	mul.wide.s32 	%rd18, %r90, 4;
	add.s64 	%rd19, %rd1, %rd18;
	ld.global.v4.f32 	{%f116, %f117, %f118, %f119}, [%rd19];
	mul.f32 	%f120, %f20, %f116;
	mul.f32 	%f121, %f20, %f117;
	mul.f32 	%f122, %f20, %f118;
	mul.f32 	%f123, %f20, %f119;
	st.global.v4.f32 	[%rd19], {%f120, %f121, %f122, %f123};
	bra.uni 	$L__BB2_38;
$L__BB2_35:
	mul.wide.s32 	%rd17, %r90, 4;
	add.s64 	%rd4, %rd1, %rd17;
	ld.global.f32 	%f110, [%rd4];
	mul.f32 	%f111, %f20, %f110;
	st.global.f32 	[%rd4], %f111;
	add.s32 	%r86, %r90, 1;
	setp.ge.s32 	%p46, %r86, %r21;
	@%p46 bra 	$L__BB2_38;
	ld.global.f32 	%f112, [%rd4+4];
	mul.f32 	%f113, %f20, %f112;
	st.global.f32 	[%rd4+4], %f113;
	add.s32 	%r87, %r90, 2;
	setp.ge.s32 	%p47, %r87, %r21;
	@%p47 bra 	$L__BB2_38;
	ld.global.f32 	%f114, [%rd4+8];
	mul.f32 	%f115, %f20, %f114;
	st.global.f32 	[%rd4+8], %f115;
$L__BB2_38:
	add.s32 	%r90, %r90, %r18;
	setp.lt.s32 	%p48, %r90, %r21;
	@%p48 bra 	$L__BB2_33;
$L__BB2_39:
	ret;

}
	// .globl	quant_matvec_q4_f32_kernel
.visible .entry quant_matvec_q4_f32_kernel(
	.param .u64 .ptr .align 1 quant_matvec_q4_f32_kernel_param_0,
	.param .u64 .ptr .align 1 quant_matvec_q4_f32_kernel_param_1,
	.param .u64 .ptr .align 1 quant_matvec_q4_f32_kernel_param_2,
	.param .u64 .ptr .align 1 quant_matvec_q4_f32_kernel_param_3,
	.param .u32 quant_matvec_q4_f32_kernel_param_4,
	.param .u32 quant_matvec_q4_f32_kernel_param_5,
	.param .u32 quant_matvec_q4_f32_kernel_param_6
)
{
	.reg .pred 	%p<34>;
	.reg .b16 	%rs<55>;
	.reg .b32 	%r<74>;
	.reg .b32 	%f<73>;
	.reg .b64 	%rd<67>;

	ld.param.u64 	%rd11, [quant_matvec_q4_f32_kernel_param_0];
	ld.param.u64 	%rd12, [quant_matvec_q4_f32_kernel_param_1];
	ld.param.u64 	%rd13, [quant_matvec_q4_f32_kernel_param_2];
	ld.param.u64 	%rd14, [quant_matvec_q4_f32_kernel_param_3];
	ld.param.u32 	%r22, [quant_matvec_q4_f32_kernel_param_4];
	ld.param.u32 	%r20, [quant_matvec_q4_f32_kernel_param_5];
	ld.param.u32 	%r21, [quant_matvec_q4_f32_kernel_param_6];
	mov.u32 	%r1, %tid.x;
	and.b32  	%r2, %r1, 31;
	shr.u32 	%r23, %r1, 5;
	mov.u32 	%r24, %ntid.x;
	shr.u32 	%r25, %r24, 5;
	mov.u32 	%r26, %ctaid.x;
	mad.lo.s32 	%r3, %r25, %r26, %r23;
	setp.ge.s32 	%p1, %r3, %r22;
	@%p1 bra 	$L__BB3_24;
	mul.lo.s32 	%r4, %r20, %r3;
	shr.s32 	%r5, %r21, 5;
	min.s32 	%r6, %r20, %r5;
	setp.lt.s32 	%p2, %r6, 1;
	mov.f32 	%f63, 0f00000000;
	@%p2 bra 	$L__BB3_18;
	cvt.s64.s32 	%rd1, %r4;
	shr.u32 	%r28, %r2, 1;
	cvt.u64.u32 	%rd2, %r28;
	and.b32  	%r7, %r1, 1;
	setp.lt.u32 	%p3, %r6, 4;
	mov.f32 	%f63, 0f00000000;
	mov.b32 	%r71, 0;
	@%p3 bra 	$L__BB3_13;
	mov.f32 	%f63, 0f00000000;
	mov.b32 	%r70, 0;
$L__BB3_4:
	cvt.u64.u32 	%rd16, %r70;
	add.s64 	%rd17, %rd16, %rd1;
	shl.b64 	%rd18, %rd17, 1;
	add.s64 	%rd15, %rd12, %rd18;
	// begin inline asm
	ld.global.nc.u16 %rs1, [%rd15];
	// end inline asm
	// begin inline asm
	{  cvt.f32.f16 %f28, %rs1;}

	// end inline asm
	setp.eq.f32 	%p4, %f28, 0f00000000;
	shl.b32 	%r30, %r70, 5;
	or.b32  	%r31, %r30, %r2;
	mul.wide.u32 	%rd19, %r31, 4;
	add.s64 	%rd4, %rd13, %rd19;
	@%p4 bra 	$L__BB3_6;
	setp.eq.s32 	%p5, %r7, 0;
	add.s32 	%r33, %r70, %r4;
	shl.b32 	%r34, %r33, 4;
	cvt.s64.s32 	%rd22, %r34;
	or.b64  	%rd23, %rd22, %rd2;
	add.s64 	%rd20, %rd11, %rd23;
	// begin inline asm
	ld.global.nc.u8 %r32, [%rd20];
	// end inline asm
	cvt.u16.u32 	%rs3, %r32;
	and.b16  	%rs4, %rs3, 240;
	shr.u16 	%rs5, %rs4, 4;
	and.b16  	%rs6, %rs3, 15;
	selp.b16 	%rs7, %rs6, %rs5, %p5;
	setp.lt.u16 	%p6, %rs7, 8;
	or.b16  	%rs8, %rs7, -16;
	selp.b16 	%rs9, %rs7, %rs8, %p6;
	// begin inline asm
	ld.global.nc.f32 %f29, [%rd4];
	// end inline asm
	cvt.rn.f32.s16 	%f30, %rs9;
	mul.f32 	%f31, %f28, %f30;
	fma.rn.f32 	%f63, %f31, %f29, %f63;
$L__BB3_6:
	add.s64 	%rd24, %rd15, 2;
	// begin inline asm
	ld.global.nc.u16 %rs10, [%rd24];
	// end inline asm
	// begin inline asm
	{  cvt.f32.f16 %f32, %rs10;}

	// end inline asm
	setp.eq.f32 	%p7, %f32, 0f00000000;
	@%p7 bra 	$L__BB3_8;
	setp.eq.s32 	%p8, %r7, 0;
	add.s32 	%r36, %r70, %r4;
	shl.b32 	%r37, %r36, 4;
	add.s32 	%r38, %r37, 16;
	cvt.s64.s32 	%rd27, %r38;
	or.b64  	%rd28, %rd27, %rd2;
	add.s64 	%rd25, %rd11, %rd28;
	// begin inline asm
	ld.global.nc.u8 %r35, [%rd25];
	// end inline asm
	cvt.u16.u32 	%rs12, %r35;
	and.b16  	%rs13, %rs12, 240;
	shr.u16 	%rs14, %rs13, 4;
	and.b16  	%rs15, %rs12, 15;
	selp.b16 	%rs16, %rs15, %rs14, %p8;
	setp.lt.u16 	%p9, %rs16, 8;
	or.b16  	%rs17, %rs16, -16;
	selp.b16 	%rs18, %rs16, %rs17, %p9;
	add.s64 	%rd26, %rd4, 128;
	// begin inline asm
	ld.global.nc.f32 %f33, [%rd26];
	// end inline asm
	cvt.rn.f32.s16 	%f34, %rs18;
	mul.f32 	%f35, %f32, %f34;
	fma.rn.f32 	%f63, %f35, %f33, %f63;
$L__BB3_8:
	add.s64 	%rd29, %rd15, 4;
	// begin inline asm
	ld.global.nc.u16 %rs19, [%rd29];
	// end inline asm
	// begin inline asm
	{  cvt.f32.f16 %f36, %rs19;}

	// end inline asm
	setp.eq.f32 	%p10, %f36, 0f00000000;
	@%p10 bra 	$L__BB3_10;
	setp.eq.s32 	%p11, %r7, 0;
	add.s32 	%r40, %r70, %r4;
	shl.b32 	%r41, %r40, 4;
	add.s32 	%r42, %r41, 32;
	cvt.s64.s32 	%rd32, %r42;
	or.b64  	%rd33, %rd32, %rd2;
	add.s64 	%rd30, %rd11, %rd33;
	// begin inline asm
	ld.global.nc.u8 %r39, [%rd30];
	// end inline asm
	cvt.u16.u32 	%rs21, %r39;
	and.b16  	%rs22, %rs21, 240;
	shr.u16 	%rs23, %rs22, 4;
	and.b16  	%rs24, %rs21, 15;
	selp.b16 	%rs25, %rs24, %rs23, %p11;
	setp.lt.u16 	%p12, %rs25, 8;
	or.b16  	%rs26, %rs25, -16;
	selp.b16 	%rs27, %rs25, %rs26, %p12;
	add.s64 	%rd31, %rd4, 256;
	// begin inline asm
	ld.global.nc.f32 %f37, [%rd31];
	// end inline asm
	cvt.rn.f32.s16 	%f38, %rs27;
	mul.f32 	%f39, %f36, %f38;
	fma.rn.f32 	%f63, %f39, %f37, %f63;
$L__BB3_10:
	add.s64 	%rd34, %rd15, 6;
	// begin inline asm
	ld.global.nc.u16 %rs28, [%rd34];
	// end inline asm
	// begin inline asm
	{  cvt.f32.f16 %f40, %rs28;}

	// end inline asm
	setp.eq.f32 	%p13, %f40, 0f00000000;
	@%p13 bra 	$L__BB3_12;
	setp.eq.s32 	%p14, %r7, 0;
	add.s32 	%r44, %r70, %r4;
	shl.b32 	%r45, %r44, 4;
	add.s32 	%r46, %r45, 48;
	cvt.s64.s32 	%rd37, %r46;
	or.b64  	%rd38, %rd37, %rd2;
	add.s64 	%rd35, %rd11, %rd38;
	// begin inline asm
	ld.global.nc.u8 %r43, [%rd35];
	// end inline asm
	cvt.u16.u32 	%rs30, %r43;
	and.b16  	%rs31, %rs30, 240;
	shr.u16 	%rs32, %rs31, 4;
	and.b16  	%rs33, %rs30, 15;
	selp.b16 	%rs34, %rs33, %rs32, %p14;
	setp.lt.u16 	%p15, %rs34, 8;
	or.b16  	%rs35, %rs34, -16;
	selp.b16 	%rs36, %rs34, %rs35, %p15;
	add.s64 	%rd36, %rd4, 384;
	// begin inline asm
	ld.global.nc.f32 %f41, [%rd36];
	// end inline asm
	cvt.rn.f32.s16 	%f42, %rs36;
	mul.f32 	%f43, %f40, %f42;
	fma.rn.f32 	%f63, %f43, %f41, %f63;
$L__BB3_12:
	add.s32 	%r70, %r70, 4;
	and.b32  	%r71, %r6, 2147483644;
	setp.ne.s32 	%p16, %r70, %r71;
	@%p16 bra 	$L__BB3_4;
$L__BB3_13:
	and.b32  	%r47, %r6, 3;
	setp.eq.s32 	%p17, %r47, 0;
	@%p17 bra 	$L__BB3_18;
	shl.b32 	%r48, %r71, 5;
	or.b32  	%r49, %r48, %r2;
	mul.wide.u32 	%rd39, %r49, 4;
	add.s64 	%rd66, %rd13, %rd39;
	add.s32 	%r50, %r71, %r4;
	shl.b32 	%r73, %r50, 4;
	cvt.u64.u32 	%rd40, %r71;
	add.s64 	%rd41, %rd1, %rd40;
	shl.b64 	%rd42, %rd41, 1;
	add.s64 	%rd65, %rd12, %rd42;
	neg.s32 	%r72, %r47;
$L__BB3_15:
	.pragma "nounroll";
	// begin inline asm
	ld.global.nc.u16 %rs37, [%rd65];
	// end inline asm
	// begin inline asm
	{  cvt.f32.f16 %f44, %rs37;}

	// end inline asm
	setp.eq.f32 	%p18, %f44, 0f00000000;
	@%p18 bra 	$L__BB3_17;
	setp.eq.s32 	%p19, %r7, 0;
	cvt.s64.s32 	%rd46, %r73;
	add.s64 	%rd47, %rd46, %rd2;
	add.s64 	%rd44, %rd11, %rd47;
	// begin inline asm
	ld.global.nc.u8 %r52, [%rd44];
	// end inline asm
	cvt.u16.u32 	%rs39, %r52;
	and.b16  	%rs40, %rs39, 240;
	shr.u16 	%rs41, %rs40, 4;
	and.b16  	%rs42, %rs39, 15;
	selp.b16 	%rs43, %rs42, %rs41, %p19;
	setp.lt.u16 	%p20, %rs43, 8;
	or.b16  	%rs44, %rs43, -16;
	selp.b16 	%rs45, %rs43, %rs44, %p20;
	// begin inline asm
	ld.global.nc.f32 %f45, [%rd66];
	// end inline asm
	cvt.rn.f32.s16 	%f46, %rs45;
	mul.f32 	%f47, %f44, %f46;
	fma.rn.f32 	%f63, %f47, %f45, %f63;
$L__BB3_17:
	add.s64 	%rd66, %rd66, 128;
	add.s32 	%r73, %r73, 16;
	add.s64 	%rd65, %rd65, 2;
	add.s32 	%r72, %r72, 1;
	setp.ne.s32 	%p21, %r72, 0;
	@%p21 bra 	$L__BB3_15;
$L__BB3_18:
	setp.ge.s32 	%p22, %r5, %r20;
	@%p22 bra 	$L__BB3_22;
	shl.b32 	%r18, %r6, 5;
	sub.s32 	%r53, %r21, %r18;
	setp.ge.s32 	%p23, %r2, %r53;
	@%p23 bra 	$L__BB3_22;
	cvt.s64.s32 	%rd49, %r4;
	cvt.s64.s32 	%rd50, %r6;
	add.s64 	%rd51, %rd50, %rd49;
	shl.b64 	%rd52, %rd51, 1;
	add.s64 	%rd48, %rd12, %rd52;
	// begin inline asm
	ld.global.nc.u16 %rs46, [%rd48];
	// end inline asm
	// begin inline asm
	{  cvt.f32.f16 %f48, %rs46;}

	// end inline asm
	setp.eq.f32 	%p24, %f48, 0f00000000;
	@%p24 bra 	$L__BB3_22;
	add.s32 	%r55, %r6, %r4;
	shl.b32 	%r56, %r55, 4;
	cvt.s64.s32 	%rd55, %r56;
	shr.u32 	%r57, %r2, 1;
	cvt.u64.u32 	%rd56, %r57;
	or.b64  	%rd57, %rd55, %rd56;
	add.s64 	%rd53, %rd11, %rd57;
	// begin inline asm
	ld.global.nc.u8 %r54, [%rd53];
	// end inline asm
	cvt.u16.u32 	%rs48, %r54;
	and.b16  	%rs49, %rs48, 240;
	and.b32  	%r58, %r1, 1;
	setp.eq.b32 	%p25, %r58, 1;
	shr.u16 	%rs50, %rs49, 4;
	and.b16  	%rs51, %rs48, 15;
	selp.b16 	%rs52, %rs50, %rs51, %p25;
	setp.lt.u16 	%p26, %rs52, 8;
	or.b16  	%rs53, %rs52, -16;
	selp.b16 	%rs54, %rs52, %rs53, %p26;
	cvt.s64.s32 	%rd58, %r18;
	cvt.u64.u32 	%rd59, %r2;
	add.s64 	%rd60, %rd58, %rd59;
	shl.b64 	%rd61, %rd60, 2;
	add.s64 	%rd54, %rd13, %rd61;
	// begin inline asm
	ld.global.nc.f32 %f49, [%rd54];
	// end inline asm
	cvt.rn.f32.s16 	%f50, %rs54;
	mul.f32 	%f51, %f48, %f50;
	fma.rn.f32 	%f63, %f51, %f49, %f63;
$L__BB3_22:
	mov.b32 	%r59, %f63;
	shfl.sync.down.b32	%r60|%p27, %r59, 16, 31, -1;
	mov.b32 	%f52, %r60;
	add.f32 	%f53, %f63, %f52;
	mov.b32 	%r61, %f53;
	shfl.sync.down.b32	%r62|%p28, %r61, 8, 31, -1;
	mov.b32 	%f54, %r62;
	add.f32 	%f55, %f53, %f54;
	mov.b32 	%r63, %f55;
	shfl.sync.down.b32	%r64|%p29, %r63, 4, 31, -1;
	mov.b32 	%f56, %r64;
	add.f32 	%f57, %f55, %f56;
	mov.b32 	%r65, %f57;
	shfl.sync.down.b32	%r66|%p30, %r65, 2, 31, -1;
	mov.b32 	%f58, %r66;
	add.f32 	%f59, %f57, %f58;
	mov.b32 	%r67, %f59;
	shfl.sync.down.b32	%r68|%p31, %r67, 1, 31, -1;
	mov.b32 	%f60, %r68;
	add.f32 	%f61, %f59, %f60;
	mov.b32 	%r69, %f61;
	shfl.sync.idx.b32	%r19|%p32, %r69, 0, 31, -1;
	setp.ne.s32 	%p33, %r2, 0;
	@%p33 bra 	$L__BB3_24;
	cvta.to.global.u64 	%rd62, %rd14;
	mul.wide.s32 	%rd63, %r3, 4;
	add.s64 	%rd64, %rd62, %rd63;
	st.global.u32 	[%rd64], %r19;
$L__BB3_24:
	ret;

}
	// .globl	quant_matvec_q4_f32_xshared_kernel
.visible .entry quant_matvec_q4_f32_xshared_kernel(
	.param .u64 .ptr .align 1 quant_matvec_q4_f32_xshared_kernel_param_0,
	.param .u64 .ptr .align 1 quant_matvec_q4_f32_xshared_kernel_param_1,
	.param .u64 .ptr .align 1 quant_matvec_q4_f32_xshared_kernel_param_2,
	.param .u64 .ptr .align 1 quant_matvec_q4_f32_xshared_kernel_param_3,
	.param .u32 quant_matvec_q4_f32_xshared_kernel_param_4,
	.param .u32 quant_matvec_q4_f32_xshared_kernel_param_5,
	.param .u32 quant_matvec_q4_f32_xshared_kernel_param_6
)
{
	.reg .pred 	%p<36>;
	.reg .b16 	%rs<55>;
	.reg .b32 	%r<93>;
	.reg .b32 	%f<74>;
	.reg .b64 	%rd<52>;

	ld.param.u64 	%rd7, [quant_matvec_q4_f32_xshared_kernel_param_0];
	ld.param.u64 	%rd8, [quant_matvec_q4_f32_xshared_kernel_param_1];
	ld.param.u64 	%rd9, [quant_matvec_q4_f32_xshared_kernel_param_2];
	ld.param.u64 	%rd10, [quant_matvec_q4_f32_xshared_kernel_param_3];
	ld.param.u32 	%r28, [quant_matvec_q4_f32_xshared_kernel_param_4];
	ld.param.u32 	%r29, [quant_matvec_q4_f32_xshared_kernel_param_5];
	ld.param.u32 	%r30, [quant_matvec_q4_f32_xshared_kernel_param_6];
	mov.u32 	%r1, %tid.x;
	setp.ge.s32 	%p1, %r1, %r30;
	@%p1 bra 	$L__BB4_3;
	mov.u32 	%r2, %ntid.x;
	mov.u32 	%r32, shared_x;
	mov.u32 	%r87, %r1;
$L__BB4_2:
	mul.wide.s32 	%rd12, %r87, 4;
	add.s64 	%rd11, %rd9, %rd12;
	// begin inline asm
	ld.global.nc.f32 %f24, [%rd11];
	// end inline asm
	shl.b32 	%r31, %r87, 2;
	add.s32 	%r33, %r32, %r31;
	st.shared.f32 	[%r33], %f24;
	add.s32 	%r87, %r87, %r2;
	setp.lt.s32 	%p2, %r87, %r30;
	@%p2 bra 	$L__BB4_2;
$L__BB4_3:
	bar.sync 	0;
	and.b32  	%r5, %r1, 31;
	shr.u32 	%r34, %r1, 5;
	mov.u32 	%r35, %ntid.x;
	shr.u32 	%r36, %r35, 5;
	mov.u32 	%r37, %ctaid.x;
	mad.lo.s32 	%r6, %r36, %r37, %r34;
	setp.ge.s32 	%p3, %r6, %r28;
	@%p3 bra 	$L__BB4_27;
	mul.lo.s32 	%r7, %r29, %r6;
	shr.s32 	%r8, %r30, 5;
	min.s32 	%r9, %r29, %r8;
	setp.lt.s32 	%p4, %r9, 1;
	mov.f32 	%f64, 0f00000000;
	@%p4 bra 	$L__BB4_21;
	cvt.s64.s32 	%rd1, %r7;
	shr.u32 	%r39, %r5, 1;
	cvt.u64.u32 	%rd2, %r39;
	and.b32  	%r10, %r1, 1;
	and.b32  	%r11, %r9, 3;
	setp.lt.u32 	%p5, %r9, 4;
	mov.f32 	%f64, 0f00000000;
	mov.b32 	%r89, 0;
	@%p5 bra 	$L__BB4_16;
	and.b32  	%r89, %r9, 2147483644;
	mov.f32 	%f64, 0f00000000;
	mov.b32 	%r88, 0;
$L__BB4_7:
	cvt.u64.u32 	%rd14, %r88;
	add.s64 	%rd15, %rd14, %rd1;
	shl.b64 	%rd16, %rd15, 1;
	add.s64 	%rd13, %rd8, %rd16;
	// begin inline asm
	ld.global.nc.u16 %rs1, [%rd13];
	// end inline asm
	// begin inline asm
	{  cvt.f32.f16 %f29, %rs1;}

	// end inline asm
	setp.eq.f32 	%p6, %f29, 0f00000000;
	shl.b32 	%r41, %r5, 2;
	shl.b32 	%r42, %r88, 7;
	or.b32  	%r43, %r42, %r41;
	mov.u32 	%r44, shared_x;
	add.s32 	%r14, %r44, %r43;
	@%p6 bra 	$L__BB4_9;
	setp.eq.s32 	%p7, %r10, 0;
	add.s32 	%r46, %r88, %r7;
	shl.b32 	%r47, %r46, 4;
	cvt.s64.s32 	%rd18, %r47;
	or.b64  	%rd19, %rd18, %rd2;
	add.s64 	%rd17, %rd7, %rd19;
	// begin inline asm
	ld.global.nc.u8 %r45, [%rd17];
	// end inline asm
	cvt.u16.u32 	%rs3, %r45;
	and.b16  	%rs4, %rs3, 240;
	shr.u16 	%rs5, %rs4, 4;
	and.b16  	%rs6, %rs3, 15;
	selp.b16 	%rs7, %rs6, %rs5, %p7;
	setp.lt.u16 	%p8, %rs7, 8;
	or.b16  	%rs8, %rs7, -16;
	selp.b16 	%rs9, %rs7, %rs8, %p8;
	cvt.rn.f32.s16 	%f30, %rs9;
	mul.f32 	%f31, %f29, %f30;
	ld.shared.f32 	%f32, [%r14];
	fma.rn.f32 	%f64, %f31, %f32, %f64;
$L__BB4_9:
	add.s64 	%rd20, %rd13, 2;
	// begin inline asm
	ld.global.nc.u16 %rs10, [%rd20];
	// end inline asm
	// begin inline asm
	{  cvt.f32.f16 %f33, %rs10;}

	// end inline asm
	setp.eq.f32 	%p9, %f33, 0f00000000;
	@%p9 bra 	$L__BB4_11;
	setp.eq.s32 	%p10, %r10, 0;
	add.s32 	%r49, %r88, %r7;
	shl.b32 	%r50, %r49, 4;
	add.s32 	%r51, %r50, 16;
	cvt.s64.s32 	%rd22, %r51;
	or.b64  	%rd23, %rd22, %rd2;
	add.s64 	%rd21, %rd7, %rd23;
	// begin inline asm
	ld.global.nc.u8 %r48, [%rd21];
	// end inline asm
	cvt.u16.u32 	%rs12, %r48;
	and.b16  	%rs13, %rs12, 240;
	shr.u16 	%rs14, %rs13, 4;
	and.b16  	%rs15, %rs12, 15;
	selp.b16 	%rs16, %rs15, %rs14, %p10;
	setp.lt.u16 	%p11, %rs16, 8;
	or.b16  	%rs17, %rs16, -16;
	selp.b16 	%rs18, %rs16, %rs17, %p11;
	cvt.rn.f32.s16 	%f34, %rs18;
	mul.f32 	%f35, %f33, %f34;
	ld.shared.f32 	%f36, [%r14+128];
	fma.rn.f32 	%f64, %f35, %f36, %f64;
$L__BB4_11:
	add.s64 	%rd24, %rd13, 4;
	// begin inline asm
	ld.global.nc.u16 %rs19, [%rd24];
	// end inline asm
	// begin inline asm
	{  cvt.f32.f16 %f37, %rs19;}

	// end inline asm
	setp.eq.f32 	%p12, %f37, 0f00000000;
	@%p12 bra 	$L__BB4_13;
	setp.eq.s32 	%p13, %r10, 0;
	add.s32 	%r53, %r88, %r7;
	shl.b32 	%r54, %r53, 4;
	add.s32 	%r55, %r54, 32;
	cvt.s64.s32 	%rd26, %r55;
	or.b64  	%rd27, %rd26, %rd2;
	add.s64 	%rd25, %rd7, %rd27;
	// begin inline asm
	ld.global.nc.u8 %r52, [%rd25];
	// end inline asm
	cvt.u16.u32 	%rs21, %r52;
	and.b16  	%rs22, %rs21, 240;
	shr.u16 	%rs23, %rs22, 4;
	and.b16  	%rs24, %rs21, 15;
	selp.b16 	%rs25, %rs24, %rs23, %p13;
	setp.lt.u16 	%p14, %rs25, 8;
	or.b16  	%rs26, %rs25, -16;
	selp.b16 	%rs27, %rs25, %rs26, %p14;
	cvt.rn.f32.s16 	%f38, %rs27;
	mul.f32 	%f39, %f37, %f38;
	ld.shared.f32 	%f40, [%r14+256];
	fma.rn.f32 	%f64, %f39, %f40, %f64;
$L__BB4_13:
	add.s64 	%rd28, %rd13, 6;
	// begin inline asm
	ld.global.nc.u16 %rs28, [%rd28];
	// end inline asm
	// begin inline asm
	{  cvt.f32.f16 %f41, %rs28;}

	// end inline asm
	setp.eq.f32 	%p15, %f41, 0f00000000;
	@%p15 bra 	$L__BB4_15;
	setp.eq.s32 	%p16, %r10, 0;
	add.s32 	%r57, %r88, %r7;
	shl.b32 	%r58, %r57, 4;
	add.s32 	%r59, %r58, 48;
	cvt.s64.s32 	%rd30, %r59;
	or.b64  	%rd31, %rd30, %rd2;
	add.s64 	%rd29, %rd7, %rd31;
	// begin inline asm
	ld.global.nc.u8 %r56, [%rd29];
	// end inline asm
	cvt.u16.u32 	%rs30, %r56;
	and.b16  	%rs31, %rs30, 240;
	shr.u16 	%rs32, %rs31, 4;
	and.b16  	%rs33, %rs30, 15;
	selp.b16 	%rs34, %rs33, %rs32, %p16;
	setp.lt.u16 	%p17, %rs34, 8;
	or.b16  	%rs35, %rs34, -16;
	selp.b16 	%rs36, %rs34, %rs35, %p17;
	cvt.rn.f32.s16 	%f42, %rs36;
	mul.f32 	%f43, %f41, %f42;
	ld.shared.f32 	%f44, [%r14+384];
	fma.rn.f32 	%f64, %f43, %f44, %f64;
$L__BB4_15:
	add.s32 	%r88, %r88, 4;
	setp.ne.s32 	%p18, %r88, %r89;
	@%p18 bra 	$L__BB4_7;
$L__BB4_16:
	setp.eq.s32 	%p19, %r11, 0;
	@%p19 bra 	$L__BB4_21;
	shl.b32 	%r60, %r89, 7;
	shl.b32 	%r61, %r5, 2;
	or.b32  	%r62, %r60, %r61;
	mov.u32 	%r63, shared_x;
	add.s32 	%r92, %r63, %r62;
	add.s32 	%r64, %r89, %r7;
	shl.b32 	%r91, %r64, 4;
	cvt.u64.u32 	%rd32, %r89;
	add.s64 	%rd33, %rd1, %rd32;
	shl.b64 	%rd34, %rd33, 1;
	add.s64 	%rd51, %rd8, %rd34;
	neg.s32 	%r90, %r11;
$L__BB4_18:
	.pragma "nounroll";
	// begin inline asm
	ld.global.nc.u16 %rs37, [%rd51];
	// end inline asm
	// begin inline asm
	{  cvt.f32.f16 %f45, %rs37;}

	// end inline asm
	setp.eq.f32 	%p20, %f45, 0f00000000;
	@%p20 bra 	$L__BB4_20;
	setp.eq.s32 	%p21, %r10, 0;
	cvt.s64.s32 	%rd37, %r91;
	add.s64 	%rd38, %rd37, %rd2;
	add.s64 	%rd36, %rd7, %rd38;
	// begin inline asm
	ld.global.nc.u8 %r65, [%rd36];
	// end inline asm
	cvt.u16.u32 	%rs39, %r65;
	and.b16  	%rs40, %rs39, 240;
	shr.u16 	%rs41, %rs40, 4;
	and.b16  	%rs42, %rs39, 15;
	selp.b16 	%rs43, %rs42, %rs41, %p21;
	setp.lt.u16 	%p22, %rs43, 8;
	or.b16  	%rs44, %rs43, -16;
	selp.b16 	%rs45, %rs43, %rs44, %p22;
	cvt.rn.f32.s16 	%f46, %rs45;
	mul.f32 	%f47, %f45, %f46;
	ld.shared.f32 	%f48, [%r92];
	fma.rn.f32 	%f64, %f47, %f48, %f64;
$L__BB4_20:
	add.s32 	%r92, %r92, 128;
	add.s32 	%r91, %r91, 16;
	add.s64 	%rd51, %rd51, 2;
	add.s32 	%r90, %r90, 1;
	setp.ne.s32 	%p23, %r90, 0;
	@%p23 bra 	$L__BB4_18;
$L__BB4_21:
	setp.ge.s32 	%p24, %r8, %r29;
	@%p24 bra 	$L__BB4_25;
	shl.b32 	%r26, %r9, 5;
	sub.s32 	%r66, %r30, %r26;
	setp.ge.s32 	%p25, %r5, %r66;
	@%p25 bra 	$L__BB4_25;
	cvt.s64.s32 	%rd40, %r7;
	cvt.s64.s32 	%rd41, %r9;
	add.s64 	%rd42, %rd41, %rd40;
	shl.b64 	%rd43, %rd42, 1;
	add.s64 	%rd39, %rd8, %rd43;
	// begin inline asm
	ld.global.nc.u16 %rs46, [%rd39];
	// end inline asm
	// begin inline asm
	{  cvt.f32.f16 %f49, %rs46;}

	// end inline asm
	setp.eq.f32 	%p26, %f49, 0f00000000;
	@%p26 bra 	$L__BB4_25;
	add.s32 	%r68, %r9, %r7;
	shl.b32 	%r69, %r68, 4;
	cvt.s64.s32 	%rd45, %r69;
	shr.u32 	%r70, %r5, 1;
	cvt.u64.u32 	%rd46, %r70;
	or.b64  	%rd47, %rd45, %rd46;
	add.s64 	%rd44, %rd7, %rd47;
	// begin inline asm
	ld.global.nc.u8 %r67, [%rd44];
	// end inline asm
	cvt.u16.u32 	%rs48, %r67;
	and.b16  	%rs49, %rs48, 240;
	and.b32  	%r71, %r1, 1;
	setp.eq.b32 	%p27, %r71, 1;
	shr.u16 	%rs50, %rs49, 4;
	and.b16  	%rs51, %rs48, 15;
	selp.b16 	%rs52, %rs50, %rs51, %p27;
	setp.lt.u16 	%p28, %rs52, 8;
	or.b16  	%rs53, %rs52, -16;
	selp.b16 	%rs54, %rs52, %rs53, %p28;
	cvt.rn.f32.s16 	%f50, %rs54;
	mul.f32 	%f51, %f49, %f50;
	add.s32 	%r72, %r26, %r5;
	shl.b32 	%r73, %r72, 2;
	mov.u32 	%r74, shared_x;
	add.s32 	%r75, %r74, %r73;
	ld.shared.f32 	%f52, [%r75];
	fma.rn.f32 	%f64, %f51, %f52, %f64;
$L__BB4_25:
	mov.b32 	%r76, %f64;
	shfl.sync.down.b32	%r77|%p29, %r76, 16, 31, -1;
	mov.b32 	%f53, %r77;
	add.f32 	%f54, %f64, %f53;
	mov.b32 	%r78, %f54;
	shfl.sync.down.b32	%r79|%p30, %r78, 8, 31, -1;
	mov.b32 	%f55, %r79;
	add.f32 	%f56, %f54, %f55;
	mov.b32 	%r80, %f56;
	shfl.sync.down.b32	%r81|%p31, %r80, 4, 31, -1;
	mov.b32 	%f57, %r81;
	add.f32 	%f58, %f56, %f57;
	mov.b32 	%r82, %f58;
	shfl.sync.down.b32	%r83|%p32, %r82, 2, 31, -1;
	mov.b32 	%f59, %r83;
	add.f32 	%f60, %f58, %f59;
	mov.b32 	%r84, %f60;
	shfl.sync.down.b32	%r85|%p33, %r84, 1, 31, -1;
	mov.b32 	%f61, %r85;
	add.f32 	%f62, %f60, %f61;
	mov.b32 	%r86, %f62;
	shfl.sync.idx.b32	%r27|%p34, %r86, 0, 31, -1;
	setp.ne.s32 	%p35, %r5, 0;
	@%p35 bra 	$L__BB4_27;
	cvta.to.global.u64 	%rd48, %rd10;
	mul.wide.s32 	%rd49, %r6, 4;
	add.s64 	%rd50, %rd48, %rd49;
	st.global.u32 	[%rd50], %r27;
$L__BB4_27:
	ret;

}
	// .globl	quant_matvec_k4_f32_kernel
.visible .entry quant_matvec_k4_f32_kernel(
	.param .u64 .ptr .align 1 quant_matvec_k4_f32_kernel_param_0,
	.param .u64 .ptr .align 1 quant_matvec_k4_f32_kernel_param_1,
	.param .u64 .ptr .align 1 quant_matvec_k4_f32_kernel_param_2,
	.param .u64 .ptr .align 1 quant_matvec_k4_f32_kernel_param_3,
	.param .u64 .ptr .align 1 quant_matvec_k4_f32_kernel_param_4,
	.param .u32 quant_matvec_k4_f32_kernel_param_5,
	.param .u32 quant_matvec_k4_f32_kernel_param_6,
	.param .u32 quant_matvec_k4_f32_kernel_param_7
)
{
	.reg .pred 	%p<16>;
	.reg .b16 	%rs<13>;
	.reg .b32 	%r<41>;
	.reg .b32 	%f<24>;
	.reg .b64 	%rd<25>;
	// demoted variable
	.shared .align 4 .b8 _ZZ26quant_matvec_k4_f32_kernelE6shared[1024];
	ld.param.u64 	%rd9, [quant_matvec_k4_f32_kernel_param_0];
	ld.param.u64 	%rd10, [quant_matvec_k4_f32_kernel_param_1];
	ld.param.u64 	%rd11, [quant_matvec_k4_f32_kernel_param_2];
	ld.param.u64 	%rd12, [quant_matvec_k4_f32_kernel_param_3];
	ld.param.u64 	%rd13, [quant_matvec_k4_f32_kernel_param_4];
	ld.param.u32 	%r20, [quant_matvec_k4_f32_kernel_param_5];
	ld.param.u32 	%r18, [quant_matvec_k4_f32_kernel_param_6];
	ld.param.u32 	%r19, [quant_matvec_k4_f32_kernel_param_7];
	mov.u32 	%r1, %ctaid.x;
	mov.u32 	%r2, %tid.x;
	setp.ge.s32 	%p1, %r1, %r20;
	@%p1 bra 	$L__BB5_15;
	setp.lt.s32 	%p2, %r18, 1;
	mov.f32 	%f22, 0f00000000;
	@%p2 bra 	$L__BB5_9;
	mov.u32 	%r3, %ntid.x;
	mul.wide.u32 	%rd1, %r3, 4;
	cvta.to.global.u64 	%rd2, %rd10;
	cvta.to.global.u64 	%rd3, %rd11;
	cvta.to.global.u64 	%rd4, %rd9;
	cvta.to.global.u64 	%rd5, %rd12;
	add.s32 	%r22, %r18, 7;
	shr.s32 	%r23, %r22, 31;
	shr.u32 	%r24, %r23, 29;
	add.s32 	%r25, %r22, %r24;
	shr.s32 	%r26, %r25, 3;
	mul.lo.s32 	%r4, %r26, %r1;
	mul.lo.s32 	%r5, %r18, %r1;
	mov.f32 	%f22, 0f00000000;
	mov.b32 	%r38, 0;
$L__BB5_3:
	shr.u32 	%r27, %r38, 3;
	add.s32 	%r28, %r27, %r4;
	mul.wide.u32 	%rd14, %r28, 2;
	add.s64 	%rd15, %rd2, %rd14;
	ld.global.nc.u16 	%rs2, [%rd15];
	// begin inline asm
	{  cvt.f32.f16 %f10, %rs2;}

	// end inline asm
	add.s32 	%r7, %r38, %r5;
	cvt.u64.u32 	%rd16, %r7;
	add.s64 	%rd17, %rd3, %rd16;
	ld.global.nc.u8 	%rs3, [%rd17];
	cvt.u16.u8 	%rs4, %rs3;
	and.b16  	%rs1, %rs4, 63;
	setp.eq.f32 	%p3, %f10, 0f00000000;
	setp.eq.s16 	%p4, %rs1, 0;
	or.pred  	%p5, %p3, %p4;
	@%p5 bra 	$L__BB5_8;
	cvt.rn.f32.u16 	%f11, %rs1;
	mul.f32 	%f12, %f11, 0f3D000000;
	mul.f32 	%f3, %f10, %f12;
	shl.b32 	%r8, %r38, 5;
	sub.s32 	%r29, %r19, %r8;
	min.s32 	%r9, %r29, 32;
	setp.lt.s32 	%p6, %r29, 1;
	@%p6 bra 	$L__BB5_9;
	setp.ge.s32 	%p7, %r2, %r9;
	@%p7 bra 	$L__BB5_8;
	add.s32 	%r30, %r2, %r8;
	mul.wide.u32 	%rd18, %r30, 4;
	add.s64 	%rd24, %rd5, %rd18;
	shl.b32 	%r10, %r7, 4;
	mov.u32 	%r39, %r2;
$L__BB5_7:
	shr.u32 	%r31, %r39, 1;
	add.s32 	%r32, %r31, %r10;
	cvt.u64.u32 	%rd19, %r32;
	add.s64 	%rd20, %rd4, %rd19;
	ld.global.nc.u8 	%rs6, [%rd20];
	cvt.u16.u8 	%rs7, %rs6;
	and.b32  	%r33, %r39, 1;
	setp.eq.b32 	%p8, %r33, 1;
	shr.u16 	%rs8, %rs7, 4;
	and.b16  	%rs9, %rs7, 15;
	selp.b16 	%rs10, %rs8, %rs9, %p8;
	setp.lt.u16 	%p9, %rs10, 8;
	or.b16  	%rs11, %rs10, -16;
	selp.b16 	%rs12, %rs10, %rs11, %p9;
	cvt.rn.f32.s16 	%f13, %rs12;
	mul.f32 	%f14, %f3, %f13;
	ld.global.nc.f32 	%f15, [%rd24];
	fma.rn.f32 	%f22, %f15, %f14, %f22;
	add.s32 	%r39, %r39, %r3;
	add.s64 	%rd24, %rd24, %rd1;
	setp.lt.s32 	%p10, %r39, %r9;
	@%p10 bra 	$L__BB5_7;
$L__BB5_8:
	add.s32 	%r38, %r38, 1;
	setp.ne.s32 	%p11, %r38, %r18;
	@%p11 bra 	$L__BB5_3;
$L__BB5_9:
	shl.b32 	%r34, %r2, 2;
	mov.u32 	%r35, _ZZ26quant_matvec_k4_f32_kernelE6shared;
	add.s32 	%r14, %r35, %r34;
	st.shared.f32 	[%r14], %f22;
	bar.sync 	0;
	mov.u32 	%r40, %ntid.x;
	setp.lt.u32 	%p12, %r40, 2;
	@%p12 bra 	$L__BB5_13;
$L__BB5_10:
	shr.u32 	%r17, %r40, 1;
	setp.ge.u32 	%p13, %r2, %r17;
	@%p13 bra 	$L__BB5_12;
	shl.b32 	%r36, %r17, 2;
	add.s32 	%r37, %r14, %r36;
	ld.shared.f32 	%f16, [%r37];
	ld.shared.f32 	%f17, [%r14];
	add.f32 	%f18, %f16, %f17;
	st.shared.f32 	[%r14], %f18;
$L__BB5_12:
	bar.sync 	0;
	setp.gt.u32 	%p14, %r40, 3;
	mov.u32 	%r40, %r17;
	@%p14 bra 	$L__BB5_10;
$L__BB5_13:
	setp.ne.s32 	%p15, %r2, 0;
	@%p15 bra 	$L__BB5_15;
	ld.shared.f32 	%f19, [_ZZ26quant_matvec_k4_f32_kernelE6shared];
	cvta.to.global.u64 	%rd21, %rd13;
	mul.wide.u32 	%rd22, %r1, 4;
	add.s64 	%rd23, %rd21, %rd22;
	st.global.f32 	[%rd23], %f19;
$L__BB5_15:
	ret;

}
	// .globl	dequantize_q4_to_f16_kernel
.visible .entry dequantize_q4_to_f16_kernel(
	.param .u64 .ptr .align 1 dequantize_q4_to_f16_kernel_param_0,
	.param .u64 .ptr .align 1 dequantize_q4_to_f16_kernel_param_1,
	.param .u64 .ptr .align 1 dequantize_q4_to_f16_kernel_param_2,
	.param .u32 dequantize_q4_to_f16_kernel_param_3,
	.param .u32 dequantize_q4_to_f16_kernel_param_4,
	.param .u32 dequantize_q4_to_f16_kernel_param_5
)
{
	.reg .pred 	%p<5>;
	.reg .b16 	%rs<11>;
	.reg .b32 	%r<19>;
	.reg .b32 	%f<6>;
	.reg .b64 	%rd<15>;

	ld.param.u64 	%rd2, [dequantize_q4_to_f16_kernel_param_0];
	ld.param.u64 	%rd3, [dequantize_q4_to_f16_kernel_param_1];
	ld.param.u64 	%rd4, [dequantize_q4_to_f16_kernel_param_2];
	ld.param.u32 	%r6, [dequantize_q4_to_f16_kernel_param_3];
	ld.param.u32 	%r4, [dequantize_q4_to_f16_kernel_param_4];
	ld.param.u32 	%r5, [dequantize_q4_to_f16_kernel_param_5];
	cvta.to.global.u64 	%rd1, %rd4;
	mov.u32 	%r7, %ctaid.x;
	mov.u32 	%r8, %ntid.x;
	mov.u32 	%r9, %tid.x;
	mad.lo.s32 	%r1, %r7, %r8, %r9;
	mul.lo.s32 	%r10, %r5, %r6;
	setp.ge.s32 	%p1, %r1, %r10;
	@%p1 bra 	$L__BB6_4;
	cvta.to.global.u64 	%rd5, %rd3;
	div.s32 	%r11, %r1, %r5;
	mul.lo.s32 	%r12, %r11, %r5;
	sub.s32 	%r2, %r1, %r12;
	shr.s32 	%r13, %r2, 5;
	mad.lo.s32 	%r3, %r11, %r4, %r13;
	mul.wide.s32 	%rd6, %r3, 2;
	add.s64 	%rd7, %rd5, %rd6;
	ld.global.nc.u16 	%rs1, [%rd7];
	// begin inline asm
	{  cvt.f32.f16 %f2, %rs1;}

	// end inline asm
	setp.neu.f32 	%p2, %f2, 0f00000000;
	@%p2 bra 	$L__BB6_3;
	mov.f32 	%f5, 0f00000000;
	// begin inline asm
	{  cvt.rn.f16.f32 %rs10, %f5;}

	// end inline asm
	mul.wide.s32 	%rd13, %r1, 2;
	add.s64 	%rd14, %rd1, %rd13;
	st.global.u16 	[%rd14], %rs10;
	bra.uni 	$L__BB6_4;
$L__BB6_3:
	shl.b32 	%r14, %r3, 4;
	shr.u32 	%r15, %r2, 1;
	and.b32  	%r16, %r15, 15;
	or.b32  	%r17, %r14, %r16;
	cvt.s64.s32 	%rd8, %r17;
	cvta.to.global.u64 	%rd9, %rd2;
	add.s64 	%rd10, %rd9, %rd8;
	ld.global.nc.u8 	%rs3, [%rd10];
	cvt.u16.u8 	%rs4, %rs3;
	and.b32  	%r18, %r2, 1;
	setp.eq.b32 	%p3, %r18, 1;
	shr.u16 	%rs5, %rs4, 4;
	and.b16  	%rs6, %rs4, 15;
	selp.b16 	%rs7, %rs5, %rs6, %p3;
	setp.lt.u16 	%p4, %rs7, 8;
	or.b16  	%rs8, %rs7, -16;
	selp.b16 	%rs9, %rs7, %rs8, %p4;
	cvt.rn.f32.s16 	%f4, %rs9;
	mul.f32 	%f3, %f2, %f4;
	// begin inline asm
	{  cvt.rn.f16.f32 %rs2, %f3;}

	// end inline asm
	mul.wide.s32 	%rd11, %r1, 2;
	add.s64 	%rd12, %rd1, %rd11;
	st.global.u16 	[%rd12], %rs2;
$L__BB6_4:
	ret;

}
	// .globl	dequantize_k4_to_f16_kernel
.visible .entry dequantize_k4_to_f16_kernel(
	.param .u64 .ptr .align 1 dequantize_k4_to_f16_kernel_param_0,
	.param .u64 .ptr .align 1 dequantize_k4_to_f16_kernel_param_1,
	.param .u64 .ptr .align 1 dequantize_k4_to_f16_kernel_param_2,
	.param .u64 .ptr .align 1 dequantize_k4_to_f16_kernel_param_3,
	.param .u32 dequantize_k4_to_f16_kernel_param_4,
	.param .u32 dequantize_k4_to_f16_kernel_param_5,
	.param .u32 dequantize_k4_to_f16_kernel_param_6
)
{
	.reg .pred 	%p<7>;
	.reg .b16 	%rs<15>;
	.reg .b32 	%r<28>;
	.reg .b32 	%f<9>;
	.reg .b64 	%rd<19>;

	ld.param.u64 	%rd2, [dequantize_k4_to_f16_kernel_param_0];
	ld.param.u64 	%rd3, [dequantize_k4_to_f16_kernel_param_1];
	ld.param.u64 	%rd4, [dequantize_k4_to_f16_kernel_param_2];
	ld.param.u64 	%rd5, [dequantize_k4_to_f16_kernel_param_3];
	ld.param.u32 	%r6, [dequantize_k4_to_f16_kernel_param_4];
	ld.param.u32 	%r4, [dequantize_k4_to_f16_kernel_param_5];
	ld.param.u32 	%r5, [dequantize_k4_to_f16_kernel_param_6];
	cvta.to.global.u64 	%rd1, %rd5;
	mov.u32 	%r7, %ctaid.x;
	mov.u32 	%r8, %ntid.x;
	mov.u32 	%r9, %tid.x;
	mad.lo.s32 	%r1, %r7, %r8, %r9;
	mul.lo.s32 	%r10, %r5, %r6;
	setp.ge.s32 	%p1, %r1, %r10;
	@%p1 bra 	$L__BB7_4;
	cvta.to.global.u64 	%rd6, %rd3;
	cvta.to.global.u64 	%rd7, %rd4;
	div.s32 	%r11, %r1, %r5;
	mul.lo.s32 	%r12, %r11, %r5;
	sub.s32 	%r2, %r1, %r12;
	shr.s32 	%r13, %r2, 5;
	add.s32 	%r14, %r4, 7;
	shr.s32 	%r15, %r14, 31;
	shr.u32 	%r16, %r15, 29;
	add.s32 	%r17, %r14, %r16;
	shr.s32 	%r18, %r17, 3;
	shr.u32 	%r19, %r13, 29;
	add.s32 	%r20, %r13, %r19;
	shr.s32 	%r21, %r20, 3;
	mad.lo.s32 	%r22, %r11, %r18, %r21;
	mul.wide.s32 	%rd8, %r22, 2;
	add.s64 	%rd9, %rd6, %rd8;
	ld.global.nc.u16 	%rs2, [%rd9];
	// begin inline asm
	{  cvt.f32.f16 %f2, %rs2;}

	// end inline asm
	mad.lo.s32 	%r3, %r11, %r4, %r13;
	cvt.s64.s32 	%rd10, %r3;
	add.s64 	%rd11, %rd7, %rd10;
	ld.global.nc.u8 	%rs3, [%rd11];
	cvt.u16.u8 	%rs4, %rs3;
	and.b16  	%rs1, %rs4, 63;
	setp.neu.f32 	%p2, %f2, 0f00000000;
	setp.ne.s16 	%p3, %rs1, 0;
	and.pred  	%p4, %p2, %p3;
	@%p4 bra 	$L__BB7_3;
	mov.f32 	%f8, 0f00000000;
	// begin inline asm
	{  cvt.rn.f16.f32 %rs14, %f8;}

	// end inline asm
	mul.wide.s32 	%rd17, %r1, 2;
	add.s64 	%rd18, %rd1, %rd17;
	st.global.u16 	[%rd18], %rs14;
	bra.uni 	$L__BB7_4;
$L__BB7_3:
	cvt.rn.f32.u16 	%f4, %rs1;
	mul.f32 	%f5, %f4, 0f3D000000;
	mul.f32 	%f6, %f2, %f5;
	shl.b32 	%r23, %r3, 4;
	shr.u32 	%r24, %r2, 1;
	and.b32  	%r25, %r24, 15;
	or.b32  	%r26, %r23, %r25;
	cvt.s64.s32 	%rd12, %r26;
	cvta.to.global.u64 	%rd13, %rd2;
	add.s64 	%rd14, %rd13, %rd12;
	ld.global.nc.u8 	%rs7, [%rd14];
	cvt.u16.u8 	%rs8, %rs7;
	and.b32  	%r27, %r2, 1;
	setp.eq.b32 	%p5, %r27, 1;
	shr.u16 	%rs9, %rs8, 4;
	and.b16  	%rs10, %rs8, 15;
	selp.b16 	%rs11, %rs9, %rs10, %p5;
	setp.lt.u16 	%p6, %rs11, 8;
	or.b16  	%rs12, %rs11, -16;
	selp.b16 	%rs13, %rs11, %rs12, %p6;
	cvt.rn.f32.s16 	%f7, %rs13;
	mul.f32 	%f3, %f6, %f7;
	// begin inline asm
	{  cvt.rn.f16.f32 %rs6, %f3;}

	// end inline asm
	mul.wide.s32 	%rd15, %r1, 2;
	add.s64 	%rd16, %rd1, %rd15;
	st.global.u16 	[%rd16], %rs6;
$L__BB7_4:
	ret;

}
	// .globl	silu_mul_f32_kernel
.visible .entry silu_mul_f32_kernel(
	.param .u64 .ptr .align 1 silu_mul_f32_kernel_param_0,
	.param .u64 .ptr .align 1 silu_mul_f32_kernel_param_1,
	.param .u64 .ptr .align 1 silu_mul_f32_kernel_param_2,
	.param .u32 silu_mul_f32_kernel_param_3
)
{
	.reg .pred 	%p<2>;
	.reg .b32 	%r<6>;
	.reg .b32 	%f<9>;
	.reg .b64 	%rd<11>;

	ld.param.u64 	%rd1, [silu_mul_f32_kernel_param_0];
	ld.param.u64 	%rd2, [silu_mul_f32_kernel_param_1];
	ld.param.u64 	%rd3, [silu_mul_f32_kernel_param_2];
	ld.param.u32 	%r2, [silu_mul_f32_kernel_param_3];
	mov.u32 	%r3, %ctaid.x;
	mov.u32 	%r4, %ntid.x;
	mov.u32 	%r5, %tid.x;
	mad.lo.s32 	%r1, %r3, %r4, %r5;
	setp.ge.s32 	%p1, %r1, %r2;
	@%p1 bra 	$L__BB8_2;
	cvta.to.global.u64 	%rd4, %rd1;
	cvta.to.global.u64 	%rd5, %rd2;
	cvta.to.global.u64 	%rd6, %rd3;
	mul.wide.s32 	%rd7, %r1, 4;
	add.s64 	%rd8, %rd4, %rd7;
	ld.global.nc.f32 	%f1, [%rd8];
	add.s64 	%rd9, %rd5, %rd7;
	ld.global.nc.f32 	%f2, [%rd9];
	mul.f32 	%f3, %f1, 0fBFB8AA3B;
	ex2.approx.f32 	%f4, %f3;
	add.f32 	%f5, %f4, 0f3F800000;
	rcp.rn.f32 	%f6, %f5;
	mul.f32 	%f7, %f1, %f6;
	mul.f32 	%f8, %f2, %f7;
	add.s64 	%rd10, %rd6, %rd7;
	st.global.f32 	[%rd10], %f8;
$L__BB8_2:
	ret;

}
	// .globl	convert_f32_to_f16_kernel
.visible .entry convert_f32_to_f16_kernel(
	.param .u64 .ptr .align 1 convert_f32_to_f16_kernel_param_0,
	.param .u64 .ptr .align 1 convert_f32_to_f16_kernel_param_1,
	.param .u32 convert_f32_to_f16_kernel_param_2
)
{
	.reg .pred 	%p<2>;
	.reg .b16 	%rs<2>;
	.reg .b32 	%r<6>;
	.reg .b32 	%f<2>;
	.reg .b64 	%rd<9>;

	ld.param.u64 	%rd1, [convert_f32_to_f16_kernel_param_0];
	ld.param.u64 	%rd2, [convert_f32_to_f16_kernel_param_1];
	ld.param.u32 	%r2, [convert_f32_to_f16_kernel_param_2];
	mov.u32 	%r3, %ctaid.x;
	mov.u32 	%r4, %ntid.x;
	mov.u32 	%r5, %tid.x;
	mad.lo.s32 	%r1, %r3, %r4, %r5;
	setp.ge.s32 	%p1, %r1, %r2;
	@%p1 bra 	$L__BB9_2;
	cvta.to.global.u64 	%rd3, %rd1;
	cvta.to.global.u64 	%rd4, %rd2;
	mul.wide.s32 	%rd5, %r1, 4;
	add.s64 	%rd6, %rd3, %rd5;
	ld.global.nc.f32 	%f1, [%rd6];
	// begin inline asm
	{  cvt.rn.f16.f32 %rs1, %f1;}

	// end inline asm
	mul.wide.s32 	%rd7, %r1, 2;
	add.s64 	%rd8, %rd4, %rd7;
	st.global.u16 	[%rd8], %rs1;
$L__BB9_2:
	ret;

}
	// .globl	attention_inner_f16_cache_f32_kernel
.visible .entry attention_inner_f16_cache_f32_kernel(
	.param .u64 .ptr .align 1 attention_inner_f16_cache_f32_kernel_param_0,
	.param .u64 .ptr .align 1 attention_inner_f16_cache_f32_kernel_param_1,
	.param .u64 .ptr .align 1 attention_inner_f16_cache_f32_kernel_param_2,
	.param .u64 .ptr .align 1 attention_inner_f16_cache_f32_kernel_param_3,
	.param .u32 attention_inner_f16_cache_f32_kernel_param_4,
	.param .u32 attention_inner_f16_cache_f32_kernel_param_5,
	.param .u32 attention_inner_f16_cache_f32_kernel_param_6,
	.param .u32 attention_inner_f16_cache_f32_kernel_param_7,
	.param .u32 attention_inner_f16_cache_f32_kernel_param_8,
	.param .u32 attention_inner_f16_cache_f32_kernel_param_9,
	.param .u32 attention_inner_f16_cache_f32_kernel_param_10,
	.param .f32 attention_inner_f16_cache_f32_kernel_param_11
)
{
	.reg .pred 	%p<21>;
	.reg .b16 	%rs<3>;
	.reg .b32 	%r<49>;
	.reg .b32 	%f<36>;
	.reg .b64 	%rd<26>;
	// demoted variable
	.shared .align 4 .b8 _ZZ36attention_inner_f16_cache_f32_kernelE7partial[1024];
	// demoted variable
	.shared .align 4 .f32 _ZZ36attention_inner_f16_cache_f32_kernelE3s_m;
	// demoted variable
	.shared .align 4 .f32 _ZZ36attention_inner_f16_cache_f32_kernelE3s_l;
	// demoted variable
	.shared .align 4 .f32 _ZZ36attention_inner_f16_cache_f32_kernelE7s_alpha;
	// demoted variable
	.shared .align 4 .f32 _ZZ36attention_inner_f16_cache_f32_kernelE6s_beta;
	ld.param.u64 	%rd6, [attention_inner_f16_cache_f32_kernel_param_0];
	ld.param.u64 	%rd7, [attention_inner_f16_cache_f32_kernel_param_1];
	ld.param.u64 	%rd8, [attention_inner_f16_cache_f32_kernel_param_2];
	ld.param.u64 	%rd9, [attention_inner_f16_cache_f32_kernel_param_3];
	ld.param.u32 	%r24, [attention_inner_f16_cache_f32_kernel_param_4];
	ld.param.u32 	%r43, [attention_inner_f16_cache_f32_kernel_param_5];
	ld.param.u32 	%r26, [attention_inner_f16_cache_f32_kernel_param_6];
	ld.param.u32 	%r27, [attention_inner_f16_cache_f32_kernel_param_7];
	ld.param.u32 	%r28, [attention_inner_f16_cache_f32_kernel_param_8];
	ld.param.u32 	%r29, [attention_inner_f16_cache_f32_kernel_param_9];
	ld.param.u32 	%r30, [attention_inner_f16_cache_f32_kernel_param_10];
	ld.param.f32 	%f7, [attention_inner_f16_cache_f32_kernel_param_11];
	mov.u32 	%r1, %ctaid.x;
	mov.u32 	%r48, %tid.x;
	setp.ge.s32 	%p2, %r1, %r28;
	@%p2 bra 	$L__BB10_27;
	cvta.to.global.u64 	%rd10, %rd9;
	mul.lo.s32 	%r31, %r29, %r1;
	div.s32 	%r3, %r31, %r28;
	mul.lo.s32 	%r32, %r27, %r1;
	cvt.s64.s32 	%rd1, %r32;
	mul.wide.s32 	%rd11, %r32, 4;
	add.s64 	%rd2, %rd10, %rd11;
	setp.ge.s32 	%p3, %r48, %r27;
	@%p3 bra 	$L__BB10_4;
	mov.u32 	%r4, %ntid.x;
	mov.u32 	%r42, %r48;
$L__BB10_3:
	mul.wide.s32 	%rd12, %r42, 4;
	add.s64 	%rd13, %rd2, %rd12;
	mov.b32 	%r33, 0;
	st.global.u32 	[%rd13], %r33;
	add.s32 	%r42, %r42, %r4;
	setp.lt.s32 	%p4, %r42, %r27;
	@%p4 bra 	$L__BB10_3;
$L__BB10_4:
	bar.sync 	0;
	setp.ne.s32 	%p5, %r48, 0;
	@%p5 bra 	$L__BB10_6;
	mov.b32 	%r34, -8388608;
	st.shared.u32 	[_ZZ36attention_inner_f16_cache_f32_kernelE3s_m], %r34;
	mov.b32 	%r35, 0;
	st.shared.u32 	[_ZZ36attention_inner_f16_cache_f32_kernelE3s_l], %r35;
$L__BB10_6:
	bar.sync 	0;
	setp.gt.s32 	%p6, %r43, %r24;
	@%p6 bra 	$L__BB10_24;
	mul.lo.s32 	%r7, %r3, %r27;
	mov.u32 	%r8, %ntid.x;
	shl.b32 	%r36, %r48, 2;
	mov.u32 	%r37, _ZZ36attention_inner_f16_cache_f32_kernelE7partial;
	add.s32 	%r9, %r37, %r36;
	cvta.to.global.u64 	%rd3, %rd8;
	cvta.to.global.u64 	%rd4, %rd7;
	cvta.to.global.u64 	%rd5, %rd6;
	setp.le.s32 	%p7, %r30, %r24;
	setp.gt.s32 	%p8, %r30, 0;
	and.pred  	%p1, %p8, %p7;
	not.pred 	%p9, %p1;
$L__BB10_8:
	mov.u32 	%r44, %r43;
	@%p9 bra 	$L__BB10_10;
	rem.s32 	%r44, %r43, %r30;
$L__BB10_10:
	setp.ge.s32 	%p10, %r48, %r27;
	mad.lo.s32 	%r14, %r44, %r26, %r7;
	mov.f32 	%f35, 0f00000000;
	@%p10 bra 	$L__BB10_13;
	mov.f32 	%f35, 0f00000000;
	mov.u32 	%r45, %r48;
$L__BB10_12:
	add.s32 	%r38, %r45, %r14;
	mul.wide.s32 	%rd14, %r38, 2;
	add.s64 	%rd15, %rd4, %rd14;
	ld.global.nc.u16 	%rs1, [%rd15];
	// begin inline asm
	{  cvt.f32.f16 %f10, %rs1;}

	// end inline asm
	cvt.s64.s32 	%rd16, %r45;
	add.s64 	%rd17, %rd16, %rd1;
	shl.b64 	%rd18, %rd17, 2;
	add.s64 	%rd19, %rd5, %rd18;
	ld.global.nc.f32 	%f11, [%rd19];
	fma.rn.f32 	%f35, %f10, %f11, %f35;
	add.s32 	%r45, %r45, %r8;
	setp.lt.s32 	%p11, %r45, %r27;
	@%p11 bra 	$L__BB10_12;
$L__BB10_13:
	setp.lt.u32 	%p12, %r8, 2;
	st.shared.f32 	[%r9], %f35;
	bar.sync 	0;
	@%p12 bra 	$L__BB10_18;
	mov.u32 	%r46, %r8;
$L__BB10_15:
	shr.u32 	%r18, %r46, 1;
	setp.ge.u32 	%p13, %r48, %r18;
	@%p13 bra 	$L__BB10_17;
	shl.b32 	%r39, %r18, 2;
	add.s32 	%r40, %r9, %r39;
	ld.shared.f32 	%f12, [%r40];
	ld.shared.f32 	%f13, [%r9];
	add.f32 	%f14, %f12, %f13;
	st.shared.f32 	[%r9], %f14;
$L__BB10_17:
	bar.sync 	0;
	setp.gt.u32 	%p14, %r46, 3;
	mov.u32 	%r46, %r18;
	@%p14 bra 	$L__BB10_15;
$L__BB10_18:
	setp.ne.s32 	%p15, %r48, 0;
	@%p15 bra 	$L__BB10_20;
	ld.shared.f32 	%f15, [_ZZ36attention_inner_f16_cache_f32_kernelE7partial];
	mul.f32 	%f16, %f7, %f15;
	ld.shared.f32 	%f17, [_ZZ36attention_inner_f16_cache_f32_kernelE3s_m];
	max.f32 	%f18, %f17, %f16;
	sub.f32 	%f19, %f17, %f18;
	mul.f32 	%f20, %f19, 0f3FB8AA3B;
	ex2.approx.f32 	%f21, %f20;
	st.shared.f32 	[_ZZ36attention_inner_f16_cache_f32_kernelE7s_alpha], %f21;
	sub.f32 	%f22, %f16, %f18;
	mul.f32 	%f23, %f22, 0f3FB8AA3B;
	ex2.approx.f32 	%f24, %f23;
	st.shared.f32 	[_ZZ36attention_inner_f16_cache_f32_kernelE6s_beta], %f24;
	ld.shared.f32 	%f25, [_ZZ36attention_inner_f16_cache_f32_kernelE3s_l];
	fma.rn.f32 	%f26, %f21, %f25, %f24;
	st.shared.f32 	[_ZZ36attention_inner_f16_cache_f32_kernelE3s_l], %f26;
	st.shared.f32 	[_ZZ36attention_inner_f16_cache_f32_kernelE3s_m], %f18;
$L__BB10_20:
	setp.ge.s32 	%p16, %r48, %r27;
	bar.sync 	0;
	@%p16 bra 	$L__BB10_23;
	ld.shared.f32 	%f5, [_ZZ36attention_inner_f16_cache_f32_kernelE7s_alpha];
	ld.shared.f32 	%f6, [_ZZ36attention_inner_f16_cache_f32_kernelE6s_beta];
	mov.u32 	%r47, %r48;
$L__BB10_22:
	add.s32 	%r41, %r47, %r14;
	mul.wide.s32 	%rd20, %r41, 2;
	add.s64 	%rd21, %rd3, %rd20;
	ld.global.nc.u16 	%rs2, [%rd21];
	// begin inline asm
	{  cvt.f32.f16 %f27, %rs2;}

	// end inline asm
	mul.wide.s32 	%rd22, %r47, 4;
	add.s64 	%rd23, %rd2, %rd22;
	ld.global.f32 	%f28, [%rd23];
	mul.f32 	%f29, %f27, %f6;
	fma.rn.f32 	%f30, %f28, %f5, %f29;
	st.global.f32 	[%rd23], %f30;
	add.s32 	%r47, %r47, %r8;
	setp.lt.s32 	%p17, %r47, %r27;
	@%p17 bra 	$L__BB10_22;
$L__BB10_23:
	bar.sync 	0;
	add.s32 	%r21, %r43, 1;
	setp.eq.s32 	%p18, %r43, %r24;
	mov.u32 	%r43, %r21;
	@%p18 bra 	$L__BB10_24;
	bra.uni 	$L__BB10_8;
$L__BB10_24:
	setp.ge.s32 	%p19, %r48, %r27;
	@%p19 bra 	$L__BB10_27;
	ld.shared.f32 	%f31, [_ZZ36attention_inner_f16_cache_f32_kernelE3s_l];
	add.f32 	%f1, %f31, 0f2B8CBCCC;
	mov.u32 	%r10, %ntid.x;
$L__BB10_26:
	mul.wide.s32 	%rd24, %r48, 4;
	add.s64 	%rd25, %rd2, %rd24;
	ld.global.f32 	%f32, [%rd25];
	div.rn.f32 	%f33, %f32, %f1;
	st.global.f32 	[%rd25], %f33;
	add.s32 	%r48, %r48, %r10;
	setp.lt.s32 	%p20, %r48, %r27;
	@%p20 bra 	$L__BB10_26;
$L__BB10_27:
	ret;

}
	// .globl	attention_inner_mixed_cache_f32_kernel
.visible .entry attention_inner_mixed_cache_f32_kernel(
	.param .u64 .ptr .align 1 attention_inner_mixed_cache_f32_kernel_param_0,
	.param .u64 .ptr .align 1 attention_inner_mixed_cache_f32_kernel_param_1,
	.param .u64 .ptr .align 1 attention_inner_mixed_cache_f32_kernel_param_2,
	.param .u64 .ptr .align 1 attention_inner_mixed_cache_f32_kernel_param_3,
	.param .u64 .ptr .align 1 attention_inner_mixed_cache_f32_kernel_param_4,
	.param .u64 .ptr .align 1 attention_inner_mixed_cache_f32_kernel_param_5,
	.param .u64 .ptr .align 1 attention_inner_mixed_cache_f32_kernel_param_6,
	.param .u64 .ptr .align 1 attention_inner_mixed_cache_f32_kernel_param_7,
	.param .u32 attention_inner_mixed_cache_f32_kernel_param_8,
	.param .u32 attention_inner_mixed_cache_f32_kernel_param_9,
	.param .u32 attention_inner_mixed_cache_f32_kernel_param_10,
	.param .u32 attention_inner_mixed_cache_f32_kernel_param_11,
	.param .u32 attention_inner_mixed_cache_f32_kernel_param_12,
	.param .u32 attention_inner_mixed_cache_f32_kernel_param_13,
	.param .u32 attention_inner_mixed_cache_f32_kernel_param_14,
	.param .u32 attention_inner_mixed_cache_f32_kernel_param_15,
	.param .u32 attention_inner_mixed_cache_f32_kernel_param_16,
	.param .f32 attention_inner_mixed_cache_f32_kernel_param_17
)
{
	.reg .pred 	%p<46>;
	.reg .b16 	%rs<10>;
	.reg .b32 	%r<79>;
	.reg .b32 	%f<99>;
	.reg .b64 	%rd<67>;
	// demoted variable
	.shared .align 4 .b8 _ZZ38attention_inner_mixed_cache_f32_kernelE7partial[128];
	// demoted variable
	.shared .align 4 .f32 _ZZ38attention_inner_mixed_cache_f32_kernelE3s_m;
	// demoted variable
	.shared .align 4 .f32 _ZZ38attention_inner_mixed_cache_f32_kernelE3s_l;
	// demoted variable
	.shared .align 4 .f32 _ZZ38attention_inner_mixed_cache_f32_kernelE7s_alpha;
	// demoted variable
	.shared .align 4 .f32 _ZZ38attention_inner_mixed_cache_f32_kernelE6s_beta;
	ld.param.u64 	%rd11, [attention_inner_mixed_cache_f32_kernel_param_0];
	ld.param.u64 	%rd12, [attention_inner_mixed_cache_f32_kernel_param_1];
	ld.param.u64 	%rd16, [attention_inner_mixed_cache_f32_kernel_param_2];
	ld.param.u64 	%rd13, [attention_inner_mixed_cache_f32_kernel_param_3];
	ld.param.u64 	%rd17, [attention_inner_mixed_cache_f32_kernel_param_4];
	ld.param.u64 	%rd14, [attention_inner_mixed_cache_f32_kernel_param_5];
	ld.param.u64 	%rd18, [attention_inner_mixed_cache_f32_kernel_param_6];
	ld.param.u64 	%rd15, [attention_inner_mixed_cache_f32_kernel_param_7];
	ld.param.u32 	%r27, [attention_inner_mixed_cache_f32_kernel_param_9];
	ld.param.u32 	%r28, [attention_inner_mixed_cache_f32_kernel_param_10];
	ld.param.u32 	%r72, [attention_inner_mixed_cache_f32_kernel_param_11];
	ld.param.u32 	%r30, [attention_inner_mixed_cache_f32_kernel_param_12];
	ld.param.u32 	%r31, [attention_inner_mixed_cache_f32_kernel_param_13];
	ld.param.u32 	%r32, [attention_inner_mixed_cache_f32_kernel_param_14];
	ld.param.u32 	%r33, [attention_inner_mixed_cache_f32_kernel_param_15];
	ld.param.u32 	%r34, [attention_inner_mixed_cache_f32_kernel_param_16];
	cvta.to.global.u64 	%rd1, %rd16;
	cvta.to.global.u64 	%rd2, %rd17;
	cvta.to.global.u64 	%rd3, %rd18;
	mov.u32 	%r1, %ctaid.x;
	mov.u32 	%r78, %tid.x;
	and.b32  	%r3, %r78, 31;
	mov.u32 	%r4, %ntid.x;
	setp.ge.s32 	%p2, %r1, %r32;
	@%p2 bra 	$L__BB11_47;
	cvta.to.global.u64 	%rd19, %rd11;
	cvta.to.global.u64 	%rd20, %rd15;
	mul.lo.s32 	%r35, %r33, %r1;
	div.s32 	%r5, %r35, %r32;
	mul.lo.s32 	%r36, %r31, %r1;
	mul.wide.s32 	%rd21, %r36, 4;
	add.s64 	%rd4, %rd19, %rd21;
	add.s64 	%rd5, %rd20, %rd21;
	setp.le.u32 	%p3, %r31, %r4;
	@%p3 bra 	$L__BB11_6;
	setp.ge.s32 	%p4, %r78, %r31;
	@%p4 bra 	$L__BB11_5;
	mov.u32 	%r71, %r78;
$L__BB11_4:
	mul.wide.s32 	%rd22, %r71, 4;
	add.s64 	%rd23, %rd5, %rd22;
	mov.b32 	%r37, 0;
	st.global.u32 	[%rd23], %r37;
	add.s32 	%r71, %r71, %r4;
	setp.lt.s32 	%p5, %r71, %r31;
	@%p5 bra 	$L__BB11_4;
$L__BB11_5:
	bar.sync 	0;
$L__BB11_6:
	setp.ne.s32 	%p6, %r78, 0;
	@%p6 bra 	$L__BB11_8;
	mov.b32 	%r38, -8388608;
	st.shared.u32 	[_ZZ38attention_inner_mixed_cache_f32_kernelE3s_m], %r38;
	mov.b32 	%r39, 0;
	st.shared.u32 	[_ZZ38attention_inner_mixed_cache_f32_kernelE3s_l], %r39;
$L__BB11_8:
	bar.sync 	0;
	setp.gt.s32 	%p7, %r72, %r28;
	mov.f32 	%f97, 0f00000000;
	@%p7 bra 	$L__BB11_41;
	mul.lo.s32 	%r8, %r5, %r31;
	cvta.to.global.u64 	%rd6, %rd14;
	cvta.to.global.u64 	%rd7, %rd13;
	cvta.to.global.u64 	%rd8, %rd12;
	setp.le.s32 	%p8, %r34, %r28;
	setp.gt.s32 	%p9, %r34, 0;
	and.pred  	%p1, %p9, %p8;
	mov.f32 	%f97, 0f00000000;
	not.pred 	%p10, %p1;
	cvt.u64.u32 	%rd46, %r78;
$L__BB11_10:
	mov.u32 	%r9, %r72;
	mov.u32 	%r73, %r9;
	@%p10 bra 	$L__BB11_12;
	rem.s32 	%r73, %r9, %r34;
$L__BB11_12:
	ld.param.u32 	%r70, [attention_inner_mixed_cache_f32_kernel_param_8];
	setp.eq.s32 	%p11, %r70, 0;
	mad.lo.s32 	%r12, %r73, %r30, %r8;
	mov.f32 	%f95, 0f00000000;
	@%p11 bra 	$L__BB11_16;
	setp.ge.s32 	%p12, %r78, %r31;
	@%p12 bra 	$L__BB11_19;
	mul.wide.s32 	%rd24, %r73, 4;
	add.s64 	%rd25, %rd6, %rd24;
	ld.global.nc.f32 	%f2, [%rd25];
	mov.f32 	%f95, 0f00000000;
	cvt.s64.s32 	%rd29, %r12;
	mov.u32 	%r74, %r78;
$L__BB11_15:
	cvt.s64.s32 	%rd26, %r74;
	mul.wide.s32 	%rd27, %r74, 4;
	add.s64 	%rd28, %rd4, %rd27;
	ld.global.nc.f32 	%f25, [%rd28];
	add.s64 	%rd30, %rd26, %rd29;
	add.s64 	%rd31, %rd7, %rd30;
	ld.global.nc.u8 	%rs1, [%rd31];
	cvt.s16.s8 	%rs2, %rs1;
	cvt.rn.f32.s16 	%f26, %rs2;
	mul.f32 	%f27, %f2, %f26;
	fma.rn.f32 	%f95, %f25, %f27, %f95;
	add.s32 	%r74, %r74, %r4;
	setp.lt.s32 	%p13, %r74, %r31;
	@%p13 bra 	$L__BB11_15;
	bra.uni 	$L__BB11_19;
$L__BB11_16:
	setp.ge.s32 	%p14, %r78, %r31;
	@%p14 bra 	$L__BB11_19;
	mov.f32 	%f95, 0f00000000;
	cvt.s64.s32 	%rd35, %r12;
	mov.u32 	%r75, %r78;
$L__BB11_18:
	cvt.s64.s32 	%rd32, %r75;
	mul.wide.s32 	%rd33, %r75, 4;
	add.s64 	%rd34, %rd4, %rd33;
	ld.global.nc.f32 	%f31, [%rd34];
	add.s64 	%rd36, %rd32, %rd35;
	shl.b64 	%rd37, %rd36, 1;
	add.s64 	%rd38, %rd8, %rd37;
	ld.global.nc.u16 	%rs3, [%rd38];
	// begin inline asm
	{  cvt.f32.f16 %f30, %rs3;}

	// end inline asm
	fma.rn.f32 	%f95, %f31, %f30, %f95;
	add.s32 	%r75, %r75, %r4;
	setp.lt.s32 	%p15, %r75, %r31;
	@%p15 bra 	$L__BB11_18;
$L__BB11_19:
	setp.ne.s32 	%p16, %r3, 0;
	mov.b32 	%r40, %f95;
	shfl.sync.down.b32	%r41|%p17, %r40, 16, 31, -1;
	mov.b32 	%f32, %r41;
	add.f32 	%f33, %f95, %f32;
	mov.b32 	%r42, %f33;
	shfl.sync.down.b32	%r43|%p18, %r42, 8, 31, -1;
	mov.b32 	%f34, %r43;
	add.f32 	%f35, %f33, %f34;
	mov.b32 	%r44, %f35;
	shfl.sync.down.b32	%r45|%p19, %r44, 4, 31, -1;
	mov.b32 	%f36, %r45;
	add.f32 	%f37, %f35, %f36;
	mov.b32 	%r46, %f37;
	shfl.sync.down.b32	%r47|%p20, %r46, 2, 31, -1;
	mov.b32 	%f38, %r47;
	add.f32 	%f39, %f37, %f38;
	mov.b32 	%r48, %f39;
	shfl.sync.down.b32	%r49|%p21, %r48, 1, 31, -1;
	mov.b32 	%f40, %r49;
	add.f32 	%f41, %f39, %f40;
	mov.b32 	%r50, %f41;
	shfl.sync.idx.b32	%r17|%p22, %r50, 0, 31, -1;
	@%p16 bra 	$L__BB11_21;
	shr.u32 	%r51, %r78, 3;
	and.b32  	%r52, %r51, 124;
	mov.u32 	%r53, _ZZ38attention_inner_mixed_cache_f32_kernelE7partial;
	add.s32 	%r54, %r53, %r52;
	st.shared.u32 	[%r54], %r17;
$L__BB11_21:
	setp.gt.u32 	%p23, %r78, 31;
	bar.sync 	0;
	@%p23 bra 	$L__BB11_26;
	shr.u32 	%r55, %r4, 5;
	setp.ge.u32 	%p24, %r3, %r55;
	mov.f32 	%f96, 0f00000000;
	@%p24 bra 	$L__BB11_24;
	shl.b32 	%r56, %r3, 2;
	mov.u32 	%r57, _ZZ38attention_inner_mixed_cache_f32_kernelE7partial;
	add.s32 	%r58, %r57, %r56;
	ld.shared.f32 	%f96, [%r58];
$L__BB11_24:
	setp.ne.s32 	%p25, %r3, 0;
	mov.b32 	%r59, %f96;
	shfl.sync.down.b32	%r60|%p26, %r59, 16, 31, -1;
	mov.b32 	%f43, %r60;
	add.f32 	%f44, %f96, %f43;
	mov.b32 	%r61, %f44;
	shfl.sync.down.b32	%r62|%p27, %r61, 8, 31, -1;
	mov.b32 	%f45, %r62;
	add.f32 	%f46, %f44, %f45;
	mov.b32 	%r63, %f46;
	shfl.sync.down.b32	%r64|%p28, %r63, 4, 31, -1;
	mov.b32 	%f47, %r64;
	add.f32 	%f48, %f46, %f47;
	mov.b32 	%r65, %f48;
	shfl.sync.down.b32	%r66|%p29, %r65, 2, 31, -1;
	mov.b32 	%f49, %r66;
	add.f32 	%f50, %f48, %f49;
	mov.b32 	%r67, %f50;
	shfl.sync.down.b32	%r68|%p30, %r67, 1, 31, -1;
	mov.b32 	%f51, %r68;
	add.f32 	%f52, %f50, %f51;
	mov.b32 	%r69, %f52;
	shfl.sync.idx.b32	%r18|%p31, %r69, 0, 31, -1;
	@%p25 bra 	$L__BB11_26;
	st.shared.u32 	[_ZZ38attention_inner_mixed_cache_f32_kernelE7partial], %r18;
$L__BB11_26:
	setp.ne.s32 	%p32, %r78, 0;
	bar.sync 	0;
	@%p32 bra 	$L__BB11_28;
	ld.param.f32 	%f90, [attention_inner_mixed_cache_f32_kernel_param_17];
	ld.shared.f32 	%f53, [_ZZ38attention_inner_mixed_cache_f32_kernelE7partial];
	mul.f32 	%f54, %f90, %f53;
	ld.shared.f32 	%f55, [_ZZ38attention_inner_mixed_cache_f32_kernelE3s_m];
	max.f32 	%f56, %f55, %f54;
	sub.f32 	%f57, %f55, %f56;
	mul.f32 	%f58, %f57, 0f3FB8AA3B;
	ex2.approx.f32 	%f59, %f58;
	st.shared.f32 	[_ZZ38attention_inner_mixed_cache_f32_kernelE7s_alpha], %f59;
	sub.f32 	%f60, %f54, %f56;
	mul.f32 	%f61, %f60, 0f3FB8AA3B;
	ex2.approx.f32 	%f62, %f61;
	st.shared.f32 	[_ZZ38attention_inner_mixed_cache_f32_kernelE6s_beta], %f62;
	ld.shared.f32 	%f63, [_ZZ38attention_inner_mixed_cache_f32_kernelE3s_l];
	fma.rn.f32 	%f64, %f59, %f63, %f62;
	st.shared.f32 	[_ZZ38attention_inner_mixed_cache_f32_kernelE3s_l], %f64;
	st.shared.f32 	[_ZZ38attention_inner_mixed_cache_f32_kernelE3s_m], %f56;
$L__BB11_28:
	setp.gt.u32 	%p33, %r31, %r4;
	bar.sync 	0;
	@%p33 bra 	$L__BB11_33;
	setp.ge.s32 	%p34, %r78, %r31;
	@%p34 bra 	$L__BB11_40;
	setp.eq.s32 	%p35, %r27, 0;
	@%p35 bra 	$L__BB11_32;
	mul.wide.s32 	%rd39, %r73, 4;
	add.s64 	%rd40, %rd3, %rd39;
	ld.global.nc.f32 	%f65, [%rd40];
	cvt.s64.s32 	%rd41, %r12;
	ld.shared.f32 	%f66, [_ZZ38attention_inner_mixed_cache_f32_kernelE7s_alpha];
	ld.shared.f32 	%f67, [_ZZ38attention_inner_mixed_cache_f32_kernelE6s_beta];
	add.s64 	%rd43, %rd41, %rd46;
	add.s64 	%rd44, %rd2, %rd43;
	ld.global.nc.u8 	%rs4, [%rd44];
	cvt.s16.s8 	%rs5, %rs4;
	cvt.rn.f32.s16 	%f68, %rs5;
	mul.f32 	%f69, %f65, %f68;
	mul.f32 	%f70, %f67, %f69;
	fma.rn.f32 	%f97, %f97, %f66, %f70;
	bra.uni 	$L__BB11_40;
$L__BB11_32:
	cvt.s64.s32 	%rd45, %r12;
	ld.shared.f32 	%f72, [_ZZ38attention_inner_mixed_cache_f32_kernelE7s_alpha];
	ld.shared.f32 	%f73, [_ZZ38attention_inner_mixed_cache_f32_kernelE6s_beta];
	add.s64 	%rd47, %rd45, %rd46;
	shl.b64 	%rd48, %rd47, 1;
	add.s64 	%rd49, %rd1, %rd48;
	ld.global.nc.u16 	%rs6, [%rd49];
	// begin inline asm
	{  cvt.f32.f16 %f71, %rs6;}

	// end inline asm
	mul.f32 	%f74, %f73, %f71;
	fma.rn.f32 	%f97, %f97, %f72, %f74;
	bra.uni 	$L__BB11_40;
$L__BB11_33:
	setp.eq.s32 	%p36, %r27, 0;
	@%p36 bra 	$L__BB11_37;
	setp.ge.s32 	%p37, %r78, %r31;
	@%p37 bra 	$L__BB11_40;
	mul.wide.s32 	%rd50, %r73, 4;
	add.s64 	%rd51, %rd3, %rd50;
	ld.global.nc.f32 	%f12, [%rd51];
	ld.shared.f32 	%f13, [_ZZ38attention_inner_mixed_cache_f32_kernelE7s_alpha];
	ld.shared.f32 	%f14, [_ZZ38attention_inner_mixed_cache_f32_kernelE6s_beta];
	cvt.s64.s32 	%rd9, %r12;
	mov.u32 	%r76, %r78;
$L__BB11_36:
	cvt.s64.s32 	%rd52, %r76;
	mul.wide.s32 	%rd53, %r76, 4;
	add.s64 	%rd54, %rd5, %rd53;
	ld.global.f32 	%f75, [%rd54];
	add.s64 	%rd55, %rd52, %rd9;
	add.s64 	%rd56, %rd2, %rd55;
	ld.global.nc.u8 	%rs7, [%rd56];
	cvt.s16.s8 	%rs8, %rs7;
	cvt.rn.f32.s16 	%f76, %rs8;
	mul.f32 	%f77, %f12, %f76;
	mul.f32 	%f78, %f14, %f77;
	fma.rn.f32 	%f79, %f75, %f13, %f78;
	st.global.f32 	[%rd54], %f79;
	add.s32 	%r76, %r76, %r4;
	setp.lt.s32 	%p38, %r76, %r31;
	@%p38 bra 	$L__BB11_36;
	bra.uni 	$L__BB11_40;
$L__BB11_37:
	setp.ge.s32 	%p39, %r78, %r31;
	@%p39 bra 	$L__BB11_40;
	ld.shared.f32 	%f15, [_ZZ38attention_inner_mixed_cache_f32_kernelE7s_alpha];
	ld.shared.f32 	%f16, [_ZZ38attention_inner_mixed_cache_f32_kernelE6s_beta];
	cvt.s64.s32 	%rd10, %r12;
	mov.u32 	%r77, %r78;
$L__BB11_39:
	cvt.s64.s32 	%rd57, %r77;
	mul.wide.s32 	%rd58, %r77, 4;
	add.s64 	%rd59, %rd5, %rd58;
	ld.global.f32 	%f81, [%rd59];
	add.s64 	%rd60, %rd57, %rd10;
	shl.b64 	%rd61, %rd60, 1;
	add.s64 	%rd62, %rd1, %rd61;
	ld.global.nc.u16 	%rs9, [%rd62];
	// begin inline asm
	{  cvt.f32.f16 %f80, %rs9;}

	// end inline asm
	mul.f32 	%f82, %f16, %f80;
	fma.rn.f32 	%f83, %f81, %f15, %f82;
	st.global.f32 	[%rd59], %f83;
	add.s32 	%r77, %r77, %r4;
	setp.lt.s32 	%p40, %r77, %r31;
	@%p40 bra 	$L__BB11_39;
$L__BB11_40:
	bar.sync 	0;
	add.s32 	%r72, %r9, 1;
	setp.ne.s32 	%p41, %r9, %r28;
	@%p41 bra 	$L__BB11_10;
$L__BB11_41:
	setp.le.u32 	%p42, %r31, %r4;
	@%p42 bra 	$L__BB11_45;
	setp.ge.s32 	%p44, %r78, %r31;
	@%p44 bra 	$L__BB11_47;
	ld.shared.f32 	%f87, [_ZZ38attention_inner_mixed_cache_f32_kernelE3s_l];
	add.f32 	%f19, %f87, 0f2B8CBCCC;
$L__BB11_44:
	mul.wide.s32 	%rd65, %r78, 4;
	add.s64 	%rd66, %rd5, %rd65;
	ld.global.f32 	%f88, [%rd66];
	div.rn.f32 	%f89, %f88, %f19;
	st.global.f32 	[%rd66], %f89;
	add.s32 	%r78, %r78, %r4;
	setp.lt.s32 	%p45, %r78, %r31;
	@%p45 bra 	$L__BB11_44;
	bra.uni 	$L__BB11_47;
$L__BB11_45:
	setp.ge.s32 	%p43, %r78, %r31;
	@%p43 bra 	$L__BB11_47;
	ld.shared.f32 	%f84, [_ZZ38attention_inner_mixed_cache_f32_kernelE3s_l];
	add.f32 	%f85, %f84, 0f2B8CBCCC;
	div.rn.f32 	%f86, %f97, %f85;
	mul.wide.u32 	%rd63, %r78, 4;
	add.s64 	%rd64, %rd5, %rd63;
	st.global.f32 	[%rd64], %f86;
$L__BB11_47:
	ret;

}


// ===== COMPILED SASS (sm_100) =====

	.target	sm_100

	.elftype	@"ET_EXEC"


//--------------------- .note.nv.tkinfo           --------------------------
	.section	.note.nv.tkinfo,"",@"SHT_NOTE"
	.sectionflags	@"SHF_NOTE_NV_TKINFO"
	.tkinfo
        /*0018*/ 	.word	0x00000002
        /*0030*/ 	.string	""
        /*0030*/ 	.string	"ptxas"
        /*0030*/ 	.string	"Cuda compilation tools, release 13.0, V13.0.88"
        /*0030*/ 	.string	"Build cuda_13.0.r13.0/compiler.36424714_0"
        /*0030*/ 	.string	"-arch sm_100 -m 64 "



//--------------------- .note.nv.cuinfo           --------------------------
	.section	.note.nv.cuinfo,"",@"SHT_NOTE"
	.sectionflags	@"SHF_NOTE_NV_CUINFO"
        /*0018*/ 	.short	0x0002
        /*001a*/ 	.short	0x0064
        /*001c*/ 	.short	0x0082
	.zero		2


//--------------------- .nv.info                  --------------------------
	.section	.nv.info,"",@"SHT_CUDA_INFO"
	.align	4


	//----- nvinfo : EIATTR_REGCOUNT
	.align		4
        /*0000*/ 	.byte	0x04, 0x2f
        /*0002*/ 	.short	(.L_1 - .L_0)
	.align		4
.L_0:
        /*0004*/ 	.word	index@(quant_matvec_int8_blocks_f32_kernel)
        /*0008*/ 	.word	0x00000020


	//----- nvinfo : EIATTR_FRAME_SIZE
	.align		4
.L_1:
        /*000c*/ 	.byte	0x04, 0x11
        /*000e*/ 	.short	(.L_3 - .L_2)
	.align		4
.L_2:
        /*0010*/ 	.word	index@(quant_matvec_int8_blocks_f32_kernel)
        /*0014*/ 	.word	0x00000000


	//----- nvinfo : EIATTR_REGCOUNT
	.align		4
.L_3:
        /*0018*/ 	.byte	0x04, 0x2f
        /*001a*/ 	.short	(.L_5 - .L_4)
	.align		4
.L_4:
        /*001c*/ 	.word	index@(quant_matvec_int8_blocks_f32_xshared_kernel)
        /*0020*/ 	.word	0x0000001e


	//----- nvinfo : EIATTR_FRAME_SIZE
	.align		4
.L_5:
        /*0024*/ 	.byte	0x04, 0x11
        /*0026*/ 	.short	(.L_7 - .L_6)
	.align		4
.L_6:
        /*0028*/ 	.word	index@(quant_matvec_int8_blocks_f32_xshared_kernel)
        /*002c*/ 	.word	0x00000000


	//----- nvinfo : EIATTR_REGCOUNT
	.align		4
.L_7:
        /*0030*/ 	.byte	0x04, 0x2f
        /*0032*/ 	.short	(.L_9 - .L_8)
	.align		4
.L_8:
        /*0034*/ 	.word	index@(softmax_rows_optimized_kernel)
        /*0038*/ 	.word	0x00000019


	//----- nvinfo : EIATTR_FRAME_SIZE
	.align		4
.L_9:
        /*003c*/ 	.byte	0x04, 0x11
        /*003e*/ 	.short	(.L_11 - .L_10)
	.align		4
.L_10:
        /*0040*/ 	.word	index@($__internal_3_$__cuda_sm20_rcp_rn_f32_slowpath)
        /*0044*/ 	.word	0x00000000


	//----- nvinfo : EIATTR_FRAME_SIZE
	.align		4
.L_11:
        /*0048*/ 	.byte	0x04, 0x11
        /*004a*/ 	.short	(.L_13 - .L_12)
	.align		4
.L_12:
        /*004c*/ 	.word	index@(softmax_rows_optimized_kernel)
        /*0050*/ 	.word	0x00000000


	//----- nvinfo : EIATTR_REGCOUNT
	.align		4
.L_13:
        /*0054*/ 	.byte	0x04, 0x2f
        /*0056*/ 	.short	(.L_15 - .L_14)
	.align		4
.L_14:
        /*0058*/ 	.word	index@(quant_matvec_q4_f32_kernel)
        /*005c*/ 	.word	0x00000020


	//----- nvinfo : EIATTR_FRAME_SIZE
	.align		4
.L_15:
        /*0060*/ 	.byte	0x04, 0x11
        /*0062*/ 	.short	(.L_17 - .L_16)
	.align		4
.L_16:
        /*0064*/ 	.word	index@(quant_matvec_q4_f32_kernel)
        /*0068*/ 	.word	0x00000000


	//----- nvinfo : EIATTR_REGCOUNT
	.align		4
.L_17:
        /*006c*/ 	.byte	0x04, 0x2f
        /*006e*/ 	.short	(.L_19 - .L_18)
	.align		4
.L_18:
        /*0070*/ 	.word	index@(quant_matvec_q4_f32_xshared_kernel)
        /*0074*/ 	.word	0x0000001d


	//----- nvinfo : EIATTR_FRAME_SIZE
	.align		4
.L_19:
        /*0078*/ 	.byte	0x04, 0x11
        /*007a*/ 	.short	(.L_21 - .L_20)
	.align		4
.L_20:
        /*007c*/ 	.word	index@(quant_matvec_q4_f32_xshared_kernel)
        /*0080*/ 	.word	0x00000000


	//----- nvinfo : EIATTR_REGCOUNT
	.align		4
.L_21:
        /*0084*/ 	.byte	0x04, 0x2f
        /*0086*/ 	.short	(.L_23 - .L_22)
	.align		4
.L_22:
        /*0088*/ 	.word	index@(quant_matvec_k4_f32_kernel)
        /*008c*/ 	.word	0x00000013


	//----- nvinfo : EIATTR_FRAME_SIZE
	.align		4
.L_23:
        /*0090*/ 	.byte	0x04, 0x11
        /*0092*/ 	.short	(.L_25 - .L_24)
	.align		4
.L_24:
        /*0094*/ 	.word	index@(quant_matvec_k4_f32_kernel)
        /*0098*/ 	.word	0x00000000


	//----- nvinfo : EIATTR_REGCOUNT
	.align		4
.L_25:
        /*009c*/ 	.byte	0x04, 0x2f
        /*009e*/ 	.short	(.L_27 - .L_26)
	.align		4
.L_26:
        /*00a0*/ 	.word	index@(dequantize_q4_to_f16_kernel)
        /*00a4*/ 	.word	0x0000000c


	//----- nvinfo : EIATTR_FRAME_SIZE
	.align		4
.L_27:
        /*00a8*/ 	.byte	0x04, 0x11
        /*00aa*/ 	.short	(.L_29 - .L_28)
	.align		4
.L_28:
        /*00ac*/ 	.word	index@(dequantize_q4_to_f16_kernel)
        /*00b0*/ 	.word	0x00000000


	//----- nvinfo : EIATTR_REGCOUNT
	.align		4
.L_29:
        /*00b4*/ 	.byte	0x04, 0x2f
        /*00b6*/ 	.short	(.L_31 - .L_30)
	.align		4
.L_30:
        /*00b8*/ 	.word	index@(dequantize_k4_to_f16_kernel)
        /*00bc*/ 	.word	0x0000000e


	//----- nvinfo : EIATTR_FRAME_SIZE
	.align		4
.L_31:
        /*00c0*/ 	.byte	0x04, 0x11
        /*00c2*/ 	.short	(.L_33 - .L_32)
	.align		4
.L_32:
        /*00c4*/ 	.word	index@(dequantize_k4_to_f16_kernel)
        /*00c8*/ 	.word	0x00000000


	//----- nvinfo : EIATTR_REGCOUNT
	.align		4
.L_33:
        /*00cc*/ 	.byte	0x04, 0x2f
        /*00ce*/ 	.short	(.L_35 - .L_34)
	.align		4
.L_34:
        /*00d0*/ 	.word	index@(silu_mul_f32_kernel)
        /*00d4*/ 	.word	0x00000010


	//----- nvinfo : EIATTR_FRAME_SIZE
	.align		4
.L_35:
        /*00d8*/ 	.byte	0x04, 0x11
        /*00da*/ 	.short	(.L_37 - .L_36)
	.align		4
.L_36:
        /*00dc*/ 	.word	index@($__internal_2_$__cuda_sm20_rcp_rn_f32_slowpath)
        /*00e0*/ 	.word	0x00000000


	//----- nvinfo : EIATTR_FRAME_SIZE
	.align		4
.L_37:
        /*00e4*/ 	.byte	0x04, 0x11
        /*00e6*/ 	.short	(.L_39 - .L_38)
	.align		4
.L_38:
        /*00e8*/ 	.word	index@(silu_mul_f32_kernel)
        /*00ec*/ 	.word	0x00000000


	//----- nvinfo : EIATTR_REGCOUNT
	.align		4
.L_39:
        /*00f0*/ 	.byte	0x04, 0x2f
        /*00f2*/ 	.short	(.L_41 - .L_40)
	.align		4
.L_40:
        /*00f4*/ 	.word	index@(convert_f32_to_f16_kernel)
        /*00f8*/ 	.word	0x0000000a


	//----- nvinfo : EIATTR_FRAME_SIZE
	.align		4
.L_41:
        /*00fc*/ 	.byte	0x04, 0x11
        /*00fe*/ 	.short	(.L_43 - .L_42)
	.align		4
.L_42:
        /*0100*/ 	.word	index@(convert_f32_to_f16_kernel)
        /*0104*/ 	.word	0x00000000


	//----- nvinfo : EIATTR_REGCOUNT
	.align		4
.L_43:
        /*0108*/ 	.byte	0x04, 0x2f
        /*010a*/ 	.short	(.L_45 - .L_44)
	.align		4
.L_44:
        /*010c*/ 	.word	index@(attention_inner_f16_cache_f32_kernel)
        /*0110*/ 	.word	0x0000001a


	//----- nvinfo : EIATTR_FRAME_SIZE
	.align		4
.L_45:
        /*0114*/ 	.byte	0x04, 0x11
        /*0116*/ 	.short	(.L_47 - .L_46)
	.align		4
.L_46:
        /*0118*/ 	.word	index@($__internal_1_$__cuda_sm3x_div_rn_noftz_f32_slowpath)
        /*011c*/ 	.word	0x00000000


	//----- nvinfo : EIATTR_FRAME_SIZE
	.align		4
.L_47:
        /*0120*/ 	.byte	0x04, 0x11
        /*0122*/ 	.short	(.L_49 - .L_48)
	.align		4
.L_48:
        /*0124*/ 	.word	index@(attention_inner_f16_cache_f32_kernel)
        /*0128*/ 	.word	0x00000000


	//----- nvinfo : EIATTR_REGCOUNT
	.align		4
.L_49:
        /*012c*/ 	.byte	0x04, 0x2f
        /*012e*/ 	.short	(.L_51 - .L_50)
	.align		4
.L_50:
        /*0130*/ 	.word	index@(attention_inner_mixed_cache_f32_kernel)
        /*0134*/ 	.word	0x0000001a


	//----- nvinfo : EIATTR_FRAME_SIZE
	.align		4
.L_51:
        /*0138*/ 	.byte	0x04, 0x11
        /*013a*/ 	.short	(.L_53 - .L_52)
	.align		4
.L_52:
        /*013c*/ 	.word	index@($__internal_0_$__cuda_sm3x_div_rn_noftz_f32_slowpath)
        /*0140*/ 	.word	0x00000000


	//----- nvinfo : EIATTR_FRAME_SIZE
	.align		4
.L_53:
        /*0144*/ 	.byte	0x04, 0x11
        /*0146*/ 	.short	(.L_55 - .L_54)
	.align		4
.L_54:
        /*0148*/ 	.word	index@(attention_inner_mixed_cache_f32_kernel)
        /*014c*/ 	.word	0x00000000


	//----- nvinfo : EIATTR_MIN_STACK_SIZE
	.align		4
.L_55:
        /*0150*/ 	.byte	0x04, 0x12
        /*0152*/ 	.short	(.L_57 - .L_56)
	.align		4
.L_56:
        /*0154*/ 	.word	index@(attention_inner_mixed_cache_f32_kernel)
        /*0158*/ 	.word	0x00000000


	//----- nvinfo : EIATTR_MIN_STACK_SIZE
	.align		4
.L_57:
        /*015c*/ 	.byte	0x04, 0x12
        /*015e*/ 	.short	(.L_59 - .L_58)
	.align		4
.L_58:
        /*0160*/ 	.word	index@(attention_inner_f16_cache_f32_kernel)
        /*0164*/ 	.word	0x00000000


	//----- nvinfo : EIATTR_MIN_STACK_SIZE
	.align		4
.L_59:
        /*0168*/ 	.byte	0x04, 0x12
        /*016a*/ 	.short	(.L_61 - .L_60)
	.align		4
.L_60:
        /*016c*/ 	.word	index@(convert_f32_to_f16_kernel)
        /*0170*/ 	.word	0x00000000


	//----- nvinfo : EIATTR_MIN_STACK_SIZE
	.align		4
.L_61:
        /*0174*/ 	.byte	0x04, 0x12
        /*0176*/ 	.short	(.L_63 - .L_62)
	.align		4
.L_62:
        /*0178*/ 	.word	index@(silu_mul_f32_kernel)
        /*017c*/ 	.word	0x00000000


	//----- nvinfo : EIATTR_MIN_STACK_SIZE
	.align		4
.L_63:
        /*0180*/ 	.byte	0x04, 0x12
        /*0182*/ 	.short	(.L_65 - .L_64)
	.align		4
.L_64:
        /*0184*/ 	.word	index@(dequantize_k4_to_f16_kernel)
        /*0188*/ 	.word	0x00000000


	//----- nvinfo : EIATTR_MIN_STACK_SIZE
	.align		4
.L_65:
        /*018c*/ 	.byte	0x04, 0x12
        /*018e*/ 	.short	(.L_67 - .L_66)
	.align		4
.L_66:
        /*0190*/ 	.word	index@(dequantize_q4_to_f16_kernel)
        /*0194*/ 	.word	0x00000000


	//----- nvinfo : EIATTR_MIN_STACK_SIZE
	.align		4
.L_67:
        /*0198*/ 	.byte	0x04, 0x12
        /*019a*/ 	.short	(.L_69 - .L_68)
	.align		4
.L_68:
        /*019c*/ 	.word	index@(quant_matvec_k4_f32_kernel)
        /*01a0*/ 	.word	0x00000000


	//----- nvinfo : EIATTR_MIN_STACK_SIZE
	.align		4
.L_69:
        /*01a4*/ 	.byte	0x04, 0x12
        /*01a6*/ 	.short	(.L_71 - .L_70)
	.align		4
.L_70:
        /*01a8*/ 	.word	index@(quant_matvec_q4_f32_xshared_kernel)
        /*01ac*/ 	.word	0x00000000


	//----- nvinfo : EIATTR_MIN_STACK_SIZE
	.align		4
.L_71:
        /*01b0*/ 	.byte	0x04, 0x12
        /*01b2*/ 	.short	(.L_73 - .L_72)
	.align		4
.L_72:
        /*01b4*/ 	.word	index@(quant_matvec_q4_f32_kernel)
        /*01b8*/ 	.word	0x00000000


	//----- nvinfo : EIATTR_MIN_STACK_SIZE
	.align		4
.L_73:
        /*01bc*/ 	.byte	0x04, 0x12
        /*01be*/ 	.short	(.L_75 - .L_74)
	.align		4
.L_74:
        /*01c0*/ 	.word	index@(softmax_rows_optimized_kernel)
        /*01c4*/ 	.word	0x00000000


	//----- nvinfo : EIATTR_MIN_STACK_SIZE
	.align		4
.L_75:
        /*01c8*/ 	.byte	0x04, 0x12
        /*01ca*/ 	.short	(.L_77 - .L_76)
	.align		4
.L_76:
        /*01cc*/ 	.word	index@(quant_matvec_int8_blocks_f32_xshared_kernel)
        /*01d0*/ 	.word	0x00000000


	//----- nvinfo : EIATTR_MIN_STACK_SIZE
	.align		4
.L_77:
        /*01d4*/ 	.byte	0x04, 0x12
        /*01d6*/ 	.short	(.L_79 - .L_78)
	.align		4
.L_78:
        /*01d8*/ 	.word	index@(quant_matvec_int8_blocks_f32_kernel)
        /*01dc*/ 	.word	0x00000000
.L_79:


//--------------------- .nv.compat                --------------------------
	.section	.nv.compat,"",@"SHT_CUDA_COMPAT_INFO"
	.align	4
        /*0000*/ 	.byte	0x02, 0x09, 0x00, 0x00, 0x02, 0x02, 0x01, 0x00, 0x02, 0x05, 0x05, 0x00, 0x03, 0x07, 0x01, 0x01
        /*0010*/ 	.byte	0x02, 0x03, 0x00, 0x00, 0x02, 0x06, 0x01, 0x00, 0x04, 0x0b, 0x08, 0x00, 0x01, 0x00, 0x00, 0x00
        /*0020*/ 	.byte	0x00, 0x00, 0x00, 0x00


//--------------------- .nv.info.attention_inner_mixed_cache_f32_kernel --------------------------
	.section	.nv.info.attention_inner_mixed_cache_f32_kernel,"",@"SHT_CUDA_INFO"
	.sectionflags	@""
	.align	4


	//----- nvinfo : EIATTR_CUDA_API_VERSION
	.align		4
        /*0000*/ 	.byte	0x04, 0x37
        /*0002*/ 	.short	(.L_81 - .L_80)
.L_80:
        /*0004*/ 	.word	0x00000082


	//----- nvinfo : EIATTR_KPARAM_INFO
	.align		4
.L_81:
        /*0008*/ 	.byte	0x04, 0x17
        /*000a*/ 	.short	(.L_83 - .L_82)
.L_82:
        /*000c*/ 	.word	0x00000000
        /*0010*/ 	.short	0x0011
        /*0012*/ 	.short	0x0064
        /*0014*/ 	.byte	0x00, 0xf0, 0x11, 0x00


	//----- nvinfo : EIATTR_KPARAM_INFO
	.align		4
.L_83:
        /*0018*/ 	.byte	0x04, 0x17
        /*001a*/ 	.short	(.L_85 - .L_84)
.L_84:
        /*001c*/ 	.word	0x00000000
        /*0020*/ 	.short	0x0010
        /*0022*/ 	.short	0x0060
        /*0024*/ 	.byte	0x00, 0xf0, 0x11, 0x00


	//----- nvinfo : EIATTR_KPARAM_INFO
	.align		4
.L_85:
        /*0028*/ 	.byte	0x04, 0x17
        /*002a*/ 	.short	(.L_87 - .L_86)
.L_86:
        /*002c*/ 	.word	0x00000000
        /*0030*/ 	.short	0x000f
        /*0032*/ 	.short	0x005c
        /*0034*/ 	.byte	0x00, 0xf0, 0x11, 0x00


	//----- nvinfo : EIATTR_KPARAM_INFO
	.align		4
.L_87:
        /*0038*/ 	.byte	0x04, 0x17
        /*003a*/ 	.short	(.L_89 - .L_88)
.L_88:
        /*003c*/ 	.word	0x00000000
        /*0040*/ 	.short	0x000e
        /*0042*/ 	.short	0x0058
        /*0044*/ 	.byte	0x00, 0xf0, 0x11, 0x00


	//----- nvinfo : EIATTR_KPARAM_INFO
	.align		4
.L_89:
        /*0048*/ 	.byte	0x04, 0x17
        /*004a*/ 	.short	(.L_91 - .L_90)
.L_90:
        /*004c*/ 	.word	0x00000000
        /*0050*/ 	.short	0x000d
        /*0052*/ 	.short	0x0054
        /*0054*/ 	.byte	0x00, 0xf0, 0x11, 0x00


	//----- nvinfo : EIATTR_KPARAM_INFO
	.align		4
.L_91:
        /*0058*/ 	.byte	0x04, 0x17
        /*005a*/ 	.short	(.L_93 - .L_92)
.L_92:
        /*005c*/ 	.word	0x00000000
        /*0060*/ 	.short	0x000c
        /*0062*/ 	.short	0x0050
        /*0064*/ 	.byte	0x00, 0xf0, 0x11, 0x00


	//----- nvinfo : EIATTR_KPARAM_INFO
	.align		4
.L_93:
        /*0068*/ 	.byte	0x04, 0x17
        /*006a*/ 	.short	(.L_95 - .L_94)
.L_94:
        /*006c*/ 	.word	0x00000000
        /*0070*/ 	.short	0x000b
        /*0072*/ 	.short	0x004c
        /*0074*/ 	.byte	0x00, 0xf0, 0x11, 0x00


	//----- nvinfo : EIATTR_KPARAM_INFO
	.align		4
.L_95:
        /*0078*/ 	.byte	0x04, 0x17
        /*007a*/ 	.short	(.L_97 - .L_96)
.L_96:
        /*007c*/ 	.word	0x00000000
        /*0080*/ 	.short	0x000a
        /*0082*/ 	.short	0x0048
        /*0084*/ 	.byte	0x00, 0xf0, 0x11, 0x00


	//----- nvinfo : EIATTR_KPARAM_INFO
	.align		4
.L_97:
        /*0088*/ 	.byte	0x04, 0x17
        /*008a*/ 	.short	(.L_99 - .L_98)
.L_98:
        /*008c*/ 	.word	0x00000000
        /*0090*/ 	.short	0x0009
        /*0092*/ 	.short	0x0044
        /*0094*/ 	.byte	0x00, 0xf0, 0x11, 0x00


	//----- nvinfo : EIATTR_KPARAM_INFO
	.align		4
.L_99:
        /*0098*/ 	.byte	0x04, 0x17
        /*009a*/ 	.short	(.L_101 - .L_100)
.L_100:
        /*009c*/ 	.word	0x00000000
        /*00a0*/ 	.short	0x0008
        /*00a2*/ 	.short	0x0040
        /*00a4*/ 	.byte	0x00, 0xf0, 0x11, 0x00


	//----- nvinfo : EIATTR_KPARAM_INFO
	.align		4
.L_101:
        /*00a8*/ 	.byte	0x04, 0x17
        /*00aa*/ 	.short	(.L_103 - .L_102)
.L_102:
        /*00ac*/ 	.word	0x00000000
        /*00b0*/ 	.short	0x0007
        /*00b2*/ 	.short	0x0038
        /*00b4*/ 	.byte	0x00, 0xf5, 0x21, 0x00


	//----- nvinfo : EIATTR_KPARAM_INFO
	.align		4
.L_103:
        /*00b8*/ 	.byte	0x04, 0x17
        /*00ba*/ 	.short	(.L_105 - .L_104)
.L_104:
        /*00bc*/ 	.word	0x00000000
        /*00c0*/ 	.short	0x0006
        /*00c2*/ 	.short	0x0030
        /*00c4*/ 	.byte	0x00, 0xf5, 0x21, 0x00


	//----- nvinfo : EIATTR_KPARAM_INFO
	.align		4
.L_105:
        /*00c8*/ 	.byte	0x04, 0x17
        /*00ca*/ 	.short	(.L_107 - .L_106)
.L_106:
        /*00cc*/ 	.word	0x00000000
        /*00d0*/ 	.short	0x0005
        /*00d2*/ 	.short	0x0028
        /*00d4*/ 	.byte	0x00, 0xf5, 0x21, 0x00


	//----- nvinfo : EIATTR_KPARAM_INFO
	.align		4
.L_107:
        /*00d8*/ 	.byte	0x04, 0x17
        /*00da*/ 	.short	(.L_109 - .L_108)
.L_108:
        /*00dc*/ 	.word	0x00000000
        /*00e0*/ 	.short	0x0004
        /*00e2*/ 	.short	0x0020
        /*00e4*/ 	.byte	0x00, 0xf5, 0x21, 0x00


	//----- nvinfo : EIATTR_KPARAM_INFO
	.align		4
.L_109:
        /*00e8*/ 	.byte	0x04, 0x17
        /*00ea*/ 	.short	(.L_111 - .L_110)
.L_110:
        /*00ec*/ 	.word	0x00000000
        /*00f0*/ 	.short	0x0003
        /*00f2*/ 	.short	0x0018
        /*00f4*/ 	.byte	0x00, 0xf5, 0x21, 0x00


	//----- nvinfo : EIATTR_KPARAM_INFO
	.align		4
.L_111:
        /*00f8*/ 	.byte	0x04, 0x17
        /*00fa*/ 	.short	(.L_113 - .L_112)
.L_112:
        /*00fc*/ 	.word	0x00000000
        /*0100*/ 	.short	0x0002
        /*0102*/ 	.short	0x0010
        /*0104*/ 	.byte	0x00, 0xf5, 0x21, 0x00


	//----- nvinfo : EIATTR_KPARAM_INFO
	.align		4
.L_113:
        /*0108*/ 	.byte	0x04, 0x17
        /*010a*/ 	.short	(.L_115 - .L_114)
.L_114:
        /*010c*/ 	.word	0x00000000
        /*0110*/ 	.short	0x0001
        /*0112*/ 	.short	0x0008
        /*0114*/ 	.byte	0x00, 0xf5, 0x21, 0x00


	//----- nvinfo : EIATTR_KPARAM_INFO
	.align		4
.L_115:
        /*0118*/ 	.byte	0x04, 0x17
        /*011a*/ 	.short	(.L_117 - .L_116)
.L_116:
        /*011c*/ 	.word	0x00000000
        /*0120*/ 	.short	0x0000
        /*0122*/ 	.short	0x0000
        /*0124*/ 	.byte	0x00, 0xf5, 0x21, 0x00


	//----- nvinfo : EIATTR_SPARSE_MMA_MASK
	.align		4
.L_117:
        /*0128*/ 	.byte	0x03, 0x50
        /*012a*/ 	.short	0x0000


	//----- nvinfo : EIATTR_MAXREG_COUNT
	.align		4
        /*012c*/ 	.byte	0x03, 0x1b
        /*012e*/ 	.short	0x00ff


	//----- nvinfo : EIATTR_NUM_BARRIERS
	.align		4
        /*0130*/ 	.byte	0x02, 0x4c
        /*0132*/ 	.byte	0x01
	.zero		1


	//----- nvinfo : EIATTR_MERCURY_ISA_VERSION
	.align		4
        /*0134*/ 	.byte	0x03, 0x5f
        /*0136*/ 	.short	0x0101


	//----- nvinfo : EIATTR_COOP_GROUP_MASK_REGIDS
	.align		4
        /*0138*/ 	.byte	0x04, 0x29
        /*013a*/ 	.short	(.L_119 - .L_118)


	//   ....[0]....
.L_118:
        /*013c*/ 	.word	0xffffffff


	//   ....[1]....
        /*0140*/ 	.word	0xffffffff


	//   ....[2]....
        /*0144*/ 	.word	0xffffffff


	//   ....[3]....
        /*0148*/ 	.word	0xffffffff


	//   ....[4]....
        /*014c*/ 	.word	0xffffffff


	//   ....[5]....
        /*0150*/ 	.word	0xffffffff


	//   ....[6]....
        /*0154*/ 	.word	0xffffffff


	//   ....[7]....
        /*0158*/ 	.word	0xffffffff


	//   ....[8]....
        /*015c*/ 	.word	0xffffffff


	//   ....[9]....
        /*0160*/ 	.word	0xffffffff


	//   ....[10]....
        /*0164*/ 	.word	0xffffffff


	//   ....[11]....
        /*0168*/ 	.word	0xffffffff


	//   ....[12]....
        /*016c*/ 	.word	0x05000013


	//   ....[13]....
        /*0170*/ 	.word	0x05000013


	//   ....[14]....
        /*0174*/ 	.word	0x05000013


	//   ....[15]....
        /*0178*/ 	.word	0x05000013


	//   ....[16]....
        /*017c*/ 	.word	0x05000013


	//----- nvinfo : EIATTR_COOP_GROUP_INSTR_OFFSETS
	.align		4
.L_119:
        /*0180*/ 	.byte	0x04, 0x28
        /*0182*/ 	.short	(.L_121 - .L_120)


	//   ....[0]....
.L_120:
        /*0184*/ 	.word	0x00000970


	//   ....[1]....
        /*0188*/ 	.word	0x000009d0


	//   ....[2]....
        /*018c*/ 	.word	0x00000a10


	//   ....[3]....
        /*0190*/ 	.word	0x00000a50


	//   ....[4]....
        /*0194*/ 	.word	0x00000a70


	//   ....[5]....
        /*0198*/ 	.word	0x00000a90


	//   ....[6]....
        /*019c*/ 	.word	0x00000b70


	//   ....[7]....
        /*01a0*/ 	.word	0x00000b90


	//   ....[8]....
        /*01a4*/ 	.word	0x00000bb0


	//   ....[9]....
        /*01a8*/ 	.word	0x00000bd0


	//   ....[10]....
        /*01ac*/ 	.word	0x00000bf0


	//   ....[11]....
        /*01b0*/ 	.word	0x00000c30


	//   ....[12]....
        /*01b4*/ 	.word	0x000017e0


	//   ....[13]....
        /*01b8*/ 	.word	0x00001850


	//   ....[14]....
        /*01bc*/ 	.word	0x000018c0


	//   ....[15]....
        /*01c0*/ 	.word	0x00001930


	//   ....[16]....
        /*01c4*/ 	.word	0x000019a0


	//----- nvinfo : EIATTR_VRC_CTA_INIT_COUNT
	.align		4
.L_121:
        /*01c8*/ 	.byte	0x02, 0x4a
	.zero		1
	.zero		1


	//----- nvinfo : EIATTR_EXIT_INSTR_OFFSETS
	.align		4
        /*01cc*/ 	.byte	0x04, 0x1c
        /*01ce*/ 	.short	(.L_123 - .L_122)


	//   ....[0]....
.L_122:
        /*01d0*/ 	.word	0x00000040


	//   ....[1]....
        /*01d4*/ 	.word	0x00001470


	//   ....[2]....
        /*01d8*/ 	.word	0x00001610


	//   ....[3]....
        /*01dc*/ 	.word	0x00001630


	//   ....[4]....
        /*01e0*/ 	.word	0x00001790


	//----- nvinfo : EIATTR_CRS_STACK_SIZE
	.align		4
.L_123:
        /*01e4*/ 	.byte	0x04, 0x1e
        /*01e6*/ 	.short	(.L_125 - .L_124)
.L_124:
        /*01e8*/ 	.word	0x00000000


	//----- nvinfo : EIATTR_CBANK_PARAM_SIZE
	.align		4
.L_125:
        /*01ec*/ 	.byte	0x03, 0x19
        /*01ee*/ 	.short	0x0068


	//----- nvinfo : EIATTR_PARAM_CBANK
	.align		4
        /*01f0*/ 	.byte	0x04, 0x0a
        /*01f2*/ 	.short	(.L_127 - .L_126)
	.align		4
.L_126:
        /*01f4*/ 	.word	index@(.nv.constant0.attention_inner_mixed_cache_f32_kernel)
        /*01f8*/ 	.short	0x0380
        /*01fa*/ 	.short	0x0068


	//----- nvinfo : EIATTR_SW_WAR
	.align		4
.L_127:
        /*01fc*/ 	.byte	0x04, 0x36
        /*01fe*/ 	.short	(.L_129 - .L_128)
.L_128:
        /*0200*/ 	.word	0x00000008
.L_129:


//--------------------- .nv.info.attention_inner_f16_cache_f32_kernel --------------------------
	.section	.nv.info.attention_inner_f16_cache_f32_kernel,"",@"SHT_CUDA_INFO"
	.sectionflags	@""
	.align	4


	//----- nvinfo : EIATTR_CUDA_API_VERSION
	.align		4
        /*0000*/ 	.byte	0x04, 0x37
        /*0002*/ 	.short	(.L_131 - .L_130)
.L_130:
        /*0004*/ 	.word	0x00000082


	//----- nvinfo : EIATTR_KPARAM_INFO
	.align		4
.L_131:
        /*0008*/ 	.byte	0x04, 0x17
        /*000a*/ 	.short	(.L_133 - .L_132)
.L_132:
        /*000c*/ 	.word	0x00000000
        /*0010*/ 	.short	0x000b
        /*0012*/ 	.short	0x003c
        /*0014*/ 	.byte	0x00, 0xf0, 0x11, 0x00


	//----- nvinfo : EIATTR_KPARAM_INFO
	.align		4
.L_133:
        /*0018*/ 	.byte	0x04, 0x17
        /*001a*/ 	.short	(.L_135 - .L_134)
.L_134:
        /*001c*/ 	.word	0x00000000
        /*0020*/ 	.short	0x000a
        /*0022*/ 	.short	0x0038
        /*0024*/ 	.byte	0x00, 0xf0, 0x11, 0x00


	//----- nvinfo : EIATTR_KPARAM_INFO
	.align		4
.L_135:
        /*0028*/ 	.byte	0x04, 0x17
        /*002a*/ 	.short	(.L_137 - .L_136)
.L_136:
        /*002c*/ 	.word	0x00000000
        /*0030*/ 	.short	0x0009
        /*0032*/ 	.short	0x0034
        /*0034*/ 	.byte	0x00, 0xf0, 0x11, 0x00


	//----- nvinfo : EIATTR_KPARAM_INFO
	.align		4
.L_137:
        /*0038*/ 	.byte	0x04, 0x17
        /*003a*/ 	.short	(.L_139 - .L_138)
.L_138:
        /*003c*/ 	.word	0x00000000
        /*0040*/ 	.short	0x0008
        /*0042*/ 	.short	0x0030
        /*0044*/ 	.byte	0x00, 0xf0, 0x11, 0x00


	//----- nvinfo : EIATTR_KPARAM_INFO
	.align		4
.L_139:
        /*0048*/ 	.byte	0x04, 0x17
        /*004a*/ 	.short	(.L_141 - .L_140)
.L_140:
        /*004c*/ 	.word	0x00000000
        /*0050*/ 	.short	0x0007
        /*0052*/ 	.short	0x002c
        /*0054*/ 	.byte	0x00, 0xf0, 0x11, 0x00


	//----- nvinfo : EIATTR_KPARAM_INFO
	.align		4
.L_141:
        /*0058*/ 	.byte	0x04, 0x17
        /*005a*/ 	.short	(.L_143 - .L_142)
.L_142:
        /*005c*/ 	.word	0x00000000
        /*0060*/ 	.short	0x0006
        /*0062*/ 	.short	0x0028
        /*0064*/ 	.byte	0x00, 0xf0, 0x11, 0x00


	//----- nvinfo : EIATTR_KPARAM_INFO
	.align		4
.L_143:
        /*0068*/ 	.byte	0x04, 0x17
        /*006a*/ 	.short	(.L_145 - .L_144)
.L_144:
        /*006c*/ 	.word	0x00000000
        /*0070*/ 	.short	0x0005
        /*0072*/ 	.short	0x0024
        /*0074*/ 	.byte	0x00, 0xf0, 0x11, 0x00


	//----- nvinfo : EIATTR_KPARAM_INFO
	.align		4
.L_145:
        /*0078*/ 	.byte	0x04, 0x17
        /*007a*/ 	.short	(.L_147 - .L_146)
.L_146:
        /*007c*/ 	.word	0x00000000
        /*0080*/ 	.short	0x0004
        /*0082*/ 	.short	0x0020
        /*0084*/ 	.byte	0x00, 0xf0, 0x11, 0x00


	//----- nvinfo : EIATTR_KPARAM_INFO
	.align		4
.L_147:
        /*0088*/ 	.byte	0x04, 0x17
        /*008a*/ 	.short	(.L_149 - .L_148)
.L_148:
        /*008c*/ 	.word	0x00000000
        /*0090*/ 	.short	0x0003
        /*0092*/ 	.short	0x0018
        /*0094*/ 	.byte	0x00, 0xf5, 0x21, 0x00


	//----- nvinfo : EIATTR_KPARAM_INFO
	.align		4
.L_149:
        /*0098*/ 	.byte	0x04, 0x17
        /*009a*/ 	.short	(.L_151 - .L_150)
.L_150:
        /*009c*/ 	.word	0x00000000
        /*00a0*/ 	.short	0x0002
        /*00a2*/ 	.short	0x0010
        /*00a4*/ 	.byte	0x00, 0xf5, 0x21, 0x00


	//----- nvinfo : EIATTR_KPARAM_INFO
	.align		4
.L_151:
        /*00a8*/ 	.byte	0x04, 0x17
        /*00aa*/ 	.short	(.L_153 - .L_152)
.L_152:
        /*00ac*/ 	.word	0x00000000
        /*00b0*/ 	.short	0x0001
        /*00b2*/ 	.short	0x0008
        /*00b4*/ 	.byte	0x00, 0xf5, 0x21, 0x00


	//----- nvinfo : EIATTR_KPARAM_INFO
	.align		4
.L_153:
        /*00b8*/ 	.byte	0x04, 0x17
        /*00ba*/ 	.short	(.L_155 - .L_154)
.L_154:
        /*00bc*/ 	.word	0x00000000
        /*00c0*/ 	.short	0x0000
        /*00c2*/ 	.short	0x0000
        /*00c4*/ 	.byte	0x00, 0xf5, 0x21, 0x00


	//----- nvinfo : EIATTR_SPARSE_MMA_MASK
	.align		4
.L_155:
        /*00c8*/ 	.byte	0x03, 0x50
        /*00ca*/ 	.short	0x0000


	//----- nvinfo : EIATTR_MAXREG_COUNT
	.align		4
        /*00cc*/ 	.byte	0x03, 0x1b
        /*00ce*/ 	.short	0x00ff


	//----- nvinfo : EIATTR_NUM_BARRIERS
	.align		4
        /*00d0*/ 	.byte	0x02, 0x4c
        /*00d2*/ 	.byte	0x01
	.zero		1


	//----- nvinfo : EIATTR_MERCURY_ISA_VERSION
	.align		4
        /*00d4*/ 	.byte	0x03, 0x5f
        /*00d6*/ 	.short	0x0101


	//----- nvinfo : EIATTR_VRC_CTA_INIT_COUNT
	.align		4
        /*00d8*/ 	.byte	0x02, 0x4a
	.zero		1
	.zero		1


	//----- nvinfo : EIATTR_EXIT_INSTR_OFFSETS
	.align		4
        /*00dc*/ 	.byte	0x04, 0x1c
        /*00de*/ 	.short	(.L_157 - .L_156)


	//   ....[0]....
.L_156:
        /*00e0*/ 	.word	0x00000040


	//   ....[1]....
        /*00e4*/ 	.word	0x00000c30


	//   ....[2]....
        /*00e8*/ 	.word	0x00000de0


	//----- nvinfo : EIATTR_CRS_STACK_SIZE
	.align		4
.L_157:
        /*00ec*/ 	.byte	0x04, 0x1e
        /*00ee*/ 	.short	(.L_159 - .L_158)
.L_158:
        /*00f0*/ 	.word	0x00000000


	//----- nvinfo : EIATTR_CBANK_PARAM_SIZE
	.align		4
.L_159:
        /*00f4*/ 	.byte	0x03, 0x19
        /*00f6*/ 	.short	0x0040


	//----- nvinfo : EIATTR_PARAM_CBANK
	.align		4
        /*00f8*/ 	.byte	0x04, 0x0a
        /*00fa*/ 	.short	(.L_161 - .L_160)
	.align		4
.L_160:
        /*00fc*/ 	.word	index@(.nv.constant0.attention_inner_f16_cache_f32_kernel)
        /*0100*/ 	.short	0x0380
        /*0102*/ 	.short	0x0040


	//----- nvinfo : EIATTR_SW_WAR
	.align		4
.L_161:
        /*0104*/ 	.byte	0x04, 0x36
        /*0106*/ 	.short	(.L_163 - .L_162)
.L_162:
        /*0108*/ 	.word	0x00000008
.L_163:


//--------------------- .nv.info.convert_f32_to_f16_kernel --------------------------
	.section	.nv.info.convert_f32_to_f16_kernel,"",@"SHT_CUDA_INFO"
	.sectionflags	@""
	.align	4


	//----- nvinfo : EIATTR_CUDA_API_VERSION
	.align		4
        /*0000*/ 	.byte	0x04, 0x37
        /*0002*/ 	.short	(.L_165 - .L_164)
.L_164:
        /*0004*/ 	.word	0x00000082


	//----- nvinfo : EIATTR_KPARAM_INFO
	.align		4
.L_165:
        /*0008*/ 	.byte	0x04, 0x17
        /*000a*/ 	.short	(.L_167 - .L_166)
.L_166:
        /*000c*/ 	.word	0x00000000
        /*0010*/ 	.short	0x0002
        /*0012*/ 	.short	0x0010
        /*0014*/ 	.byte	0x00, 0xf0, 0x11, 0x00


	//----- nvinfo : EIATTR_KPARAM_INFO
	.align		4
.L_167:
        /*0018*/ 	.byte	0x04, 0x17
        /*001a*/ 	.short	(.L_169 - .L_168)
.L_168:
        /*001c*/ 	.word	0x00000000
        /*0020*/ 	.short	0x0001
        /*0022*/ 	.short	0x0008
        /*0024*/ 	.byte	0x00, 0xf5, 0x21, 0x00


	//----- nvinfo : EIATTR_KPARAM_INFO
	.align		4
.L_169:
        /*0028*/ 	.byte	0x04, 0x17
        /*002a*/ 	.short	(.L_171 - .L_170)
.L_170:
        /*002c*/ 	.word	0x00000000
        /*0030*/ 	.short	0x0000
        /*0032*/ 	.short	0x0000
        /*0034*/ 	.byte	0x00, 0xf5, 0x21, 0x00


	//----- nvinfo : EIATTR_SPARSE_MMA_MASK
	.align		4
.L_171:
        /*0038*/ 	.byte	0x03, 0x50
        /*003a*/ 	.short	0x0000


	//----- nvinfo : EIATTR_MAXREG_COUNT
	.align		4
        /*003c*/ 	.byte	0x03, 0x1b
        /*003e*/ 	.short	0x00ff


	//----- nvinfo : EIATTR_MERCURY_ISA_VERSION
	.align		4
        /*0040*/ 	.byte	0x03, 0x5f
        /*0042*/ 	.short	0x0101


	//----- nvinfo : EIATTR_VRC_CTA_INIT_COUNT
	.align		4
        /*0044*/ 	.byte	0x02, 0x4a
	.zero		1
	.zero		1


	//----- nvinfo : EIATTR_EXIT_INSTR_OFFSETS
	.align		4
        /*0048*/ 	.byte	0x04, 0x1c
        /*004a*/ 	.short	(.L_173 - .L_172)


	//   ....[0]....
.L_172:
        /*004c*/ 	.word	0x00000070


	//   ....[1]....
        /*0050*/ 	.word	0x00000100


	//----- nvinfo : EIATTR_CBANK_PARAM_SIZE
	.align		4
.L_173:
        /*0054*/ 	.byte	0x03, 0x19
        /*0056*/ 	.short	0x0014


	//----- nvinfo : EIATTR_PARAM_CBANK
	.align		4
        /*0058*/ 	.byte	0x04, 0x0a
        /*005a*/ 	.short	(.L_175 - .L_174)
	.align		4
.L_174:
        /*005c*/ 	.word	index@(.nv.constant0.convert_f32_to_f16_kernel)
        /*0060*/ 	.short	0x0380
        /*0062*/ 	.short	0x0014


	//----- nvinfo : EIATTR_SW_WAR
	.align		4
.L_175:
        /*0064*/ 	.byte	0x04, 0x36
        /*0066*/ 	.short	(.L_177 - .L_176)
.L_176:
        /*0068*/ 	.word	0x00000008
.L_177:


//--------------------- .nv.info.silu_mul_f32_kernel --------------------------
	.section	.nv.info.silu_mul_f32_kernel,"",@"SHT_CUDA_INFO"
	.sectionflags	@""
	.align	4


	//----- nvinfo : EIATTR_CUDA_API_VERSION
	.align		4
        /*0000*/ 	.byte	0x04, 0x37
        /*0002*/ 	.short	(.L_179 - .L_178)
.L_178:
        /*0004*/ 	.word	0x00000082


	//----- nvinfo : EIATTR_KPARAM_INFO
	.align		4
.L_179:
        /*0008*/ 	.byte	0x04, 0x17
        /*000a*/ 	.short	(.L_181 - .L_180)
.L_180:
        /*000c*/ 	.word	0x00000000
        /*0010*/ 	.short	0x0003
        /*0012*/ 	.short	0x0018
        /*0014*/ 	.byte	0x00, 0xf0, 0x11, 0x00


	//----- nvinfo : EIATTR_KPARAM_INFO
	.align		4
.L_181:
        /*0018*/ 	.byte	0x04, 0x17
        /*001a*/ 	.short	(.L_183 - .L_182)
.L_182:
        /*001c*/ 	.word	0x00000000
        /*0020*/ 	.short	0x0002
        /*0022*/ 	.short	0x0010
        /*0024*/ 	.byte	0x00, 0xf5, 0x21, 0x00


	//----- nvinfo : EIATTR_KPARAM_INFO
	.align		4
.L_183:
        /*0028*/ 	.byte	0x04, 0x17
        /*002a*/ 	.short	(.L_185 - .L_184)
.L_184:
        /*002c*/ 	.word	0x00000000
        /*0030*/ 	.short	0x0001
        /*0032*/ 	.short	0x0008
        /*0034*/ 	.byte	0x00, 0xf5, 0x21, 0x00


	//----- nvinfo : EIATTR_KPARAM_INFO
	.align		4
.L_185:
        /*0038*/ 	.byte	0x04, 0x17
        /*003a*/ 	.short	(.L_187 - .L_186)
.L_186:
        /*003c*/ 	.word	0x00000000
        /*0040*/ 	.short	0x0000
        /*0042*/ 	.short	0x0000
        /*0044*/ 	.byte	0x00, 0xf5, 0x21, 0x00


	//----- nvinfo : EIATTR_SPARSE_MMA_MASK
	.align		4
.L_187:
        /*0048*/ 	.byte	0x03, 0x50
        /*004a*/ 	.short	0x0000


	//----- nvinfo : EIATTR_MAXREG_COUNT
	.align		4
        /*004c*/ 	.byte	0x03, 0x1b
        /*004e*/ 	.short	0x00ff


	//----- nvinfo : EIATTR_MERCURY_ISA_VERSION
	.align		4
        /*0050*/ 	.byte	0x03, 0x5f
        /*0052*/ 	.short	0x0101


	//----- nvinfo : EIATTR_VRC_CTA_INIT_COUNT
	.align		4
        /*0054*/ 	.byte	0x02, 0x4a
	.zero		1
	.zero		1


	//----- nvinfo : EIATTR_EXIT_INSTR_OFFSETS
	.align		4
        /*0058*/ 	.byte	0x04, 0x1c
        /*005a*/ 	.short	(.L_189 - .L_188)


	//   ....[0]....
.L_188:
        /*005c*/ 	.word	0x00000070


	//   ....[1]....
        /*0060*/ 	.word	0x00000270


	//----- nvinfo : EIATTR_CRS_STACK_SIZE
	.align		4
.L_189:
        /*0064*/ 	.byte	0x04, 0x1e
        /*0066*/ 	.short	(.L_191 - .L_190)
.L_190:
        /*0068*/ 	.word	0x00000000


	//----- nvinfo : EIATTR_CBANK_PARAM_SIZE
	.align		4
.L_191:
        /*006c*/ 	.byte	0x03, 0x19
        /*006e*/ 	.short	0x001c


	//----- nvinfo : EIATTR_PARAM_CBANK
	.align		4
        /*0070*/ 	.byte	0x04, 0x0a
        /*0072*/ 	.short	(.L_193 - .L_192)
	.align		4
.L_192:
        /*0074*/ 	.word	index@(.nv.constant0.silu_mul_f32_kernel)
        /*0078*/ 	.short	0x0380
        /*007a*/ 	.short	0x001c


	//----- nvinfo : EIATTR_SW_WAR
	.align		4
.L_193:
        /*007c*/ 	.byte	0x04, 0x36
        /*007e*/ 	.short	(.L_195 - .L_194)
.L_194:
        /*0080*/ 	.word	0x00000008
.L_195:


//--------------------- .nv.info.dequantize_k4_to_f16_kernel --------------------------
	.section	.nv.info.dequantize_k4_to_f16_kernel,"",@"SHT_CUDA_INFO"
	.sectionflags	@""
	.align	4


	//----- nvinfo : EIATTR_CUDA_API_VERSION
	.align		4
        /*0000*/ 	.byte	0x04, 0x37
        /*0002*/ 	.short	(.L_197 - .L_196)
.L_196:
        /*0004*/ 	.word	0x00000082


	//----- nvinfo : EIATTR_KPARAM_INFO
	.align		4
.L_197:
        /*0008*/ 	.byte	0x04, 0x17
        /*000a*/ 	.short	(.L_199 - .L_198)
.L_198:
        /*000c*/ 	.word	0x00000000
        /*0010*/ 	.short	0x0006
        /*0012*/ 	.short	0x0028
        /*0014*/ 	.byte	0x00, 0xf0, 0x11, 0x00


	//----- nvinfo : EIATTR_KPARAM_INFO
	.align		4
.L_199:
        /*0018*/ 	.byte	0x04, 0x17
        /*001a*/ 	.short	(.L_201 - .L_200)
.L_200:
        /*001c*/ 	.word	0x00000000
        /*0020*/ 	.short	0x0005
        /*0022*/ 	.short	0x0024
        /*0024*/ 	.byte	0x00, 0xf0, 0x11, 0x00


	//----- nvinfo : EIATTR_KPARAM_INFO
	.align		4
.L_201:
        /*0028*/ 	.byte	0x04, 0x17
        /*002a*/ 	.short	(.L_203 - .L_202)
.L_202:
        /*002c*/ 	.word	0x00000000
        /*0030*/ 	.short	0x0004
        /*0032*/ 	.short	0x0020
        /*0034*/ 	.byte	0x00, 0xf0, 0x11, 0x00


	//----- nvinfo : EIATTR_KPARAM_INFO
	.align		4
.L_203:
        /*0038*/ 	.byte	0x04, 0x17
        /*003a*/ 	.short	(.L_205 - .L_204)
.L_204:
        /*003c*/ 	.word	0x00000000
        /*0040*/ 	.short	0x0003
        /*0042*/ 	.short	0x0018
        /*0044*/ 	.byte	0x00, 0xf5, 0x21, 0x00


	//----- nvinfo : EIATTR_KPARAM_INFO
	.align		4
.L_205:
        /*0048*/ 	.byte	0x04, 0x17
        /*004a*/ 	.short	(.L_207 - .L_206)
.L_206:
        /*004c*/ 	.word	0x00000000
        /*0050*/ 	.short	0x0002
        /*0052*/ 	.short	0x0010
        /*0054*/ 	.byte	0x00, 0xf5, 0x21, 0x00


	//----- nvinfo : EIATTR_KPARAM_INFO
	.align		4
.L_207:
        /*0058*/ 	.byte	0x04, 0x17
        /*005a*/ 	.short	(.L_209 - .L_208)
.L_208:
        /*005c*/ 	.word	0x00000000
        /*0060*/ 	.short	0x0001
        /*0062*/ 	.short	0x0008
        /*0064*/ 	.byte	0x00, 0xf5, 0x21, 0x00


	//----- nvinfo : EIATTR_KPARAM_INFO
	.align		4
.L_209:
        /*0068*/ 	.byte	0x04, 0x17
        /*006a*/ 	.short	(.L_211 - .L_210)
.L_210:
        /*006c*/ 	.word	0x00000000
        /*0070*/ 	.short	0x0000
        /*0072*/ 	.short	0x0000
        /*0074*/ 	.byte	0x00, 0xf5, 0x21, 0x00


	//----- nvinfo : EIATTR_SPARSE_MMA_MASK
	.align		4
.L_211:
        /*0078*/ 	.byte	0x03, 0x50
        /*007a*/ 	.short	0x0000


	//----- nvinfo : EIATTR_MAXREG_COUNT
	.align		4
        /*007c*/ 	.byte	0x03, 0x1b
        /*007e*/ 	.short	0x00ff


	//----- nvinfo : EIATTR_MERCURY_ISA_VERSION
	.align		4
        /*0080*/ 	.byte	0x03, 0x5f
        /*0082*/ 	.short	0x0101


	//----- nvinfo : EIATTR_VRC_CTA_INIT_COUNT
	.align		4
        /*0084*/ 	.byte	0x02, 0x4a
	.zero		1
	.zero		1


	//----- nvinfo : EIATTR_EXIT_INSTR_OFFSETS
	.align		4
        /*0088*/ 	.byte	0x04, 0x1c
        /*008a*/ 	.short	(.L_213 - .L_212)


	//   ....[0]....
.L_212:
        /*008c*/ 	.word	0x00000090


	//   ....[1]....
        /*0090*/ 	.word	0x000003c0


	//   ....[2]....
        /*0094*/ 	.word	0x00000530


	//----- nvinfo : EIATTR_CBANK_PARAM_SIZE
	.align		4
.L_213:
        /*0098*/ 	.byte	0x03, 0x19
        /*009a*/ 	.short	0x002c


	//----- nvinfo : EIATTR_PARAM_CBANK
	.align		4
        /*009c*/ 	.byte	0x04, 0x0a
        /*009e*/ 	.short	(.L_215 - .L_214)
	.align		4
.L_214:
        /*00a0*/ 	.word	index@(.nv.constant0.dequantize_k4_to_f16_kernel)
        /*00a4*/ 	.short	0x0380
        /*00a6*/ 	.short	0x002c


	//----- nvinfo : EIATTR_SW_WAR
	.align		4
.L_215:
        /*00a8*/ 	.byte	0x04, 0x36
        /*00aa*/ 	.short	(.L_217 - .L_216)
.L_216:
        /*00ac*/ 	.word	0x00000008
.L_217:


//--------------------- .nv.info.dequantize_q4_to_f16_kernel --------------------------
	.section	.nv.info.dequantize_q4_to_f16_kernel,"",@"SHT_CUDA_INFO"
	.sectionflags	@""
	.align	4


	//----- nvinfo : EIATTR_CUDA_API_VERSION
	.align		4
        /*0000*/ 	.byte	0x04, 0x37
        /*0002*/ 	.short	(.L_219 - .L_218)
.L_218:
        /*0004*/ 	.word	0x00000082


	//----- nvinfo : EIATTR_KPARAM_INFO
	.align		4
.L_219:
        /*0008*/ 	.byte	0x04, 0x17
        /*000a*/ 	.short	(.L_221 - .L_220)
.L_220:
        /*000c*/ 	.word	0x00000000
        /*0010*/ 	.short	0x0005
        /*0012*/ 	.short	0x0020
        /*0014*/ 	.byte	0x00, 0xf0, 0x11, 0x00


	//----- nvinfo : EIATTR_KPARAM_INFO
	.align		4
.L_221:
        /*0018*/ 	.byte	0x04, 0x17
        /*001a*/ 	.short	(.L_223 - .L_222)
.L_222:
        /*001c*/ 	.word	0x00000000
        /*0020*/ 	.short	0x0004
        /*0022*/ 	.short	0x001c
        /*0024*/ 	.byte	0x00, 0xf0, 0x11, 0x00


	//----- nvinfo : EIATTR_KPARAM_INFO
	.align		4
.L_223:
        /*0028*/ 	.byte	0x04, 0x17
        /*002a*/ 	.short	(.L_225 - .L_224)
.L_224:
        /*002c*/ 	.word	0x00000000
        /*0030*/ 	.short	0x0003
        /*0032*/ 	.short	0x0018
        /*0034*/ 	.byte	0x00, 0xf0, 0x11, 0x00


	//----- nvinfo : EIATTR_KPARAM_INFO
	.align		4
.L_225:
        /*0038*/ 	.byte	0x04, 0x17
        /*003a*/ 	.short	(.L_227 - .L_226)
.L_226:
        /*003c*/ 	.word	0x00000000
        /*0040*/ 	.short	0x0002
        /*0042*/ 	.short	0x0010
        /*0044*/ 	.byte	0x00, 0xf5, 0x21, 0x00


	//----- nvinfo : EIATTR_KPARAM_INFO
	.align		4
.L_227:
        /*0048*/ 	.byte	0x04, 0x17
        /*004a*/ 	.short	(.L_229 - .L_228)
.L_228:
        /*004c*/ 	.word	0x00000000
        /*0050*/ 	.short	0x0001
        /*0052*/ 	.short	0x0008
        /*0054*/ 	.byte	0x00, 0xf5, 0x21, 0x00


	//----- nvinfo : EIATTR_KPARAM_INFO
	.align		4
.L_229:
        /*0058*/ 	.byte	0x04, 0x17
        /*005a*/ 	.short	(.L_231 - .L_230)
.L_230:
        /*005c*/ 	.word	0x00000000
        /*0060*/ 	.short	0x0000
        /*0062*/ 	.short	0x0000
        /*0064*/ 	.byte	0x00, 0xf5, 0x21, 0x00


	//----- nvinfo : EIATTR_SPARSE_MMA_MASK
	.align		4
.L_231:
        /*0068*/ 	.byte	0x03, 0x50
        /*006a*/ 	.short	0x0000


	//----- nvinfo : EIATTR_MAXREG_COUNT
	.align		4
        /*006c*/ 	.byte	0x03, 0x1b
        /*006e*/ 	.short	0x00ff


	//----- nvinfo : EIATTR_MERCURY_ISA_VERSION
	.align		4
        /*0070*/ 	.byte	0x03, 0x5f
        /*0072*/ 	.short	0x0101


	//----- nvinfo : EIATTR_VRC_CTA_INIT_COUNT
	.align		4
        /*0074*/ 	.byte	0x02, 0x4a
	.zero		1
	.zero		1


	//----- nvinfo : EIATTR_EXIT_INSTR_OFFSETS
	.align		4
        /*0078*/ 	.byte	0x04, 0x1c
        /*007a*/ 	.short	(.L_233 - .L_232)


	//   ....[0]....
.L_232:
        /*007c*/ 	.word	0x00000090


	//   ....[1]....
        /*0080*/ 	.word	0x00000300


	//   ....[2]....
        /*0084*/ 	.word	0x00000440


	//----- nvinfo : EIATTR_CBANK_PARAM_SIZE
	.align		4
.L_233:
        /*0088*/ 	.byte	0x03, 0x19
        /*008a*/ 	.short	0x0024


	//----- nvinfo : EIATTR_PARAM_CBANK
	.align		4
        /*008c*/ 	.byte	0x04, 0x0a
        /*008e*/ 	.short	(.L_235 - .L_234)
	.align		4
.L_234:
        /*0090*/ 	.word	index@(.nv.constant0.dequantize_q4_to_f16_kernel)
        /*0094*/ 	.short	0x0380
        /*0096*/ 	.short	0x0024


	//----- nvinfo : EIATTR_SW_WAR
	.align		4
.L_235:
        /*0098*/ 	.byte	0x04, 0x36
        /*009a*/ 	.short	(.L_237 - .L_236)
.L_236:
        /*009c*/ 	.word	0x00000008
.L_237:


//--------------------- .nv.info.quant_matvec_k4_f32_kernel --------------------------
	.section	.nv.info.quant_matvec_k4_f32_kernel,"",@"SHT_CUDA_INFO"
	.sectionflags	@""
	.align	4


	//----- nvinfo : EIATTR_CUDA_API_VERSION
	.align		4
        /*0000*/ 	.byte	0x04, 0x37
        /*0002*/ 	.short	(.L_239 - .L_238)
.L_238:
        /*0004*/ 	.word	0x00000082


	//----- nvinfo : EIATTR_KPARAM_INFO
	.align		4
.L_239:
        /*0008*/ 	.byte	0x04, 0x17
        /*000a*/ 	.short	(.L_241 - .L_240)
.L_240:
        /*000c*/ 	.word	0x00000000
        /*0010*/ 	.short	0x0007
        /*0012*/ 	.short	0x0030
        /*0014*/ 	.byte	0x00, 0xf0, 0x11, 0x00


	//----- nvinfo : EIATTR_KPARAM_INFO
	.align		4
.L_241:
        /*0018*/ 	.byte	0x04, 0x17
        /*001a*/ 	.short	(.L_243 - .L_242)
.L_242:
        /*001c*/ 	.word	0x00000000
        /*0020*/ 	.short	0x0006
        /*0022*/ 	.short	0x002c
        /*0024*/ 	.byte	0x00, 0xf0, 0x11, 0x00


	//----- nvinfo : EIATTR_KPARAM_INFO
	.align		4
.L_243:
        /*0028*/ 	.byte	0x04, 0x17
        /*002a*/ 	.short	(.L_245 - .L_244)
.L_244:
        /*002c*/ 	.word	0x00000000
        /*0030*/ 	.short	0x0005
        /*0032*/ 	.short	0x0028
        /*0034*/ 	.byte	0x00, 0xf0, 0x11, 0x00


	//----- nvinfo : EIATTR_KPARAM_INFO
	.align		4
.L_245:
        /*0038*/ 	.byte	0x04, 0x17
        /*003a*/ 	.short	(.L_247 - .L_246)
.L_246:
        /*003c*/ 	.word	0x00000000
        /*0040*/ 	.short	0x0004
        /*0042*/ 	.short	0x0020
        /*0044*/ 	.byte	0x00, 0xf5, 0x21, 0x00


	//----- nvinfo : EIATTR_KPARAM_INFO
	.align		4
.L_247:
        /*0048*/ 	.byte	0x04, 0x17
        /*004a*/ 	.short	(.L_249 - .L_248)
.L_248:
        /*004c*/ 	.word	0x00000000
        /*0050*/ 	.short	0x0003
        /*0052*/ 	.short	0x0018
        /*0054*/ 	.byte	0x00, 0xf5, 0x21, 0x00


	//----- nvinfo : EIATTR_KPARAM_INFO
	.align		4
.L_249:
        /*0058*/ 	.byte	0x04, 0x17
        /*005a*/ 	.short	(.L_251 - .L_250)
.L_250:
        /*005c*/ 	.word	0x00000000
        /*0060*/ 	.short	0x0002
        /*0062*/ 	.short	0x0010
        /*0064*/ 	.byte	0x00, 0xf5, 0x21, 0x00


	//----- nvinfo : EIATTR_KPARAM_INFO
	.align		4
.L_251:
        /*0068*/ 	.byte	0x04, 0x17
        /*006a*/ 	.short	(.L_253 - .L_252)
.L_252:
        /*006c*/ 	.word	0x00000000
        /*0070*/ 	.short	0x0001
        /*0072*/ 	.short	0x0008
        /*0074*/ 	.byte	0x00, 0xf5, 0x21, 0x00


	//----- nvinfo : EIATTR_KPARAM_INFO
	.align		4
.L_253:
        /*0078*/ 	.byte	0x04, 0x17
        /*007a*/ 	.short	(.L_255 - .L_254)
.L_254:
        /*007c*/ 	.word	0x00000000
        /*0080*/ 	.short	0x0000
        /*0082*/ 	.short	0x0000
        /*0084*/ 	.byte	0x00, 0xf5, 0x21, 0x00


	//----- nvinfo : EIATTR_SPARSE_MMA_MASK
	.align		4
.L_255:
        /*0088*/ 	.byte	0x03, 0x50
        /*008a*/ 	.short	0x0000


	//----- nvinfo : EIATTR_MAXREG_COUNT
	.align		4
        /*008c*/ 	.byte	0x03, 0x1b
        /*008e*/ 	.short	0x00ff


	//----- nvinfo : EIATTR_NUM_BARRIERS
	.align		4
        /*0090*/ 	.byte	0x02, 0x4c
        /*0092*/ 	.byte	0x01
	.zero		1


	//----- nvinfo : EIATTR_MERCURY_ISA_VERSION
	.align		4
        /*0094*/ 	.byte	0x03, 0x5f
        /*0096*/ 	.short	0x0101


	//----- nvinfo : EIATTR_VRC_CTA_INIT_COUNT
	.align		4
        /*0098*/ 	.byte	0x02, 0x4a
	.zero		1
	.zero		1


	//----- nvinfo : EIATTR_EXIT_INSTR_OFFSETS
	.align		4
        /*009c*/ 	.byte	0x04, 0x1c
        /*009e*/ 	.short	(.L_257 - .L_256)


	//   ....[0]....
.L_256:
        /*00a0*/ 	.word	0x00000040


	//   ....[1]....
        /*00a4*/ 	.word	0x000005e0


	//   ....[2]....
        /*00a8*/ 	.word	0x00000660


	//----- nvinfo : EIATTR_CRS_STACK_SIZE
	.align		4
.L_257:
        /*00ac*/ 	.byte	0x04, 0x1e
        /*00ae*/ 	.short	(.L_259 - .L_258)
.L_258:
        /*00b0*/ 	.word	0x00000000


	//----- nvinfo : EIATTR_CBANK_PARAM_SIZE
	.align		4
.L_259:
        /*00b4*/ 	.byte	0x03, 0x19
        /*00b6*/ 	.short	0x0034


	//----- nvinfo : EIATTR_PARAM_CBANK
	.align		4
        /*00b8*/ 	.byte	0x04, 0x0a
        /*00ba*/ 	.short	(.L_261 - .L_260)
	.align		4
.L_260:
        /*00bc*/ 	.word	index@(.nv.constant0.quant_matvec_k4_f32_kernel)
        /*00c0*/ 	.short	0x0380
        /*00c2*/ 	.short	0x0034


	//----- nvinfo : EIATTR_SW_WAR
	.align		4
.L_261:
        /*00c4*/ 	.byte	0x04, 0x36
        /*00c6*/ 	.short	(.L_263 - .L_262)
.L_262:
        /*00c8*/ 	.word	0x00000008
.L_263:


//--------------------- .nv.info.quant_matvec_q4_f32_xshared_kernel --------------------------
	.section	.nv.info.quant_matvec_q4_f32_xshared_kernel,"",@"SHT_CUDA_INFO"
	.sectionflags	@""
	.align	4


	//----- nvinfo : EIATTR_CUDA_API_VERSION
	.align		4
        /*0000*/ 	.byte	0x04, 0x37
        /*0002*/ 	.short	(.L_265 - .L_264)
.L_264:
        /*0004*/ 	.word	0x00000082


	//----- nvinfo : EIATTR_KPARAM_INFO
	.align		4
.L_265:
        /*0008*/ 	.byte	0x04, 0x17
        /*000a*/ 	.short	(.L_267 - .L_266)
.L_266:
        /*000c*/ 	.word	0x00000000
        /*0010*/ 	.short	0x0006
        /*0012*/ 	.short	0x0028
        /*0014*/ 	.byte	0x00, 0xf0, 0x11, 0x00


	//----- nvinfo : EIATTR_KPARAM_INFO
	.align		4
.L_267:
        /*0018*/ 	.byte	0x04, 0x17
        /*001a*/ 	.short	(.L_269 - .L_268)
.L_268:
        /*001c*/ 	.word	0x00000000
        /*0020*/ 	.short	0x0005
        /*0022*/ 	.short	0x0024
        /*0024*/ 	.byte	0x00, 0xf0, 0x11, 0x00


	//----- nvinfo : EIATTR_KPARAM_INFO
	.align		4
.L_269:
        /*0028*/ 	.byte	0x04, 0x17
        /*002a*/ 	.short	(.L_271 - .L_270)
.L_270:
        /*002c*/ 	.word	0x00000000
        /*0030*/ 	.short	0x0004
        /*0032*/ 	.short	0x0020
        /*0034*/ 	.byte	0x00, 0xf0, 0x11, 0x00


	//----- nvinfo : EIATTR_KPARAM_INFO
	.align		4
.L_271:
        /*0038*/ 	.byte	0x04, 0x17
        /*003a*/ 	.short	(.L_273 - .L_272)
.L_272:
        /*003c*/ 	.word	0x00000000
        /*0040*/ 	.short	0x0003
        /*0042*/ 	.short	0x0018
        /*0044*/ 	.byte	0x00, 0xf5, 0x21, 0x00


	//----- nvinfo : EIATTR_KPARAM_INFO
	.align		4
.L_273:
        /*0048*/ 	.byte	0x04, 0x17
        /*004a*/ 	.short	(.L_275 - .L_274)
.L_274:
        /*004c*/ 	.word	0x00000000
        /*0050*/ 	.short	0x0002
        /*0052*/ 	.short	0x0010
        /*0054*/ 	.byte	0x00, 0xf5, 0x21, 0x00


	//----- nvinfo : EIATTR_KPARAM_INFO
	.align		4
.L_275:
        /*0058*/ 	.byte	0x04, 0x17
        /*005a*/ 	.short	(.L_277 - .L_276)
.L_276:
        /*005c*/ 	.word	0x00000000
        /*0060*/ 	.short	0x0001
        /*0062*/ 	.short	0x0008
        /*0064*/ 	.byte	0x00, 0xf5, 0x21, 0x00


	//----- nvinfo : EIATTR_KPARAM_INFO
	.align		4
.L_277:
        /*0068*/ 	.byte	0x04, 0x17
        /*006a*/ 	.short	(.L_279 - .L_278)
.L_278:
        /*006c*/ 	.word	0x00000000
        /*0070*/ 	.short	0x0000
        /*0072*/ 	.short	0x0000
        /*0074*/ 	.byte	0x00, 0xf5, 0x21, 0x00


	//----- nvinfo : EIATTR_SPARSE_MMA_MASK
	.align		4
.L_279:
        /*0078*/ 	.byte	0x03, 0x50
        /*007a*/ 	.short	0x0000


	//----- nvinfo : EIATTR_MAXREG_COUNT
	.align		4
        /*007c*/ 	.byte	0x03, 0x1b
        /*007e*/ 	.short	0x00ff


	//----- nvinfo : EIATTR_NUM_BARRIERS
	.align		4
        /*0080*/ 	.byte	0x02, 0x4c
        /*0082*/ 	.byte	0x01
	.zero		1


	//----- nvinfo : EIATTR_MERCURY_ISA_VERSION
	.align		4
        /*0084*/ 	.byte	0x03, 0x5f
        /*0086*/ 	.short	0x0101


	//----- nvinfo : EIATTR_COOP_GROUP_MASK_REGIDS
	.align		4
        /*0088*/ 	.byte	0x04, 0x29
        /*008a*/ 	.short	(.L_281 - .L_280)


	//   ....[0]....
.L_280:
        /*008c*/ 	.word	0xffffffff


	//   ....[1]....
        /*0090*/ 	.word	0xffffffff


	//   ....[2]....
        /*0094*/ 	.word	0xffffffff


	//   ....[3]....
        /*0098*/ 	.word	0xffffffff


	//   ....[4]....
        /*009c*/ 	.word	0xffffffff


	//   ....[5]....
        /*00a0*/ 	.word	0xffffffff


	//----- nvinfo : EIATTR_COOP_GROUP_INSTR_OFFSETS
	.align		4
.L_281:
        /*00a4*/ 	.byte	0x04, 0x28
        /*00a6*/ 	.short	(.L_283 - .L_282)


	//   ....[0]....
.L_282:
        /*00a8*/ 	.word	0x00000eb0


	//   ....[1]....
        /*00ac*/ 	.word	0x00000ee0


	//   ....[2]....
        /*00b0*/ 	.word	0x00000f00


	//   ....[3]....
        /*00b4*/ 	.word	0x00000f20


	//   ....[4]....
        /*00b8*/ 	.word	0x00000f40


	//   ....[5]....
        /*00bc*/ 	.word	0x00000f60


	//----- nvinfo : EIATTR_VRC_CTA_INIT_COUNT
	.align		4
.L_283:
        /*00c0*/ 	.byte	0x02, 0x4a
	.zero		1
	.zero		1


	//----- nvinfo : EIATTR_EXIT_INSTR_OFFSETS
	.align		4
        /*00c4*/ 	.byte	0x04, 0x1c
        /*00c6*/ 	.short	(.L_285 - .L_284)


	//   ....[0]....
.L_284:
        /*00c8*/ 	.word	0x000001d0


	//   ....[1]....
        /*00cc*/ 	.word	0x00000f70


	//   ....[2]....
        /*00d0*/ 	.word	0x00000fb0


	//----- nvinfo : EIATTR_CRS_STACK_SIZE
	.align		4
.L_285:
        /*00d4*/ 	.byte	0x04, 0x1e
        /*00d6*/ 	.short	(.L_287 - .L_286)
.L_286:
        /*00d8*/ 	.word	0x00000000


	//----- nvinfo : EIATTR_CBANK_PARAM_SIZE
	.align		4
.L_287:
        /*00dc*/ 	.byte	0x03, 0x19
        /*00de*/ 	.short	0x002c


	//----- nvinfo : EIATTR_PARAM_CBANK
	.align		4
        /*00e0*/ 	.byte	0x04, 0x0a
        /*00e2*/ 	.short	(.L_289 - .L_288)
	.align		4
.L_288:
        /*00e4*/ 	.word	index@(.nv.constant0.quant_matvec_q4_f32_xshared_kernel)
        /*00e8*/ 	.short	0x0380
        /*00ea*/ 	.short	0x002c


	//----- nvinfo : EIATTR_SW_WAR
	.align		4
.L_289:
        /*00ec*/ 	.byte	0x04, 0x36
        /*00ee*/ 	.short	(.L_291 - .L_290)
.L_290:
        /*00f0*/ 	.word	0x00000008
.L_291:


//--------------------- .nv.info.quant_matvec_q4_f32_kernel --------------------------
	.section	.nv.info.quant_matvec_q4_f32_kernel,"",@"SHT_CUDA_INFO"
	.sectionflags	@""
	.align	4


	//----- nvinfo : EIATTR_CUDA_API_VERSION
	.align		4
        /*0000*/ 	.byte	0x04, 0x37
        /*0002*/ 	.short	(.L_293 - .L_292)
.L_292:
        /*0004*/ 	.word	0x00000082


	//----- nvinfo : EIATTR_KPARAM_INFO
	.align		4
.L_293:
        /*0008*/ 	.byte	0x04, 0x17
        /*000a*/ 	.short	(.L_295 - .L_294)
.L_294:
        /*000c*/ 	.word	0x00000000
        /*0010*/ 	.short	0x0006
        /*0012*/ 	.short	0x0028
        /*0014*/ 	.byte	0x00, 0xf0, 0x11, 0x00


	//----- nvinfo : EIATTR_KPARAM_INFO
	.align		4
.L_295:
        /*0018*/ 	.byte	0x04, 0x17
        /*001a*/ 	.short	(.L_297 - .L_296)
.L_296:
        /*001c*/ 	.word	0x00000000
        /*0020*/ 	.short	0x0005
        /*0022*/ 	.short	0x0024
        /*0024*/ 	.byte	0x00, 0xf0, 0x11, 0x00


	//----- nvinfo : EIATTR_KPARAM_INFO
	.align		4
.L_297:
        /*0028*/ 	.byte	0x04, 0x17
        /*002a*/ 	.short	(.L_299 - .L_298)
.L_298:
        /*002c*/ 	.word	0x00000000
        /*0030*/ 	.short	0x0004
        /*0032*/ 	.short	0x0020
        /*0034*/ 	.byte	0x00, 0xf0, 0x11, 0x00


	//----- nvinfo : EIATTR_KPARAM_INFO
	.align		4
.L_299:
        /*0038*/ 	.byte	0x04, 0x17
        /*003a*/ 	.short	(.L_301 - .L_300)
.L_300:
        /*003c*/ 	.word	0x00000000
        /*0040*/ 	.short	0x0003
        /*0042*/ 	.short	0x0018
        /*0044*/ 	.byte	0x00, 0xf5, 0x21, 0x00


	//----- nvinfo : EIATTR_KPARAM_INFO
	.align		4
.L_301:
        /*0048*/ 	.byte	0x04, 0x17
        /*004a*/ 	.short	(.L_303 - .L_302)
.L_302:
        /*004c*/ 	.word	0x00000000
        /*0050*/ 	.short	0x0002
        /*0052*/ 	.short	0x0010
        /*0054*/ 	.byte	0x00, 0xf5, 0x21, 0x00


	//----- nvinfo : EIATTR_KPARAM_INFO
	.align		4
.L_303:
        /*0058*/ 	.byte	0x04, 0x17
        /*005a*/ 	.short	(.L_305 - .L_304)
.L_304:
        /*005c*/ 	.word	0x00000000
        /*0060*/ 	.short	0x0001
        /*0062*/ 	.short	0x0008
        /*0064*/ 	.byte	0x00, 0xf5, 0x21, 0x00


	//----- nvinfo : EIATTR_KPARAM_INFO
	.align		4
.L_305:
        /*0068*/ 	.byte	0x04, 0x17
        /*006a*/ 	.short	(.L_307 - .L_306)
.L_306:
        /*006c*/ 	.word	0x00000000
        /*0070*/ 	.short	0x0000
        /*0072*/ 	.short	0x0000
        /*0074*/ 	.byte	0x00, 0xf5, 0x21, 0x00


	//----- nvinfo : EIATTR_SPARSE_MMA_MASK
	.align		4
.L_307:
        /*0078*/ 	.byte	0x03, 0x50
        /*007a*/ 	.short	0x0000


	//----- nvinfo : EIATTR_MAXREG_COUNT
	.align		4
        /*007c*/ 	.byte	0x03, 0x1b
        /*007e*/ 	.short	0x00ff


	//----- nvinfo : EIATTR_MERCURY_ISA_VERSION
	.align		4
        /*0080*/ 	.byte	0x03, 0x5f
        /*0082*/ 	.short	0x0101


	//----- nvinfo : EIATTR_COOP_GROUP_MASK_REGIDS
	.align		4
        /*0084*/ 	.byte	0x04, 0x29
        /*0086*/ 	.short	(.L_309 - .L_308)


	//   ....[0]....
.L_308:
        /*0088*/ 	.word	0xffffffff


	//   ....[1]....
        /*008c*/ 	.word	0xffffffff


	//   ....[2]....
        /*0090*/ 	.word	0xffffffff


	//   ....[3]....
        /*0094*/ 	.word	0xffffffff


	//   ....[4]....
        /*0098*/ 	.word	0xffffffff


	//   ....[5]....
        /*009c*/ 	.word	0xffffffff


	//----- nvinfo : EIATTR_COOP_GROUP_INSTR_OFFSETS
	.align		4
.L_309:
        /*00a0*/ 	.byte	0x04, 0x28
        /*00a2*/ 	.short	(.L_311 - .L_310)


	//   ....[0]....
.L_310:
        /*00a4*/ 	.word	0x00000da0


	//   ....[1]....
        /*00a8*/ 	.word	0x00000dd0


	//   ....[2]....
        /*00ac*/ 	.word	0x00000df0


	//   ....[3]....
        /*00b0*/ 	.word	0x00000e10


	//   ....[4]....
        /*00b4*/ 	.word	0x00000e30


	//   ....[5]....
        /*00b8*/ 	.word	0x00000e50


	//----- nvinfo : EIATTR_VRC_CTA_INIT_COUNT
	.align		4
.L_311:
        /*00bc*/ 	.byte	0x02, 0x4a
	.zero		1
	.zero		1


	//----- nvinfo : EIATTR_EXIT_INSTR_OFFSETS
	.align		4
        /*00c0*/ 	.byte	0x04, 0x1c
        /*00c2*/ 	.short	(.L_313 - .L_312)


	//   ....[0]....
.L_312:
        /*00c4*/ 	.word	0x00000090


	//   ....[1]....
        /*00c8*/ 	.word	0x00000e60


	//   ....[2]....
        /*00cc*/ 	.word	0x00000ea0


	//----- nvinfo : EIATTR_CRS_STACK_SIZE
	.align		4
.L_313:
        /*00d0*/ 	.byte	0x04, 0x1e
        /*00d2*/ 	.short	(.L_315 - .L_314)
.L_314:
        /*00d4*/ 	.word	0x00000000


	//----- nvinfo : EIATTR_CBANK_PARAM_SIZE
	.align		4
.L_315:
        /*00d8*/ 	.byte	0x03, 0x19
        /*00da*/ 	.short	0x002c


	//----- nvinfo : EIATTR_PARAM_CBANK
	.align		4
        /*00dc*/ 	.byte	0x04, 0x0a
        /*00de*/ 	.short	(.L_317 - .L_316)
	.align		4
.L_316:
        /*00e0*/ 	.word	index@(.nv.constant0.quant_matvec_q4_f32_kernel)
        /*00e4*/ 	.short	0x0380
        /*00e6*/ 	.short	0x002c


	//----- nvinfo : EIATTR_SW_WAR
	.align		4
.L_317:
        /*00e8*/ 	.byte	0x04, 0x36
        /*00ea*/ 	.short	(.L_319 - .L_318)
.L_318:
        /*00ec*/ 	.word	0x00000008
.L_319:


//--------------------- .nv.info.softmax_rows_optimized_kernel --------------------------
	.section	.nv.info.softmax_rows_optimized_kernel,"",@"SHT_CUDA_INFO"
	.sectionflags	@""
	.align	4


	//----- nvinfo : EIATTR_CUDA_API_VERSION
	.align		4
        /*0000*/ 	.byte	0x04, 0x37
        /*0002*/ 	.short	(.L_321 - .L_320)
.L_320:
        /*0004*/ 	.word	0x00000082


	//----- nvinfo : EIATTR_KPARAM_INFO
	.align		4
.L_321:
        /*0008*/ 	.byte	0x04, 0x17
        /*000a*/ 	.short	(.L_323 - .L_322)
.L_322:
        /*000c*/ 	.word	0x00000000
        /*0010*/ 	.short	0x0002
        /*0012*/ 	.short	0x000c
        /*0014*/ 	.byte	0x00, 0xf0, 0x11, 0x00


	//----- nvinfo : EIATTR_KPARAM_INFO
	.align		4
.L_323:
        /*0018*/ 	.byte	0x04, 0x17
        /*001a*/ 	.short	(.L_325 - .L_324)
.L_324:
        /*001c*/ 	.word	0x00000000
        /*0020*/ 	.short	0x0001
        /*0022*/ 	.short	0x0008
        /*0024*/ 	.byte	0x00, 0xf0, 0x11, 0x00


	//----- nvinfo : EIATTR_KPARAM_INFO
	.align		4
.L_325:
        /*0028*/ 	.byte	0x04, 0x17
        /*002a*/ 	.short	(.L_327 - .L_326)
.L_326:
        /*002c*/ 	.word	0x00000000
        /*0030*/ 	.short	0x0000
        /*0032*/ 	.short	0x0000
        /*0034*/ 	.byte	0x00, 0xf5, 0x21, 0x00


	//----- nvinfo : EIATTR_SPARSE_MMA_MASK
	.align		4
.L_327:
        /*0038*/ 	.byte	0x03, 0x50
        /*003a*/ 	.short	0x0000


	//----- nvinfo : EIATTR_MAXREG_COUNT
	.align		4
        /*003c*/ 	.byte	0x03, 0x1b
        /*003e*/ 	.short	0x00ff


	//----- nvinfo : EIATTR_NUM_BARRIERS
	.align		4
        /*0040*/ 	.byte	0x02, 0x4c
        /*0042*/ 	.byte	0x01
	.zero		1


	//----- nvinfo : EIATTR_MERCURY_ISA_VERSION
	.align		4
        /*0044*/ 	.byte	0x03, 0x5f
        /*0046*/ 	.short	0x0101


	//----- nvinfo : EIATTR_COOP_GROUP_MASK_REGIDS
	.align		4
        /*0048*/ 	.byte	0x04, 0x29
        /*004a*/ 	.short	(.L_329 - .L_328)


	//   ....[0]....
.L_328:
        /*004c*/ 	.word	0xffffffff


	//   ....[1]....
        /*0050*/ 	.word	0xffffffff


	//   ....[2]....
        /*0054*/ 	.word	0xffffffff


	//   ....[3]....
        /*0058*/ 	.word	0xffffffff


	//   ....[4]....
        /*005c*/ 	.word	0xffffffff


	//   ....[5]....
        /*0060*/ 	.word	0xffffffff


	//   ....[6]....
        /*0064*/ 	.word	0xffffffff


	//   ....[7]....
        /*0068*/ 	.word	0xffffffff


	//   ....[8]....
        /*006c*/ 	.word	0xffffffff


	//   ....[9]....
        /*0070*/ 	.word	0xffffffff


	//   ....[10]....
        /*0074*/ 	.word	0xffffffff


	//   ....[11]....
        /*0078*/ 	.word	0xffffffff


	//   ....[12]....
        /*007c*/ 	.word	0xffffffff


	//   ....[13]....
        /*0080*/ 	.word	0xffffffff


	//   ....[14]....
        /*0084*/ 	.word	0xffffffff


	//   ....[15]....
        /*0088*/ 	.word	0xffffffff


	//   ....[16]....
        /*008c*/ 	.word	0xffffffff


	//   ....[17]....
        /*0090*/ 	.word	0xffffffff


	//   ....[18]....
        /*0094*/ 	.word	0xffffffff


	//   ....[19]....
        /*0098*/ 	.word	0xffffffff


	//   ....[20]....
        /*009c*/ 	.word	0xffffffff


	//   ....[21]....
        /*00a0*/ 	.word	0xffffffff


	//   ....[22]....
        /*00a4*/ 	.word	0xffffffff


	//   ....[23]....
        /*00a8*/ 	.word	0xffffffff


	//   ....[24]....
        /*00ac*/ 	.word	0x0500000f


	//   ....[25]....
        /*00b0*/ 	.word	0x0500000f


	//   ....[26]....
        /*00b4*/ 	.word	0x0500000f


	//   ....[27]....
        /*00b8*/ 	.word	0x0500000f


	//   ....[28]....
        /*00bc*/ 	.word	0x0500000f


	//   ....[29]....
        /*00c0*/ 	.word	0x0500000f


	//   ....[30]....
        /*00c4*/ 	.word	0x0500000f


	//   ....[31]....
        /*00c8*/ 	.word	0x0500000f


	//   ....[32]....
        /*00cc*/ 	.word	0x0500000f


	//   ....[33]....
        /*00d0*/ 	.word	0x0500000f


	//----- nvinfo : EIATTR_COOP_GROUP_INSTR_OFFSETS
	.align		4
.L_329:
        /*00d4*/ 	.byte	0x04, 0x28
        /*00d6*/ 	.short	(.L_331 - .L_330)


	//   ....[0]....
.L_330:
        /*00d8*/ 	.word	0x00000360


	//   ....[1]....
        /*00dc*/ 	.word	0x000003c0


	//   ....[2]....
        /*00e0*/ 	.word	0x000003f0


	//   ....[3]....
        /*00e4*/ 	.word	0x00000430


	//   ....[4]....
        /*00e8*/ 	.word	0x00000450


	//   ....[5]....
        /*00ec*/ 	.word	0x00000470


	//   ....[6]....
        /*00f0*/ 	.word	0x00000540


	//   ....[7]....
        /*00f4*/ 	.word	0x00000560


	//   ....[8]....
        /*00f8*/ 	.word	0x00000580


	//   ....[9]....
        /*00fc*/ 	.word	0x000005a0


	//   ....[10]....
        /*0100*/ 	.word	0x000005c0


	//   ....[11]....
        /*0104*/ 	.word	0x00000600


	//   ....[12]....
        /*0108*/ 	.word	0x00000bc0


	//   ....[13]....
        /*010c*/ 	.word	0x00000c10


	//   ....[14]....
        /*0110*/ 	.word	0x00000c40


	//   ....[15]....
        /*0114*/ 	.word	0x00000c80


	//   ....[16]....
        /*0118*/ 	.word	0x00000cb0


	//   ....[17]....
        /*011c*/ 	.word	0x00000cd0


	//   ....[18]....
        /*0120*/ 	.word	0x00000db0


	//   ....[19]....
        /*0124*/ 	.word	0x00000dd0


	//   ....[20]....
        /*0128*/ 	.word	0x00000df0


	//   ....[21]....
        /*012c*/ 	.word	0x00000e10


	//   ....[22]....
        /*0130*/ 	.word	0x00000e30


	//   ....[23]....
        /*0134*/ 	.word	0x00000e70


	//   ....[24]....
        /*0138*/ 	.word	0x00001260


	//   ....[25]....
        /*013c*/ 	.word	0x000012d0


	//   ....[26]....
        /*0140*/ 	.word	0x00001340


	//   ....[27]....
        /*0144*/ 	.word	0x000013b0


	//   ....[28]....
        /*0148*/ 	.word	0x00001420


	//   ....[29]....
        /*014c*/ 	.word	0x000014a0


	//   ....[30]....
        /*0150*/ 	.word	0x00001510


	//   ....[31]....
        /*0154*/ 	.word	0x00001580


	//   ....[32]....
        /*0158*/ 	.word	0x000015f0


	//   ....[33]....
        /*015c*/ 	.word	0x00001660


	//----- nvinfo : EIATTR_VRC_CTA_INIT_COUNT
	.align		4
.L_331:
        /*0160*/ 	.byte	0x02, 0x4a
	.zero		1
	.zero		1


	//----- nvinfo : EIATTR_EXIT_INSTR_OFFSETS
	.align		4
        /*0164*/ 	.byte	0x04, 0x1c
        /*0166*/ 	.short	(.L_333 - .L_332)


	//   ....[0]....
.L_332:
        /*0168*/ 	.word	0x00000040


	//   ....[1]....
        /*016c*/ 	.word	0x00000ff0


	//   ....[2]....
        /*0170*/ 	.word	0x00001200


	//----- nvinfo : EIATTR_CRS_STACK_SIZE
	.align		4
.L_333:
        /*0174*/ 	.byte	0x04, 0x1e
        /*0176*/ 	.short	(.L_335 - .L_334)
.L_334:
        /*0178*/ 	.word	0x00000000


	//----- nvinfo : EIATTR_CBANK_PARAM_SIZE
	.align		4
.L_335:
        /*017c*/ 	.byte	0x03, 0x19
        /*017e*/ 	.short	0x0010


	//----- nvinfo : EIATTR_PARAM_CBANK
	.align		4
        /*0180*/ 	.byte	0x04, 0x0a
        /*0182*/ 	.short	(.L_337 - .L_336)
	.align		4
.L_336:
        /*0184*/ 	.word	index@(.nv.constant0.softmax_rows_optimized_kernel)
        /*0188*/ 	.short	0x0380
        /*018a*/ 	.short	0x0010


	//----- nvinfo : EIATTR_SW_WAR
	.align		4
.L_337:
        /*018c*/ 	.byte	0x04, 0x36
        /*018e*/ 	.short	(.L_339 - .L_338)
.L_338:
        /*0190*/ 	.word	0x00000008
.L_339:


//--------------------- .nv.info.quant_matvec_int8_blocks_f32_xshared_kernel --------------------------
	.section	.nv.info.quant_matvec_int8_blocks_f32_xshared_kernel,"",@"SHT_CUDA_INFO"
	.sectionflags	@""
	.align	4


	//----- nvinfo : EIATTR_CUDA_API_VERSION
	.align		4
        /*0000*/ 	.byte	0x04, 0x37
        /*0002*/ 	.short	(.L_341 - .L_340)
.L_340:
        /*0004*/ 	.word	0x00000082


	//----- nvinfo : EIATTR_KPARAM_INFO
	.align		4
.L_341:
        /*0008*/ 	.byte	0x04, 0x17
        /*000a*/ 	.short	(.L_343 - .L_342)
.L_342:
        /*000c*/ 	.word	0x00000000
        /*0010*/ 	.short	0x0006
        /*0012*/ 	.short	0x0028
        /*0014*/ 	.byte	0x00, 0xf0, 0x11, 0x00


	//----- nvinfo : EIATTR_KPARAM_INFO
	.align		4
.L_343:
        /*0018*/ 	.byte	0x04, 0x17
        /*001a*/ 	.short	(.L_345 - .L_344)
.L_344:
        /*001c*/ 	.word	0x00000000
        /*0020*/ 	.short	0x0005
        /*0022*/ 	.short	0x0024
        /*0024*/ 	.byte	0x00, 0xf0, 0x11, 0x00


	//----- nvinfo : EIATTR_KPARAM_INFO
	.align		4
.L_345:
        /*0028*/ 	.byte	0x04, 0x17
        /*002a*/ 	.short	(.L_347 - .L_346)
.L_346:
        /*002c*/ 	.word	0x00000000
        /*0030*/ 	.short	0x0004
        /*0032*/ 	.short	0x0020
        /*0034*/ 	.byte	0x00, 0xf0, 0x11, 0x00


	//----- nvinfo : EIATTR_KPARAM_INFO
	.align		4
.L_347:
        /*0038*/ 	.byte	0x04, 0x17
        /*003a*/ 	.short	(.L_349 - .L_348)
.L_348:
        /*003c*/ 	.word	0x00000000
        /*0040*/ 	.short	0x0003
        /*0042*/ 	.short	0x0018
        /*0044*/ 	.byte	0x00, 0xf5, 0x21, 0x00


	//----- nvinfo : EIATTR_KPARAM_INFO
	.align		4
.L_349:
        /*0048*/ 	.byte	0x04, 0x17
        /*004a*/ 	.short	(.L_351 - .L_350)
.L_350:
        /*004c*/ 	.word	0x00000000
        /*0050*/ 	.short	0x0002
        /*0052*/ 	.short	0x0010
        /*0054*/ 	.byte	0x00, 0xf5, 0x21, 0x00


	//----- nvinfo : EIATTR_KPARAM_INFO
	.align		4
.L_351:
        /*0058*/ 	.byte	0x04, 0x17
        /*005a*/ 	.short	(.L_353 - .L_352)
.L_352:
        /*005c*/ 	.word	0x00000000
        /*0060*/ 	.short	0x0001
        /*0062*/ 	.short	0x0008
        /*0064*/ 	.byte	0x00, 0xf5, 0x21, 0x00


	//----- nvinfo : EIATTR_KPARAM_INFO
	.align		4
.L_353:
        /*0068*/ 	.byte	0x04, 0x17
        /*006a*/ 	.short	(.L_355 - .L_354)
.L_354:
        /*006c*/ 	.word	0x00000000
        /*0070*/ 	.short	0x0000
        /*0072*/ 	.short	0x0000
        /*0074*/ 	.byte	0x00, 0xf5, 0x21, 0x00


	//----- nvinfo : EIATTR_SPARSE_MMA_MASK
	.align		4
.L_355:
        /*0078*/ 	.byte	0x03, 0x50
        /*007a*/ 	.short	0x0000


	//----- nvinfo : EIATTR_MAXREG_COUNT
	.align		4
        /*007c*/ 	.byte	0x03, 0x1b
        /*007e*/ 	.short	0x00ff


	//----- nvinfo : EIATTR_NUM_BARRIERS
	.align		4
        /*0080*/ 	.byte	0x02, 0x4c
        /*0082*/ 	.byte	0x01
	.zero		1


	//----- nvinfo : EIATTR_MERCURY_ISA_VERSION
	.align		4
        /*0084*/ 	.byte	0x03, 0x5f
        /*0086*/ 	.short	0x0101


	//----- nvinfo : EIATTR_COOP_GROUP_MASK_REGIDS
	.align		4
        /*0088*/ 	.byte	0x04, 0x29
        /*008a*/ 	.short	(.L_357 - .L_356)


	//   ....[0]....
.L_356:
        /*008c*/ 	.word	0xffffffff


	//   ....[1]....
        /*0090*/ 	.word	0xffffffff


	//   ....[2]....
        /*0094*/ 	.word	0xffffffff


	//   ....[3]....
        /*0098*/ 	.word	0xffffffff


	//   ....[4]....
        /*009c*/ 	.word	0xffffffff


	//   ....[5]....
        /*00a0*/ 	.word	0xffffffff


	//----- nvinfo : EIATTR_COOP_GROUP_INSTR_OFFSETS
	.align		4
.L_357:
        /*00a4*/ 	.byte	0x04, 0x28
        /*00a6*/ 	.short	(.L_359 - .L_358)


	//   ....[0]....
.L_358:
        /*00a8*/ 	.word	0x00000b20


	//   ....[1]....
        /*00ac*/ 	.word	0x00000b50


	//   ....[2]....
        /*00b0*/ 	.word	0x00000b70


	//   ....[3]....
        /*00b4*/ 	.word	0x00000b90


	//   ....[4]....
        /*00b8*/ 	.word	0x00000bb0


	//   ....[5]....
        /*00bc*/ 	.word	0x00000bd0


	//----- nvinfo : EIATTR_VRC_CTA_INIT_COUNT
	.align		4
.L_359:
        /*00c0*/ 	.byte	0x02, 0x4a
	.zero		1
	.zero		1


	//----- nvinfo : EIATTR_EXIT_INSTR_OFFSETS
	.align		4
        /*00c4*/ 	.byte	0x04, 0x1c
        /*00c6*/ 	.short	(.L_361 - .L_360)


	//   ....[0]....
.L_360:
        /*00c8*/ 	.word	0x000001d0


	//   ....[1]....
        /*00cc*/ 	.word	0x00000be0


	//   ....[2]....
        /*00d0*/ 	.word	0x00000c20


	//----- nvinfo : EIATTR_CRS_STACK_SIZE
	.align		4
.L_361:
        /*00d4*/ 	.byte	0x04, 0x1e
        /*00d6*/ 	.short	(.L_363 - .L_362)
.L_362:
        /*00d8*/ 	.word	0x00000000


	//----- nvinfo : EIATTR_CBANK_PARAM_SIZE
	.align		4
.L_363:
        /*00dc*/ 	.byte	0x03, 0x19
        /*00de*/ 	.short	0x002c


	//----- nvinfo : EIATTR_PARAM_CBANK
	.align		4
        /*00e0*/ 	.byte	0x04, 0x0a
        /*00e2*/ 	.short	(.L_365 - .L_364)
	.align		4
.L_364:
        /*00e4*/ 	.word	index@(.nv.constant0.quant_matvec_int8_blocks_f32_xshared_kernel)
        /*00e8*/ 	.short	0x0380
        /*00ea*/ 	.short	0x002c


	//----- nvinfo : EIATTR_SW_WAR
	.align		4
.L_365:
        /*00ec*/ 	.byte	0x04, 0x36
        /*00ee*/ 	.short	(.L_367 - .L_366)
.L_366:
        /*00f0*/ 	.word	0x00000008
.L_367:


//--------------------- .nv.info.quant_matvec_int8_blocks_f32_kernel --------------------------
	.section	.nv.info.quant_matvec_int8_blocks_f32_kernel,"",@"SHT_CUDA_INFO"
	.sectionflags	@""
	.align	4


	//----- nvinfo : EIATTR_CUDA_API_VERSION
	.align		4
        /*0000*/ 	.byte	0x04, 0x37
        /*0002*/ 	.short	(.L_369 - .L_368)
.L_368:
        /*0004*/ 	.word	0x00000082


	//----- nvinfo : EIATTR_KPARAM_INFO
	.align		4
.L_369:
        /*0008*/ 	.byte	0x04, 0x17
        /*000a*/ 	.short	(.L_371 - .L_370)
.L_370:
        /*000c*/ 	.word	0x00000000
        /*0010*/ 	.short	0x0006
        /*0012*/ 	.short	0x0028
        /*0014*/ 	.byte	0x00, 0xf0, 0x11, 0x00


	//----- nvinfo : EIATTR_KPARAM_INFO
	.align		4
.L_371:
        /*0018*/ 	.byte	0x04, 0x17
        /*001a*/ 	.short	(.L_373 - .L_372)
.L_372:
        /*001c*/ 	.word	0x00000000
        /*0020*/ 	.short	0x0005
        /*0022*/ 	.short	0x0024
        /*0024*/ 	.byte	0x00, 0xf0, 0x11, 0x00


	//----- nvinfo : EIATTR_KPARAM_INFO
	.align		4
.L_373:
        /*0028*/ 	.byte	0x04, 0x17
        /*002a*/ 	.short	(.L_375 - .L_374)
.L_374:
        /*002c*/ 	.word	0x00000000
        /*0030*/ 	.short	0x0004
        /*0032*/ 	.short	0x0020
        /*0034*/ 	.byte	0x00, 0xf0, 0x11, 0x00


	//----- nvinfo : EIATTR_KPARAM_INFO
	.align		4
.L_375:
        /*0038*/ 	.byte	0x04, 0x17
        /*003a*/ 	.short	(.L_377 - .L_376)
.L_376:
        /*003c*/ 	.word	0x00000000
        /*0040*/ 	.short	0x0003
        /*0042*/ 	.short	0x0018
        /*0044*/ 	.byte	0x00, 0xf5, 0x21, 0x00


	//----- nvinfo : EIATTR_KPARAM_INFO
	.align		4
.L_377:
        /*0048*/ 	.byte	0x04, 0x17
        /*004a*/ 	.short	(.L_379 - .L_378)
.L_378:
        /*004c*/ 	.word	0x00000000
        /*0050*/ 	.short	0x0002
        /*0052*/ 	.short	0x0010
        /*0054*/ 	.byte	0x00, 0xf5, 0x21, 0x00


	//----- nvinfo : EIATTR_KPARAM_INFO
	.align		4
.L_379:
        /*0058*/ 	.byte	0x04, 0x17
        /*005a*/ 	.short	(.L_381 - .L_380)
.L_380:
        /*005c*/ 	.word	0x00000000
        /*0060*/ 	.short	0x0001
        /*0062*/ 	.short	0x0008
        /*0064*/ 	.byte	0x00, 0xf5, 0x21, 0x00


	//----- nvinfo : EIATTR_KPARAM_INFO
	.align		4
.L_381:
        /*0068*/ 	.byte	0x04, 0x17
        /*006a*/ 	.short	(.L_383 - .L_382)
.L_382:
        /*006c*/ 	.word	0x00000000
        /*0070*/ 	.short	0x0000
        /*0072*/ 	.short	0x0000
        /*0074*/ 	.byte	0x00, 0xf5, 0x21, 0x00


	//----- nvinfo : EIATTR_SPARSE_MMA_MASK
	.align		4
.L_383:
        /*0078*/ 	.byte	0x03, 0x50
        /*007a*/ 	.short	0x0000


	//----- nvinfo : EIATTR_MAXREG_COUNT
	.align		4
        /*007c*/ 	.byte	0x03, 0x1b
        /*007e*/ 	.short	0x00ff


	//----- nvinfo : EIATTR_MERCURY_ISA_VERSION
	.align		4
        /*0080*/ 	.byte	0x03, 0x5f
        /*0082*/ 	.short	0x0101


	//----- nvinfo : EIATTR_COOP_GROUP_MASK_REGIDS
	.align		4
        /*0084*/ 	.byte	0x04, 0x29
        /*0086*/ 	.short	(.L_385 - .L_384)


	//   ....[0]....
.L_384:
        /*0088*/ 	.word	0xffffffff


	//   ....[1]....
        /*008c*/ 	.word	0xffffffff


	//   ....[2]....
        /*0090*/ 	.word	0xffffffff


	//   ....[3]....
        /*0094*/ 	.word	0xffffffff


	//   ....[4]....
        /*0098*/ 	.word	0xffffffff


	//   ....[5]....
        /*009c*/ 	.word	0xffffffff


	//----- nvinfo : EIATTR_COOP_GROUP_INSTR_OFFSETS
	.align		4
.L_385:
        /*00a0*/ 	.byte	0x04, 0x28
        /*00a2*/ 	.short	(.L_387 - .L_386)


	//   ....[0]....
.L_386:
        /*00a4*/ 	.word	0x00000f70


	//   ....[1]....
        /*00a8*/ 	.word	0x00000fa0


	//   ....[2]....
        /*00ac*/ 	.word	0x00000fc0


	//   ....[3]....
        /*00b0*/ 	.word	0x00000fe0


	//   ....[4]....
        /*00b4*/ 	.word	0x00001000


	//   ....[5]....
        /*00b8*/ 	.word	0x00001020


	//----- nvinfo : EIATTR_VRC_CTA_INIT_COUNT
	.align		4
.L_387:
        /*00bc*/ 	.byte	0x02, 0x4a
	.zero		1
	.zero		1


	//----- nvinfo : EIATTR_EXIT_INSTR_OFFSETS
	.align		4
        /*00c0*/ 	.byte	0x04, 0x1c
        /*00c2*/ 	.short	(.L_389 - .L_388)


	//   ....[0]....
.L_388:
        /*00c4*/ 	.word	0x00000090


	//   ....[1]....
        /*00c8*/ 	.word	0x00001030


	//   ....[2]....
        /*00cc*/ 	.word	0x00001070


	//----- nvinfo : EIATTR_CBANK_PARAM_SIZE
	.align		4
.L_389:
        /*00d0*/ 	.byte	0x03, 0x19
        /*00d2*/ 	.short	0x002c


	//----- nvinfo : EIATTR_PARAM_CBANK
	.align		4
        /*00d4*/ 	.byte	0x04, 0x0a
        /*00d6*/ 	.short	(.L_391 - .L_390)
	.align		4
.L_390:
        /*00d8*/ 	.word	index@(.nv.constant0.quant_matvec_int8_blocks_f32_kernel)
        /*00dc*/ 	.short	0x0380
        /*00de*/ 	.short	0x002c


	//----- nvinfo : EIATTR_SW_WAR
	.align		4
.L_391:
        /*00e0*/ 	.byte	0x04, 0x36
        /*00e2*/ 	.short	(.L_393 - .L_392)
.L_392:
        /*00e4*/ 	.word	0x00000008
.L_393:


//--------------------- .nv.callgraph             --------------------------
	.section	.nv.callgraph,"",@"SHT_CUDA_CALLGRAPH"
	.align	4
	.sectionentsize	8
	.align		4
        /*0000*/ 	.word	0x00000000
	.align		4
        /*0004*/ 	.word	0xffffffff
	.align		4
        /*0008*/ 	.word	0x00000000
	.align		4
        /*000c*/ 	.word	0xfffffffe
	.align		4
        /*0010*/ 	.word	0x00000000
	.align		4
        /*0014*/ 	.word	0xfffffffd
	.align		4
        /*0018*/ 	.word	0x00000000
	.align		4
        /*001c*/ 	.word	0xfffffffc


//--------------------- .text.attention_inner_mixed_cache_f32_kernel --------------------------
	.section	.text.attention_inner_mixed_cache_f32_kernel,"ax",@progbits
	.align	128
        .global         attention_inner_mixed_cache_f32_kernel
        .type           attention_inner_mixed_cache_f32_kernel,@function
        .size           attention_inner_mixed_cache_f32_kernel,(.L_x_170 - attention_inner_mixed_cache_f32_kernel)
        .other          attention_inner_mixed_cache_f32_kernel,@"STO_CUDA_ENTRY STV_DEFAULT"
attention_inner_mixed_cache_f32_kernel:
.text.attention_inner_mixed_cache_f32_kernel:
[----:B------:R-:W-:Y:S08]  /*0000*/  LDC R1, c[0x0][0x37c] ;  /* 0x0000df00ff017b82 */ /* 0x000ff00000000800 */
[----:B------:R-:W0:Y:S08]  /*0010*/  S2UR UR4, SR_CTAID.X ;  /* 0x00000000000479c3 */ /* 0x000e300000002500 */
[----:B------:R-:W0:Y:S02]  /*0020*/  LDC R11, c[0x0][0x3d8] ;  /* 0x0000f600ff0b7b82 */ /* 0x000e240000000800 */
[----:B0-----:R-:W-:-:S13]  /*0030*/  ISETP.LE.AND P0, PT, R11, UR4, PT ;  /* 0x000000040b007c0c */ /* 0x001fda000bf03270 */
[----:B------:R-:W-:Y:S05]  /*0040*/  @P0 EXIT ;  /* 0x000000000000094d */ /* 0x000fea0003800000 */
[----:B------:R-:W-:Y:S01]  /*0050*/  IABS R5, R11 ;  /* 0x0000000b00057213 */ /* 0x000fe20000000000 */
[----:B------:R-:W0:Y:S01]  /*0060*/  LDC R0, c[0x0][0x3dc] ;  /* 0x0000f700ff007b82 */ /* 0x000e220000000800 */
[----:B------:R-:W1:Y:S02]  /*0070*/  LDCU UR7, c[0x0][0x3d4] ;  /* 0x00007a80ff0777ac */ /* 0x000e640008000800 */
[----:B------:R-:W2:Y:S01]  /*0080*/  I2F.RP R4, R5 ;  /* 0x0000000500047306 */ /* 0x000ea20000209400 */
[----:B------:R-:W3:Y:S01]  /*0090*/  LDCU UR6, c[0x0][0x360] ;  /* 0x00006c00ff0677ac */ /* 0x000ee20008000800 */
[----:B------:R-:W4:Y:S01]  /*00a0*/  LDCU UR5, c[0x0][0x3cc] ;  /* 0x00007980ff0577ac */ /* 0x000f220008000800 */
[----:B------:R-:W0:Y:S05]  /*00b0*/  LDCU.64 UR8, c[0x0][0x358] ;  /* 0x00006b00ff0877ac */ /* 0x000e2a0008000a00 */
[----:B--2---:R-:W2:Y:S01]  /*00c0*/  MUFU.RCP R4, R4 ;  /* 0x0000000400047308 */ /* 0x004ea20000001000 */
[----:B-1----:R-:W-:Y:S01]  /*00d0*/  MOV R10, UR7 ;  /* 0x00000007000a7c02 */ /* 0x002fe20008000f00 */
[----:B0-----:R-:W-:-:S04]  /*00e0*/  IMAD R0, R0, UR4, RZ ;  /* 0x0000000400007c24 */ /* 0x001fc8000f8e02ff */
[----:B------:R-:W-:Y:S02]  /*00f0*/  IMAD R9, R10, UR4, RZ ;  /* 0x000000040a097c24 */ /* 0x000fe4000f8e02ff */
[----:B--2---:R-:W-:Y:S01]  /*0100*/  VIADD R2, R4, 0xffffffe ;  /* 0x0ffffffe04027836 */ /* 0x004fe20000000000 */
[----:B------:R-:W-:Y:S02]  /*0110*/  IABS R4, R0 ;  /* 0x0000000000047213 */ /* 0x000fe40000000000 */
[----:B------:R-:W-:Y:S01]  /*0120*/  LOP3.LUT R0, R0, R11, RZ, 0x3c, !PT ;  /* 0x0000000b00007212 */ /* 0x000fe200078e3cff */
[----:B------:R0:W1:Y:S03]  /*0130*/  F2I.FTZ.U32.TRUNC.NTZ R3, R2 ;  /* 0x0000000200037305 */ /* 0x000066000021f000 */
[----:B------:R-:W-:Y:S01]  /*0140*/  ISETP.GE.AND P1, PT, R0, RZ, PT ;  /* 0x000000ff0000720c */ /* 0x000fe20003f26270 */
[----:B0-----:R-:W-:-:S02]  /*0150*/  IMAD.MOV.U32 R2, RZ, RZ, RZ ;  /* 0x000000ffff027224 */ /* 0x001fc400078e00ff */
[----:B-1----:R-:W-:-:S04]  /*0160*/  IMAD.MOV R6, RZ, RZ, -R3 ;  /* 0x000000ffff067224 */ /* 0x002fc800078e0a03 */
[----:B------:R-:W-:-:S04]  /*0170*/  IMAD R7, R6, R5, RZ ;  /* 0x0000000506077224 */ /* 0x000fc800078e02ff */
[----:B------:R-:W-:Y:S02]  /*0180*/  IMAD.HI.U32 R3, R3, R7, R2 ;  /* 0x0000000703037227 */ /* 0x000fe400078e0002 */
[----:B------:R-:W0:Y:S04]  /*0190*/  S2R R7, SR_TID.X ;  /* 0x0000000000077919 */ /* 0x000e280000002100 */
[----:B------:R-:W-:-:S05]  /*01a0*/  IMAD.HI.U32 R6, R3, R4, RZ ;  /* 0x0000000403067227 */ /* 0x000fca00078e00ff */
[----:B------:R-:W-:-:S05]  /*01b0*/  IADD3 R3, PT, PT, -R6, RZ, RZ ;  /* 0x000000ff06037210 */ /* 0x000fca0007ffe1ff */
[----:B------:R-:W-:-:S05]  /*01c0*/  IMAD R2, R5, R3, R4 ;  /* 0x0000000305027224 */ /* 0x000fca00078e0204 */
[----:B------:R-:W-:-:S13]  /*01d0*/  ISETP.GT.U32.AND P2, PT, R5, R2, PT ;  /* 0x000000020500720c */ /* 0x000fda0003f44070 */
[----:B------:R-:W-:Y:S01]  /*01e0*/  @!P2 IMAD.IADD R2, R2, 0x1, -R5 ;  /* 0x000000010202a824 */ /* 0x000fe200078e0a05 */
[----:B0-----:R-:W-:Y:S01]  /*01f0*/  LOP3.LUT R8, R7, 0x1f, RZ, 0xc0, !PT ;  /* 0x0000001f07087812 */ /* 0x001fe200078ec0ff */
[----:B------:R-:W-:Y:S01]  /*0200*/  @!P2 VIADD R6, R6, 0x1 ;  /* 0x000000010606a836 */ /* 0x000fe20000000000 */
[----:B------:R-:W-:Y:S02]  /*0210*/  ISETP.NE.AND P2, PT, R11, RZ, PT ;  /* 0x000000ff0b00720c */ /* 0x000fe40003f45270 */
[----:B------:R-:W-:Y:S02]  /*0220*/  ISETP.GE.U32.AND P0, PT, R2, R5, PT ;  /* 0x000000050200720c */ /* 0x000fe40003f06070 */
[----:B------:R-:W0:Y:S08]  /*0230*/  LDC.64 R2, c[0x0][0x380] ;  /* 0x0000e000ff027b82 */ /* 0x000e300000000a00 */
[----:B------:R-:W1:Y:S03]  /*0240*/  LDC.64 R4, c[0x0][0x3b8] ;  /* 0x0000ee00ff047b82 */ /* 0x000e660000000a00 */
[----:B------:R-:W-:Y:S01]  /*0250*/  @P0 VIADD R6, R6, 0x1 ;  /* 0x0000000106060836 */ /* 0x000fe20000000000 */
[----:B---3--:R-:W-:-:S03]  /*0260*/  ISETP.LE.U32.AND P0, PT, R10, UR6, PT ;  /* 0x000000060a007c0c */ /* 0x008fc6000bf03070 */
[----:B------:R-:W-:Y:S02]  /*0270*/  IMAD.MOV.U32 R15, RZ, RZ, R6 ;  /* 0x000000ffff0f7224 */ /* 0x000fe400078e0006 */
[----:B----4-:R-:W-:Y:S02]  /*0280*/  IMAD.U32 R6, RZ, RZ, UR5 ;  /* 0x00000005ff067e24 */ /* 0x010fe4000f8e00ff */
[----:B------:R-:W-:Y:S01]  /*0290*/  @!P1 IMAD.MOV R15, RZ, RZ, -R15 ;  /* 0x000000ffff0f9224 */ /* 0x000fe200078e0a0f */
[----:B------:R-:W-:Y:S01]  /*02a0*/  @!P2 LOP3.LUT R15, RZ, R11, RZ, 0x33, !PT ;  /* 0x0000000bff0fa212 */ /* 0x000fe200078e33ff */
[----:B0-----:R-:W-:-:S04]  /*02b0*/  IMAD.WIDE R2, R9, 0x4, R2 ;  /* 0x0000000409027825 */ /* 0x001fc800078e0202 */
[----:B-1----:R-:W-:Y:S01]  /*02c0*/  IMAD.WIDE R4, R9, 0x4, R4 ;  /* 0x0000000409047825 */ /* 0x002fe200078e0204 */
[----:B------:R-:W-:Y:S06]  /*02d0*/  @P0 BRA `(.L_x_0) ;  /* 0x00000000002c0947 */ /* 0x000fec0003800000 */
[----:B------:R-:W-:Y:S01]  /*02e0*/  ISETP.GE.AND P0, PT, R7, R10, PT ;  /* 0x0000000a0700720c */ /* 0x000fe20003f06270 */
[----:B------:R-:W-:-:S12]  /*02f0*/  BSSY.RECONVERGENT B0, `(.L_x_1) ;  /* 0x0000008000007945 */ /* 0x000fd80003800200 */
[----:B------:R-:W-:Y:S05]  /*0300*/  @P0 BRA `(.L_x_2) ;  /* 0x0000000000180947 */ /* 0x000fea0003800000 */
[----:B------:R-:W-:-:S07]  /*0310*/  MOV R9, R7 ;  /* 0x0000000700097202 */ /* 0x000fce0000000f00 */
.L_x_3:
[----:B------:R-:W-:-:S04]  /*0320*/  IMAD.WIDE R12, R9, 0x4, R4 ;  /* 0x00000004090c7825 */ /* 0x000fc800078e0204 */
[----:B------:R-:W-:Y:S01]  /*0330*/  VIADD R9, R9, UR6 ;  /* 0x0000000609097c36 */ /* 0x000fe20008000000 */
[----:B------:R0:W-:Y:S04]  /*0340*/  STG.E desc[UR8][R12.64], RZ ;  /* 0x000000ff0c007986 */ /* 0x0001e8000c101908 */
[----:B------:R-:W-:-:S13]  /*0350*/  ISETP.GE.AND P0, PT, R9, R10, PT ;  /* 0x0000000a0900720c */ /* 0x000fda0003f06270 */
[----:B0-----:R-:W-:Y:S05]  /*0360*/  @!P0 BRA `(.L_x_3) ;  /* 0xfffffffc00ec8947 */ /* 0x001fea000383ffff */
.L_x_2:
[----:B------:R-:W-:Y:S05]  /*0370*/  BSYNC.RECONVERGENT B0 ;  /* 0x0000000000007941 */ /* 0x000fea0003800200 */
.L_x_1:
[----:B------:R-:W-:Y:S06]  /*0380*/  BAR.SYNC.DEFER_BLOCKING 0x0 ;  /* 0x0000000000007b1d */ /* 0x000fec0000010000 */
.L_x_0:
[----:B------:R-:W-:Y:S01]  /*0390*/  ISETP.NE.AND P0, PT, R7, RZ, PT ;  /* 0x000000ff0700720c */ /* 0x000fe20003f05270 */
[----:B------:R-:W0:Y:S01]  /*03a0*/  LDCU.64 UR4, c[0x0][0x3c8] ;  /* 0x00007900ff0477ac */ /* 0x000e220008000a00 */
[----:B------:R-:W-:-:S11]  /*03b0*/  IMAD.MOV.U32 R13, RZ, RZ, RZ ;  /* 0x000000ffff0d7224 */ /* 0x000fd600078e00ff */
[----:B------:R-:W1:Y:S01]  /*03c0*/  @!P0 S2R R9, SR_CgaCtaId ;  /* 0x0000000000098919 */ /* 0x000e620000008800 */
[----:B------:R-:W-:Y:S01]  /*03d0*/  @!P0 MOV R0, 0x400 ;  /* 0x0000040000008802 */ /* 0x000fe20000000f00 */
[----:B------:R-:W-:Y:S01]  /*03e0*/  @!P0 IMAD.MOV.U32 R12, RZ, RZ, -0x800000 ;  /* 0xff800000ff0c8424 */ /* 0x000fe200078e00ff */
[----:B0-----:R-:W-:Y:S02]  /*03f0*/  UISETP.GT.AND UP0, UPT, UR5, UR4, UPT ;  /* 0x000000040500728c */ /* 0x001fe4000bf04270 */
[----:B-1----:R-:W-:Y:S01]  /*0400*/  @!P0 LEA R0, R9, R0, 0x18 ;  /* 0x0000000009008211 */ /* 0x002fe200078ec0ff */
[----:B------:R-:W-:-:S04]  /*0410*/  HFMA2 R9, -RZ, RZ, 0, 0 ;  /* 0x00000000ff097431 */ /* 0x000fc800000001ff */
[----:B------:R0:W-:Y:S01]  /*0420*/  @!P0 STS.64 [R0+0x80], R12 ;  /* 0x0000800c00008388 */ /* 0x0001e20000000a00 */
[----:B------:R-:W-:Y:S06]  /*0430*/  BAR.SYNC.DEFER_BLOCKING 0x0 ;  /* 0x0000000000007b1d */ /* 0x000fec0000010000 */
[----:B------:R-:W-:Y:S05]  /*0440*/  BRA.U UP0, `(.L_x_4) ;  /* 0x0000000d00fc7547 */ /* 0x000fea000b800000 */
[----:B------:R-:W1:Y:S01]  /*0450*/  LDCU UR5, c[0x0][0x3e0] ;  /* 0x00007c00ff0577ac */ /* 0x000e620008000800 */
[----:B0-----:R-:W-:Y:S02]  /*0460*/  IMAD R0, R15, R10, RZ ;  /* 0x0000000a0f007224 */ /* 0x001fe400078e02ff */
[----:B------:R-:W-:Y:S01]  /*0470*/  IMAD.MOV.U32 R9, RZ, RZ, RZ ;  /* 0x000000ffff097224 */ /* 0x000fe200078e00ff */
[----:B-1----:R-:W-:-:S04]  /*0480*/  UISETP.GT.AND UP0, UPT, UR5, UR4, UPT ;  /* 0x000000040500728c */ /* 0x002fc8000bf04270 */
[----:B------:R-:W-:-:S11]  /*0490*/  UISETP.GT.AND UP0, UPT, UR5, URZ, !UP0 ;  /* 0x000000ff0500728c */ /* 0x000fd6000c704270 */
.L_x_23:
[----:B0-----:R-:W0:Y:S01]  /*04a0*/  LDC R12, c[0x0][0x3d0] ;  /* 0x0000f400ff0c7b82 */ /* 0x001e220000000800 */
[----:B-1----:R-:W1:Y:S01]  /*04b0*/  LDCU UR4, c[0x0][0x3c0] ;  /* 0x00007800ff0477ac */ /* 0x002e620008000800 */
[----:B------:R-:W-:Y:S01]  /*04c0*/  IMAD.MOV.U32 R11, RZ, RZ, R6 ;  /* 0x000000ffff0b7224 */ /* 0x000fe200078e0006 */
[----:B-1----:R-:W-:Y:S01]  /*04d0*/  UISETP.NE.AND UP1, UPT, UR4, URZ, UPT ;  /* 0x000000ff0400728c */ /* 0x002fe2000bf25270 */
[----:B--2---:R-:W-:Y:S10]  /*04e0*/  BRA.U !UP0, `(.L_x_5) ;  /* 0x00000001085c7547 */ /* 0x004ff4000b800000 */
[----:B------:R-:W1:Y:S01]  /*04f0*/  LDC R17, c[0x0][0x3e0] ;  /* 0x0000f800ff117b82 */ /* 0x000e620000000800 */
[----:B------:R-:W-:Y:S02]  /*0500*/  IABS R16, R6 ;  /* 0x0000000600107213 */ /* 0x000fe40000000000 */
[----:B------:R-:W-:Y:S02]  /*0510*/  ISETP.GE.AND P2, PT, R6, RZ, PT ;  /* 0x000000ff0600720c */ /* 0x000fe40003f46270 */
[----:B-1----:R-:W-:-:S04]  /*0520*/  IABS R14, R17 ;  /* 0x00000011000e7213 */ /* 0x002fc80000000000 */
[----:B------:R-:W1:Y:S08]  /*0530*/  I2F.RP R13, R14 ;  /* 0x0000000e000d7306 */ /* 0x000e700000209400 */
[----:B-1----:R-:W1:Y:S02]  /*0540*/  MUFU.RCP R13, R13 ;  /* 0x0000000d000d7308 */ /* 0x002e640000001000 */
[----:B-1----:R-:W-:-:S06]  /*0550*/  VIADD R10, R13, 0xffffffe ;  /* 0x0ffffffe0d0a7836 */ /* 0x002fcc0000000000 */
[----:B------:R1:W2:Y:S02]  /*0560*/  F2I.FTZ.U32.TRUNC.NTZ R11, R10 ;  /* 0x0000000a000b7305 */ /* 0x0002a4000021f000 */
[----:B-1----:R-:W-:Y:S01]  /*0570*/  IMAD.MOV.U32 R10, RZ, RZ, RZ ;  /* 0x000000ffff0a7224 */ /* 0x002fe200078e00ff */
[----:B--2---:R-:W-:-:S05]  /*0580*/  IADD3 R15, PT, PT, RZ, -R11, RZ ;  /* 0x8000000bff0f7210 */ /* 0x004fca0007ffe0ff */
[----:B------:R-:W-:-:S04]  /*0590*/  IMAD R15, R15, R14, RZ ;  /* 0x0000000e0f0f7224 */ /* 0x000fc800078e02ff */
[----:B------:R-:W-:-:S04]  /*05a0*/  IMAD.HI.U32 R11, R11, R15, R10 ;  /* 0x0000000f0b0b7227 */ /* 0x000fc800078e000a */
[----:B------:R-:W-:-:S04]  /*05b0*/  IMAD.MOV.U32 R15, RZ, RZ, R16 ;  /* 0x000000ffff0f7224 */ /* 0x000fc800078e0010 */
[----:B------:R-:W-:-:S04]  /*05c0*/  IMAD.HI.U32 R11, R11, R15, RZ ;  /* 0x0000000f0b0b7227 */ /* 0x000fc800078e00ff */
[----:B------:R-:W-:-:S04]  /*05d0*/  IMAD.MOV R11, RZ, RZ, -R11 ;  /* 0x000000ffff0b7224 */ /* 0x000fc800078e0a0b */
[----:B------:R-:W-:-:S05]  /*05e0*/  IMAD R11, R14, R11, R15 ;  /* 0x0000000b0e0b7224 */ /* 0x000fca00078e020f */
[----:B------:R-:W-:-:S13]  /*05f0*/  ISETP.GT.U32.AND P0, PT, R14, R11, PT ;  /* 0x0000000b0e00720c */ /* 0x000fda0003f04070 */
[----:B------:R-:W-:Y:S02]  /*0600*/  @!P0 IADD3 R11, PT, PT, R11, -R14, RZ ;  /* 0x8000000e0b0b8210 */ /* 0x000fe40007ffe0ff */
[----:B------:R-:W-:Y:S02]  /*0610*/  ISETP.NE.AND P0, PT, R17, RZ, PT ;  /* 0x000000ff1100720c */ /* 0x000fe40003f05270 */
[----:B------:R-:W-:-:S13]  /*0620*/  ISETP.GT.U32.AND P1, PT, R14, R11, PT ;  /* 0x0000000b0e00720c */ /* 0x000fda0003f24070 */
[----:B------:R-:W-:-:S04]  /*0630*/  @!P1 IMAD.IADD R11, R11, 0x1, -R14 ;  /* 0x000000010b0b9824 */ /* 0x000fc800078e0a0e */
[----:B------:R-:W-:Y:S01]  /*0640*/  @!P2 IMAD.MOV R11, RZ, RZ, -R11 ;  /* 0x000000ffff0ba224 */ /* 0x000fe200078e0a0b */
[----:B------:R-:W-:-:S07]  /*0650*/  @!P0 LOP3.LUT R11, RZ, R17, RZ, 0x33, !PT ;  /* 0x00000011ff0b8212 */ /* 0x000fce00078e33ff */
.L_x_5:
[----:B------:R-:W-:Y:S01]  /*0660*/  BSSY.RECONVERGENT B0, `(.L_x_6) ;  /* 0x0000030000007945 */ /* 0x000fe20003800200 */
[----:B------:R-:W-:Y:S02]  /*0670*/  IMAD.MOV.U32 R13, RZ, RZ, RZ ;  /* 0x000000ffff0d7224 */ /* 0x000fe400078e00ff */
[----:B0-----:R-:W-:Y:S01]  /*0680*/  IMAD R12, R11, R12, R0 ;  /* 0x0000000c0b0c7224 */ /* 0x001fe200078e0200 */
[----:B------:R-:W-:Y:S06]  /*0690*/  BRA.U !UP1, `(.L_x_7) ;  /* 0x0000000109647547 */ /* 0x000fec000b800000 */
[----:B------:R-:W0:Y:S01]  /*06a0*/  LDC R10, c[0x0][0x3d4] ;  /* 0x0000f500ff0a7b82 */ /* 0x000e220000000800 */
[----:B------:R-:W1:Y:S01]  /*06b0*/  LDCU.64 UR4, c[0x0][0x398] ;  /* 0x00007300ff0477ac */ /* 0x000e620008000a00 */
[----:B0-----:R-:W-:-:S13]  /*06c0*/  ISETP.GE.AND P0, PT, R7, R10, PT ;  /* 0x0000000a0700720c */ /* 0x001fda0003f06270 */
[----:B-1----:R-:W-:Y:S05]  /*06d0*/  @P0 BRA `(.L_x_8) ;  /* 0x0000000000a00947 */ /* 0x002fea0003800000 */
[----:B------:R-:W0:Y:S02]  /*06e0*/  LDC.64 R14, c[0x0][0x3a8] ;  /* 0x0000ea00ff0e7b82 */ /* 0x000e240000000a00 */
[----:B0-----:R-:W-:-:S05]  /*06f0*/  IMAD.WIDE R14, R11, 0x4, R14 ;  /* 0x000000040b0e7825 */ /* 0x001fca00078e020e */
[----:B------:R0:W5:Y:S01]  /*0700*/  LDG.E.CONSTANT R21, desc[UR8][R14.64] ;  /* 0x000000080e157981 */ /* 0x000162000c1e9900 */
[----:B------:R-:W-:Y:S01]  /*0710*/  BSSY.RECONVERGENT B1, `(.L_x_9) ;  /* 0x0000010000017945 */ /* 0x000fe20003800200 */
[----:B------:R-:W-:Y:S01]  /*0720*/  SHF.R.S32.HI R20, RZ, 0x1f, R12 ;  /* 0x0000001fff147819 */ /* 0x000fe2000001140c */
[----:B------:R-:W-:Y:S01]  /*0730*/  IMAD.MOV.U32 R19, RZ, RZ, R7 ;  /* 0x000000ffff137224 */ /* 0x000fe200078e0007 */
[----:B------:R-:W-:-:S07]  /*0740*/  MOV R13, RZ ;  /* 0x000000ff000d7202 */ /* 0x000fce0000000f00 */
.L_x_10:
[----:B0-----:R-:W-:Y:S02]  /*0750*/  SHF.R.S32.HI R15, RZ, 0x1f, R19 ;  /* 0x0000001fff0f7819 */ /* 0x001fe40000011413 */
[----:B------:R-:W-:-:S04]  /*0760*/  IADD3 R14, P0, P1, R19, UR4, R12 ;  /* 0x00000004130e7c10 */ /* 0x000fc8000f91e00c */
[----:B------:R-:W-:-:S05]  /*0770*/  IADD3.X R15, PT, PT, R15, UR5, R20, P0, P1 ;  /* 0x000000050f0f7c10 */ /* 0x000fca00087e2414 */
[----:B------:R-:W2:Y:S01]  /*0780*/  LDG.E.U8.CONSTANT R14, desc[UR8][R14.64] ;  /* 0x000000080e0e7981 */ /* 0x000ea2000c1e9100 */
[----:B------:R-:W-:-:S06]  /*0790*/  IMAD.WIDE R16, R19, 0x4, R2 ;  /* 0x0000000413107825 */ /* 0x000fcc00078e0202 */
[----:B------:R-:W3:Y:S01]  /*07a0*/  LDG.E.CONSTANT R16, desc[UR8][R16.64] ;  /* 0x0000000810107981 */ /* 0x000ee2000c1e9900 */
[----:B------:R-:W-:-:S05]  /*07b0*/  VIADD R19, R19, UR6 ;  /* 0x0000000613137c36 */ /* 0x000fca0008000000 */
[----:B------:R-:W-:Y:S01]  /*07c0*/  ISETP.GE.AND P0, PT, R19, R10, PT ;  /* 0x0000000a1300720c */ /* 0x000fe20003f06270 */
[----:B--2---:R-:W0:Y:S02]  /*07d0*/  I2F.S8 R18, R14 ;  /* 0x0000000e00127306 */ /* 0x004e240000001400 */
[----:B0----5:R-:W-:-:S04]  /*07e0*/  FMUL R18, R21, R18 ;  /* 0x0000001215127220 */ /* 0x021fc80000400000 */
[----:B---3--:R-:W-:-:S06]  /*07f0*/  FFMA R13, R16, R18, R13 ;  /* 0x00000012100d7223 */ /* 0x008fcc000000000d */
[----:B------:R-:W-:Y:S05]  /*0800*/  @!P0 BRA `(.L_x_10) ;  /* 0xfffffffc00d08947 */ /* 0x000fea000383ffff */
[----:B------:R-:W-:Y:S05]  /*0810*/  BSYNC.RECONVERGENT B1 ;  /* 0x0000000000017941 */ /* 0x000fea0003800200 */
.L_x_9:
[----:B------:R-:W-:Y:S05]  /*0820*/  BRA `(.L_x_8) ;  /* 0x00000000004c7947 */ /* 0x000fea0003800000 */
.L_x_7:
[----:B------:R-:W0:Y:S01]  /*0830*/  LDC R10, c[0x0][0x3d4] ;  /* 0x0000f500ff0a7b82 */ /* 0x000e220000000800 */
[----:B------:R-:W1:Y:S01]  /*0840*/  LDCU.64 UR4, c[0x0][0x388] ;  /* 0x00007100ff0477ac */ /* 0x000e620008000a00 */
[----:B0-----:R-:W-:-:S13]  /*0850*/  ISETP.GE.AND P0, PT, R7, R10, PT ;  /* 0x0000000a0700720c */ /* 0x001fda0003f06270 */
[----:B-1----:R-:W-:Y:S05]  /*0860*/  @P0 BRA `(.L_x_8) ;  /* 0x00000000003c0947 */ /* 0x002fea0003800000 */
[----:B------:R-:W-:Y:S01]  /*0870*/  SHF.R.S32.HI R20, RZ, 0x1f, R12 ;  /* 0x0000001fff147819 */ /* 0x000fe2000001140c */
[----:B------:R-:W-:Y:S01]  /*0880*/  IMAD.MOV.U32 R13, RZ, RZ, RZ ;  /* 0x000000ffff0d7224 */ /* 0x000fe200078e00ff */
[----:B------:R-:W-:-:S07]  /*0890*/  MOV R19, R7 ;  /* 0x0000000700137202 */ /* 0x000fce0000000f00 */
.L_x_11:
[----:B------:R-:W-:-:S04]  /*08a0*/  IADD3 R14, P0, PT, R12, R19, RZ ;  /* 0x000000130c0e7210 */ /* 0x000fc80007f1e0ff */
[----:B------:R-:W-:Y:S02]  /*08b0*/  LEA.HI.X.SX32 R15, R19, R20, 0x1, P0 ;  /* 0x00000014130f7211 */ /* 0x000fe400000f0eff */
[----:B------:R-:W-:-:S04]  /*08c0*/  LEA R16, P0, R14, UR4, 0x1 ;  /* 0x000000040e107c11 */ /* 0x000fc8000f8008ff */
[----:B------:R-:W-:Y:S01]  /*08d0*/  LEA.HI.X R17, R14, UR5, R15, 0x1, P0 ;  /* 0x000000050e117c11 */ /* 0x000fe200080f0c0f */
[----:B------:R-:W-:-:S04]  /*08e0*/  IMAD.WIDE R14, R19, 0x4, R2 ;  /* 0x00000004130e7825 */ /* 0x000fc800078e0202 */
[----:B------:R-:W2:Y:S04]  /*08f0*/  LDG.E.U16.CONSTANT R16, desc[UR8][R16.64] ;  /* 0x0000000810107981 */ /* 0x000ea8000c1e9500 */
[----:B------:R-:W3:Y:S01]  /*0900*/  LDG.E.CONSTANT R14, desc[UR8][R14.64] ;  /* 0x000000080e0e7981 */ /* 0x000ee2000c1e9900 */
[----:B------:R-:W-:-:S05]  /*0910*/  VIADD R19, R19, UR6 ;  /* 0x0000000613137c36 */ /* 0x000fca0008000000 */
[----:B------:R-:W-:Y:S01]  /*0920*/  ISETP.GE.AND P0, PT, R19, R10, PT ;  /* 0x0000000a1300720c */ /* 0x000fe20003f06270 */
[----:B--2---:R-:W-:-:S05]  /*0930*/  HADD2.F32 R18, -RZ, R16.H0_H0 ;  /* 0x20000010ff127230 */ /* 0x004fca0000004100 */
[----:B---3--:R-:W-:-:S07]  /*0940*/  FFMA R13, R14, R18, R13 ;  /* 0x000000120e0d7223 */ /* 0x008fce000000000d */
[----:B------:R-:W-:Y:S05]  /*0950*/  @!P0 BRA `(.L_x_11) ;  /* 0xfffffffc00d08947 */ /* 0x000fea000383ffff */
.L_x_8:
[----:B------:R-:W-:Y:S05]  /*0960*/  BSYNC.RECONVERGENT B0 ;  /* 0x0000000000007941 */ /* 0x000fea0003800200 */
.L_x_6:
[----:B------:R-:W0:Y:S01]  /*0970*/  SHFL.DOWN PT, R14, R13, 0x10, 0x1f ;  /* 0x0a001f000d0e7f89 */ /* 0x000e2200000e0000 */
[----:B------:R-:W-:Y:S02]  /*0980*/  ISETP.NE.AND P0, PT, R8, RZ, PT ;  /* 0x000000ff0800720c */ /* 0x000fe40003f05270 */
[----:B------:R-:W-:-:S11]  /*0990*/  ISETP.GT.U32.AND P1, PT, R7, 0x1f, PT ;  /* 0x0000001f0700780c */ /* 0x000fd60003f24070 */
[----:B------:R-:W1:Y:S01]  /*09a0*/  @!P0 S2R R19, SR_CgaCtaId ;  /* 0x0000000000138919 */ /* 0x000e620000008800 */
[----:B0-----:R-:W-:Y:S01]  /*09b0*/  FADD R14, R14, R13 ;  /* 0x0000000d0e0e7221 */ /* 0x001fe20000000000 */
[----:B------:R-:W-:-:S04]  /*09c0*/  @!P0 SHF.R.U32.HI R13, RZ, 0x3, R7 ;  /* 0x00000003ff0d8819 */ /* 0x000fc80000011607 */
[----:B------:R-:W0:Y:S01]  /*09d0*/  SHFL.DOWN PT, R15, R14, 0x8, 0x1f ;  /* 0x09001f000e0f7f89 */ /* 0x000e2200000e0000 */
[----:B------:R-:W-:Y:S01]  /*09e0*/  @!P0 LOP3.LUT R13, R13, 0x7c, RZ, 0xc0, !PT ;  /* 0x0000007c0d0d8812 */ /* 0x000fe200078ec0ff */
[----:B0-----:R-:W-:Y:S01]  /*09f0*/  FADD R15, R14, R15 ;  /* 0x0000000f0e0f7221 */ /* 0x001fe20000000000 */
[----:B------:R-:W-:-:S04]  /*0a00*/  @!P0 MOV R14, 0x400 ;  /* 0x00000400000e8802 */ /* 0x000fc80000000f00 */
[----:B------:R-:W0:Y:S01]  /*0a10*/  SHFL.DOWN PT, R16, R15, 0x4, 0x1f ;  /* 0x08801f000f107f89 */ /* 0x000e2200000e0000 */
[----:B-1----:R-:W-:-:S05]  /*0a20*/  @!P0 LEA R14, R19, R14, 0x18 ;  /* 0x0000000e130e8211 */ /* 0x002fca00078ec0ff */
[----:B------:R-:W-:Y:S02]  /*0a30*/  @!P0 IMAD.IADD R13, R13, 0x1, R14 ;  /* 0x000000010d0d8824 */ /* 0x000fe400078e020e */
[----:B0-----:R-:W-:-:S05]  /*0a40*/  FADD R16, R15, R16 ;  /* 0x000000100f107221 */ /* 0x001fca0000000000 */
[----:B------:R-:W0:Y:S02]  /*0a50*/  SHFL.DOWN PT, R17, R16, 0x2, 0x1f ;  /* 0x08401f0010117f89 */ /* 0x000e2400000e0000 */
[----:B0-----:R-:W-:-:S05]  /*0a60*/  FADD R17, R16, R17 ;  /* 0x0000001110117221 */ /* 0x001fca0000000000 */
[----:B------:R-:W0:Y:S02]  /*0a70*/  SHFL.DOWN PT, R18, R17, 0x1, 0x1f ;  /* 0x08201f0011127f89 */ /* 0x000e2400000e0000 */
[----:B0-----:R-:W-:-:S06]  /*0a80*/  FADD R18, R17, R18 ;  /* 0x0000001211127221 */ /* 0x001fcc0000000000 */
[----:B------:R-:W0:Y:S04]  /*0a90*/  SHFL.IDX PT, R18, R18, RZ, 0x1f ;  /* 0x00001fff12127589 */ /* 0x000e2800000e0000 */
[----:B0-----:R0:W-:Y:S01]  /*0aa0*/  @!P0 STS [R13], R18 ;  /* 0x000000120d008388 */ /* 0x0011e20000000800 */
[----:B------:R-:W-:Y:S06]  /*0ab0*/  BAR.SYNC.DEFER_BLOCKING 0x0 ;  /* 0x0000000000007b1d */ /* 0x000fec0000010000 */
[----:B------:R-:W-:Y:S05]  /*0ac0*/  @P1 BRA `(.L_x_12) ;  /* 0x0000000000681947 */ /* 0x000fea0003800000 */
[----:B------:R-:W-:-:S06]  /*0ad0*/  USHF.R.U32.HI UR4, URZ, 0x5, UR6 ;  /* 0x00000005ff047899 */ /* 0x000fcc0008011606 */
[----:B------:R-:W-:Y:S01]  /*0ae0*/  ISETP.GE.U32.AND P1, PT, R8, UR4, PT ;  /* 0x0000000408007c0c */ /* 0x000fe2000bf26070 */
[----:B------:R-:W-:-:S12]  /*0af0*/  UMOV UR4, 0xffffffff ;  /* 0xffffffff00047882 */ /* 0x000fd80000000000 */
[----:B------:R-:W1:Y:S01]  /*0b00*/  @!P1 S2R R14, SR_CgaCtaId ;  /* 0x00000000000e9919 */ /* 0x000e620000008800 */
[----:B0-----:R-:W-:-:S04]  /*0b10*/  @!P1 MOV R13, 0x400 ;  /* 0x00000400000d9802 */ /* 0x001fc80000000f00 */
[----:B-1----:R-:W-:Y:S01]  /*0b20*/  @!P1 LEA R15, R14, R13, 0x18 ;  /* 0x0000000d0e0f9211 */ /* 0x002fe200078ec0ff */
[----:B------:R-:W-:-:S03]  /*0b30*/  IMAD.MOV.U32 R13, RZ, RZ, RZ ;  /* 0x000000ffff0d7224 */ /* 0x000fc600078e00ff */
[----:B------:R-:W-:-:S05]  /*0b40*/  @!P1 LEA R14, R8, R15, 0x2 ;  /* 0x0000000f080e9211 */ /* 0x000fca00078e10ff */
[----:B------:R0:W1:Y:S01]  /*0b50*/  @!P1 LDS R13, [R14] ;  /* 0x000000000e0d9984 */ /* 0x0000620000000800 */
[----:B------:R-:W-:Y:S05]  /*0b60*/  BRA.DIV UR4, `(.L_x_13) ;  /* 0x0000000e040c7947 */ /* 0x000fea000b800000 */
[----:B01----:R-:W0:Y:S02]  /*0b70*/  SHFL.DOWN PT, R14, R13, 0x10, 0x1f ;  /* 0x0a001f000d0e7f89 */ /* 0x003e2400000e0000 */
[----:B0-----:R-:W-:-:S05]  /*0b80*/  FADD R14, R14, R13 ;  /* 0x0000000d0e0e7221 */ /* 0x001fca0000000000 */
[----:B------:R-:W0:Y:S02]  /*0b90*/  SHFL.DOWN PT, R15, R14, 0x8, 0x1f ;  /* 0x09001f000e0f7f89 */ /* 0x000e2400000e0000 */
[----:B0-----:R-:W-:-:S05]  /*0ba0*/  FADD R15, R14, R15 ;  /* 0x0000000f0e0f7221 */ /* 0x001fca0000000000 */
[----:B------:R-:W0:Y:S02]  /*0bb0*/  SHFL.DOWN PT, R16, R15, 0x4, 0x1f ;  /* 0x08801f000f107f89 */ /* 0x000e2400000e0000 */
[----:B0-----:R-:W-:-:S05]  /*0bc0*/  FADD R16, R15, R16 ;  /* 0x000000100f107221 */ /* 0x001fca0000000000 */
[----:B------:R-:W0:Y:S02]  /*0bd0*/  SHFL.DOWN PT, R17, R16, 0x2, 0x1f ;  /* 0x08401f0010117f89 */ /* 0x000e2400000e0000 */
[----:B0-----:R-:W-:-:S05]  /*0be0*/  FADD R17, R16, R17 ;  /* 0x0000001110117221 */ /* 0x001fca0000000000 */
[----:B------:R0:W1:Y:S02]  /*0bf0*/  SHFL.DOWN PT, R18, R17, 0x1, 0x1f ;  /* 0x08201f0011127f89 */ /* 0x00006400000e0000 */
.L_x_35:
[----:B------:R-:W2:Y:S01]  /*0c00*/  @!P0 S2R R14, SR_CgaCtaId ;  /* 0x00000000000e8919 */ /* 0x000ea20000008800 */
[----:B-1----:R-:W-:Y:S01]  /*0c10*/  FADD R18, R17, R18 ;  /* 0x0000001211127221 */ /* 0x002fe20000000000 */
[----:B------:R-:W-:Y:S05]  /*0c20*/  WARPSYNC.ALL ;  /* 0x0000000000007948 */ /* 0x000fea0003800000 */
[----:B------:R-:W1:Y:S01]  /*0c30*/  SHFL.IDX PT, R18, R18, RZ, 0x1f ;  /* 0x00001fff12127589 */ /* 0x000e6200000e0000 */
[----:B------:R-:W-:-:S04]  /*0c40*/  @!P0 MOV R13, 0x400 ;  /* 0x00000400000d8802 */ /* 0x000fc80000000f00 */
[----:B--2---:R-:W-:-:S05]  /*0c50*/  @!P0 LEA R13, R14, R13, 0x18 ;  /* 0x0000000d0e0d8211 */ /* 0x004fca00078ec0ff */
[----:B-1----:R1:W-:Y:S02]  /*0c60*/  @!P0 STS [R13], R18 ;  /* 0x000000120d008388 */ /* 0x0023e40000000800 */
.L_x_12:
[----:B------:R-:W-:Y:S01]  /*0c70*/  ISETP.NE.AND P0, PT, R7, RZ, PT ;  /* 0x000000ff0700720c */ /* 0x000fe20003f05270 */
[----:B------:R-:W-:Y:S05]  /*0c80*/  WARPSYNC.ALL ;  /* 0x0000000000007948 */ /* 0x000fea0003800000 */
[----:B------:R-:W-:Y:S06]  /*0c90*/  BAR.SYNC.DEFER_BLOCKING 0x0 ;  /* 0x0000000000007b1d */ /* 0x000fec0000010000 */
[----:B------:R-:W-:Y:S04]  /*0ca0*/  BSSY.RECONVERGENT B0, `(.L_x_14) ;  /* 0x000001a000007945 */ /* 0x000fe80003800200 */
[----:B------:R-:W-:Y:S05]  /*0cb0*/  @P0 BRA `(.L_x_15) ;  /* 0x0000000000600947 */ /* 0x000fea0003800000 */
[----:B------:R-:W2:Y:S01]  /*0cc0*/  S2UR UR5, SR_CgaCtaId ;  /* 0x00000000000579c3 */ /* 0x000ea20000008800 */
[----:B------:R-:W-:Y:S02]  /*0cd0*/  UMOV UR4, 0x400 ;  /* 0x0000040000047882 */ /* 0x000fe40000000000 */
[----:B--2---:R-:W-:Y:S01]  /*0ce0*/  ULEA UR4, UR5, UR4, 0x18 ;  /* 0x0000000405047291 */ /* 0x004fe2000f8ec0ff */
[----:B------:R-:W2:Y:S08]  /*0cf0*/  LDCU UR5, c[0x0][0x3e4] ;  /* 0x00007c80ff0577ac */ /* 0x000eb00008000800 */
[----:B01----:R-:W2:Y:S04]  /*0d00*/  LDS R13, [UR4] ;  /* 0x00000004ff0d7984 */ /* 0x003ea80008000800 */
[----:B------:R-:W0:Y:S01]  /*0d10*/  LDS R15, [UR4+0x80] ;  /* 0x00008004ff0f7984 */ /* 0x000e220008000800 */
[----:B--2---:R-:W-:-:S05]  /*0d20*/  FMUL R13, R13, UR5 ;  /* 0x000000050d0d7c20 */ /* 0x004fca0008400000 */
[----:B0-----:R-:W-:-:S05]  /*0d30*/  FMNMX R14, R13, R15, !PT ;  /* 0x0000000f0d0e7209 */ /* 0x001fca0007800000 */
[--C-:B------:R-:W-:Y:S01]  /*0d40*/  FADD R15, R15, -R14.reuse ;  /* 0x8000000e0f0f7221 */ /* 0x100fe20000000000 */
[----:B------:R-:W-:-:S03]  /*0d50*/  FADD R16, R13, -R14 ;  /* 0x8000000e0d107221 */ /* 0x000fc60000000000 */
[----:B------:R-:W-:Y:S01]  /*0d60*/  FMUL R13, R15, 1.4426950216293334961 ;  /* 0x3fb8aa3b0f0d7820 */ /* 0x000fe20000400000 */
[----:B------:R-:W-:Y:S01]  /*0d70*/  FMUL R18, R16, 1.4426950216293334961 ;  /* 0x3fb8aa3b10127820 */ /* 0x000fe20000400000 */
[----:B------:R-:W0:Y:S03]  /*0d80*/  LDS R15, [UR4+0x84] ;  /* 0x00008404ff0f7984 */ /* 0x000e260008000800 */
[----:B------:R-:W-:Y:S02]  /*0d90*/  FSETP.GEU.AND P0, PT, R13, -126, PT ;  /* 0xc2fc00000d00780b */ /* 0x000fe40003f0e000 */
[----:B------:R-:W-:-:S11]  /*0da0*/  FSETP.GEU.AND P1, PT, R18, -126, PT ;  /* 0xc2fc00001200780b */ /* 0x000fd60003f2e000 */
[----:B------:R-:W-:Y:S02]  /*0db0*/  @!P0 FMUL R13, R13, 0.5 ;  /* 0x3f0000000d0d8820 */ /* 0x000fe40000400000 */
[----:B------:R-:W-:Y:S02]  /*0dc0*/  @!P1 FMUL R18, R18, 0.5 ;  /* 0x3f00000012129820 */ /* 0x000fe40000400000 */
[----:B------:R-:W1:Y:S08]  /*0dd0*/  MUFU.EX2 R16, R13 ;  /* 0x0000000d00107308 */ /* 0x000e700000000800 */
[----:B------:R-:W2:Y:S01]  /*0de0*/  MUFU.EX2 R17, R18 ;  /* 0x0000001200117308 */ /* 0x000ea20000000800 */
[----:B-1----:R-:W-:Y:S01]  /*0df0*/  @!P0 FMUL R16, R16, R16 ;  /* 0x0000001010108220 */ /* 0x002fe20000400000 */
[----:B--2---:R-:W-:-:S04]  /*0e00*/  @!P1 FMUL R17, R17, R17 ;  /* 0x0000001111119220 */ /* 0x004fc80000400000 */
[----:B0-----:R-:W-:Y:S01]  /*0e10*/  FFMA R15, R16, R15, R17 ;  /* 0x0000000f100f7223 */ /* 0x001fe20000000011 */
[----:B------:R2:W-:Y:S04]  /*0e20*/  STS.64 [UR4+0x88], R16 ;  /* 0x00008810ff007988 */ /* 0x0005e80008000a04 */
[----:B------:R2:W-:Y:S02]  /*0e30*/  STS.64 [UR4+0x80], R14 ;  /* 0x0000800eff007988 */ /* 0x0005e40008000a04 */
.L_x_15:
[----:B------:R-:W-:Y:S05]  /*0e40*/  BSYNC.RECONVERGENT B0 ;  /* 0x0000000000007941 */ /* 0x000fea0003800200 */
.L_x_14:
[----:B------:R-:W-:Y:S01]  /*0e50*/  BAR.SYNC.DEFER_BLOCKING 0x0 ;  /* 0x0000000000007b1d */ /* 0x000fe20000010000 */
[----:B------:R-:W-:-:S05]  /*0e60*/  ISETP.LE.U32.AND P0, PT, R10, UR6, PT ;  /* 0x000000060a007c0c */ /* 0x000fca000bf03070 */
[----:B------:R-:W-:Y:S08]  /*0e70*/  BSSY.RECONVERGENT B0, `(.L_x_16) ;  /* 0x0000057000007945 */ /* 0x000ff00003800200 */
[----:B------:R-:W-:Y:S05]  /*0e80*/  @!P0 BRA `(.L_x_17) ;  /* 0x0000000000788947 */ /* 0x000fea0003800000 */
[----:B------:R-:W-:-:S13]  /*0e90*/  ISETP.GE.AND P0, PT, R7, R10, PT ;  /* 0x0000000a0700720c */ /* 0x000fda0003f06270 */
[----:B------:R-:W-:Y:S05]  /*0ea0*/  @P0 BRA `(.L_x_18) ;  /* 0x00000004004c0947 */ /* 0x000fea0003800000 */
[----:B01----:R-:W0:Y:S02]  /*0eb0*/  LDC R13, c[0x0][0x3c4] ;  /* 0x0000f100ff0d7b82 */ /* 0x003e240000000800 */
[----:B0-----:R-:W-:-:S13]  /*0ec0*/  ISETP.NE.AND P0, PT, R13, RZ, PT ;  /* 0x000000ff0d00720c */ /* 0x001fda0003f05270 */
[----:B------:R-:W0:Y:S01]  /*0ed0*/  @P0 LDC.64 R18, c[0x0][0x3a0] ;  /* 0x0000e800ff120b82 */ /* 0x000e220000000a00 */
[----:B------:R-:W-:-:S07]  /*0ee0*/  @P0 SHF.R.S32.HI R20, RZ, 0x1f, R12 ;  /* 0x0000001fff140819 */ /* 0x000fce000001140c */
[----:B--2---:R-:W1:Y:S08]  /*0ef0*/  @!P0 LDC.64 R16, c[0x0][0x390] ;  /* 0x0000e400ff108b82 */ /* 0x004e700000000a00 */
[----:B------:R-:W2:Y:S01]  /*0f00*/  @P0 LDC.64 R14, c[0x0][0x3b0] ;  /* 0x0000ec00ff0e0b82 */ /* 0x000ea20000000a00 */
[----:B0-----:R-:W-:-:S04]  /*0f10*/  @P0 IADD3 R18, P1, P2, R12, R18, R7 ;  /* 0x000000120c120210 */ /* 0x001fc80007a3e007 */
[----:B------:R-:W-:-:S05]  /*0f20*/  @P0 IADD3.X R19, PT, PT, R20, R19, RZ, P1, P2 ;  /* 0x0000001314130210 */ /* 0x000fca0000fe44ff */
[----:B------:R-:W3:Y:S01]  /*0f30*/  @P0 LDG.E.U8.CONSTANT R18, desc[UR8][R18.64] ;  /* 0x0000000812120981 */ /* 0x000ee2000c1e9100 */
[----:B------:R-:W-:-:S04]  /*0f40*/  @!P0 IADD3 R13, P1, PT, R12, R7, RZ ;  /* 0x000000070c0d8210 */ /* 0x000fc80007f3e0ff */
[----:B------:R-:W-:Y:S02]  /*0f50*/  @!P0 LEA.HI.X.SX32 R12, R12, RZ, 0x1, P1 ;  /* 0x000000ff0c0c8211 */ /* 0x000fe400008f0eff */
[----:B-1----:R-:W-:Y:S01]  /*0f60*/  @!P0 LEA R16, P1, R13, R16, 0x1 ;  /* 0x000000100d108211 */ /* 0x002fe200078208ff */
[----:B--2---:R-:W-:-:S03]  /*0f70*/  @P0 IMAD.WIDE R14, R11, 0x4, R14 ;  /* 0x000000040b0e0825 */ /* 0x004fc600078e020e */
[----:B------:R-:W-:-:S03]  /*0f80*/  @!P0 LEA.HI.X R17, R13, R17, R12, 0x1, P1 ;  /* 0x000000110d118211 */ /* 0x000fc600008f0c0c */
[----:B------:R-:W2:Y:S04]  /*0f90*/  @P0 LDG.E.CONSTANT R14, desc[UR8][R14.64] ;  /* 0x000000080e0e0981 */ /* 0x000ea8000c1e9900 */
[----:B------:R-:W4:Y:S01]  /*0fa0*/  @!P0 LDG.E.U16.CONSTANT R16, desc[UR8][R16.64] ;  /* 0x0000000810108981 */ /* 0x000f22000c1e9500 */
[----:B------:R-:W0:Y:S01]  /*0fb0*/  S2UR UR5, SR_CgaCtaId ;  /* 0x00000000000579c3 */ /* 0x000e220000008800 */
[----:B------:R-:W-:Y:S02]  /*0fc0*/  UMOV UR4, 0x400 ;  /* 0x0000040000047882 */ /* 0x000fe40000000000 */
[----:B0-----:R-:W-:-:S09]  /*0fd0*/  ULEA UR4, UR5, UR4, 0x18 ;  /* 0x0000000405047291 */ /* 0x001fd2000f8ec0ff */
[----:B------:R-:W0:Y:S01]  /*0fe0*/  LDS.64 R12, [UR4+0x88] ;  /* 0x00008804ff0c7984 */ /* 0x000e220008000a00 */
[----:B---3--:R-:W2:Y:S02]  /*0ff0*/  @P0 I2F.S8 R11, R18 ;  /* 0x00000012000b0306 */ /* 0x008ea40000001400 */
[----:B--2---:R-:W-:Y:S01]  /*1000*/  @P0 FMUL R20, R14, R11 ;  /* 0x0000000b0e140220 */ /* 0x004fe20000400000 */
[----:B----4-:R-:W-:-:S03]  /*1010*/  @!P0 HADD2.F32 R22, -RZ, R16.H0_H0 ;  /* 0x20000010ff168230 */ /* 0x010fc60000004100 */
[-C--:B0-----:R-:W-:Y:S02]  /*1020*/  @P0 FMUL R20, R20, R13.reuse ;  /* 0x0000000d14140220 */ /* 0x081fe40000400000 */
[----:B------:R-:W-:Y:S02]  /*1030*/  @!P0 FMUL R22, R22, R13 ;  /* 0x0000000d16168220 */ /* 0x000fe40000400000 */
[----:B------:R-:W-:-:S04]  /*1040*/  @P0 FFMA R9, R9, R12, R20 ;  /* 0x0000000c09090223 */ /* 0x000fc80000000014 */
[----:B------:R-:W-:Y:S01]  /*1050*/  @!P0 FFMA R9, R9, R12, R22 ;  /* 0x0000000c09098223 */ /* 0x000fe20000000016 */
[----:B------:R-:W-:Y:S06]  /*1060*/  BRA `(.L_x_18) ;  /* 0x0000000000dc7947 */ /* 0x000fec0003800000 */
.L_x_17:
[----:B------:R-:W3:Y:S02]  /*1070*/  LDCU UR4, c[0x0][0x3c4] ;  /* 0x00007880ff0477ac */ /* 0x000ee40008000800 */
[----:B---3--:R-:W-:-:S09]  /*1080*/  UISETP.NE.AND UP1, UPT, UR4, URZ, UPT ;  /* 0x000000ff0400728c */ /* 0x008fd2000bf25270 */
[----:B------:R-:W-:Y:S05]  /*1090*/  BRA.U !UP1, `(.L_x_19) ;  /* 0x0000000109747547 */ /* 0x000fea000b800000 */
[----:B------:R-:W-:Y:S01]  /*10a0*/  ISETP.GE.AND P0, PT, R7, R10, PT ;  /* 0x0000000a0700720c */ /* 0x000fe20003f06270 */
[----:B------:R-:W3:-:S12]  /*10b0*/  LDCU.64 UR10, c[0x0][0x3a0] ;  /* 0x00007400ff0a77ac */ /* 0x000ed80008000a00 */
[----:B------:R-:W-:Y:S05]  /*10c0*/  @P0 BRA `(.L_x_18) ;  /* 0x0000000000c40947 */ /* 0x000fea0003800000 */
[----:B--2---:R-:W0:Y:S02]  /*10d0*/  LDC.64 R14, c[0x0][0x3b0] ;  /* 0x0000ec00ff0e7b82 */ /* 0x004e240000000a00 */
[----:B0-----:R-:W-:-:S05]  /*10e0*/  IMAD.WIDE R16, R11, 0x4, R14 ;  /* 0x000000040b107825 */ /* 0x001fca00078e020e */
[----:B------:R0:W5:Y:S01]  /*10f0*/  LDG.E.CONSTANT R23, desc[UR8][R16.64] ;  /* 0x0000000810177981 */ /* 0x000162000c1e9900 */
[----:B------:R-:W2:Y:S01]  /*1100*/  S2UR UR5, SR_CgaCtaId ;  /* 0x00000000000579c3 */ /* 0x000ea20000008800 */
[----:B------:R-:W-:Y:S01]  /*1110*/  UMOV UR4, 0x400 ;  /* 0x0000040000047882 */ /* 0x000fe20000000000 */
[----:B------:R-:W-:Y:S01]  /*1120*/  BSSY.RECONVERGENT B1, `(.L_x_20) ;  /* 0x0000013000017945 */ /* 0x000fe20003800200 */
[----:B------:R-:W-:Y:S01]  /*1130*/  SHF.R.S32.HI R22, RZ, 0x1f, R12 ;  /* 0x0000001fff167819 */ /* 0x000fe2000001140c */
[----:B------:R-:W-:Y:S01]  /*1140*/  IMAD.MOV.U32 R11, RZ, RZ, R7 ;  /* 0x000000ffff0b7224 */ /* 0x000fe200078e0007 */
[----:B--2---:R-:W-:-:S09]  /*1150*/  ULEA UR4, UR5, UR4, 0x18 ;  /* 0x0000000405047291 */ /* 0x004fd2000f8ec0ff */
[----:B0-----:R-:W2:Y:S03]  /*1160*/  LDS.64 R14, [UR4+0x88] ;  /* 0x00008804ff0e7984 */ /* 0x001ea60008000a00 */
.L_x_21:
[----:B01----:R-:W-:Y:S02]  /*1170*/  SHF.R.S32.HI R13, RZ, 0x1f, R11 ;  /* 0x0000001fff0d7819 */ /* 0x003fe4000001140b */
[----:B---3--:R-:W-:-:S04]  /*1180*/  IADD3 R18, P0, P1, R11, UR10, R12 ;  /* 0x0000000a0b127c10 */ /* 0x008fc8000f91e00c */
[----:B------:R-:W-:-:S05]  /*1190*/  IADD3.X R19, PT, PT, R13, UR11, R22, P0, P1 ;  /* 0x0000000b0d137c10 */ /* 0x000fca00087e2416 */
[----:B------:R-:W3:Y:S01]  /*11a0*/  LDG.E.U8.CONSTANT R18, desc[UR8][R18.64] ;  /* 0x0000000812127981 */ /* 0x000ee2000c1e9100 */
[----:B------:R-:W-:-:S05]  /*11b0*/  IMAD.WIDE R16, R11, 0x4, R4 ;  /* 0x000000040b107825 */ /* 0x000fca00078e0204 */
[----:B------:R-:W4:Y:S01]  /*11c0*/  LDG.E R13, desc[UR8][R16.64] ;  /* 0x00000008100d7981 */ /* 0x000f22000c1e1900 */
[----:B------:R-:W-:-:S05]  /*11d0*/  VIADD R11, R11, UR6 ;  /* 0x000000060b0b7c36 */ /* 0x000fca0008000000 */
[----:B------:R-:W-:Y:S01]  /*11e0*/  ISETP.GE.AND P0, PT, R11, R10, PT ;  /* 0x0000000a0b00720c */ /* 0x000fe20003f06270 */
[----:B---3--:R-:W0:Y:S02]  /*11f0*/  I2F.S8 R20, R18 ;  /* 0x0000001200147306 */ /* 0x008e240000001400 */
[----:B0----5:R-:W-:-:S04]  /*1200*/  FMUL R20, R23, R20 ;  /* 0x0000001417147220 */ /* 0x021fc80000400000 */
[----:B--2---:R-:W-:-:S04]  /*1210*/  FMUL R21, R20, R15 ;  /* 0x0000000f14157220 */ /* 0x004fc80000400000 */
[----:B----4-:R-:W-:-:S05]  /*1220*/  FFMA R13, R14, R13, R21 ;  /* 0x0000000d0e0d7223 */ /* 0x010fca0000000015 */
[----:B------:R0:W-:Y:S01]  /*1230*/  STG.E desc[UR8][R16.64], R13 ;  /* 0x0000000d10007986 */ /* 0x0001e2000c101908 */
[----:B------:R-:W-:Y:S05]  /*1240*/  @!P0 BRA `(.L_x_21) ;  /* 0xfffffffc00c88947 */ /* 0x000fea000383ffff */
[----:B------:R-:W-:Y:S05]  /*1250*/  BSYNC.RECONVERGENT B1 ;  /* 0x0000000000017941 */ /* 0x000fea0003800200 */
.L_x_20:
[----:B------:R-:W-:Y:S05]  /*1260*/  BRA `(.L_x_18) ;  /* 0x00000000005c7947 */ /* 0x000fea0003800000 */
.L_x_19:
[----:B------:R-:W-:Y:S01]  /*1270*/  ISETP.GE.AND P0, PT, R7, R10, PT ;  /* 0x0000000a0700720c */ /* 0x000fe20003f06270 */
[----:B------:R-:W4:-:S12]  /*1280*/  LDCU.64 UR10, c[0x0][0x390] ;  /* 0x00007200ff0a77ac */ /* 0x000f180008000a00 */
[----:B------:R-:W-:Y:S05]  /*1290*/  @P0 BRA `(.L_x_18) ;  /* 0x0000000000500947 */ /* 0x000fea0003800000 */
[----:B------:R-:W3:Y:S01]  /*12a0*/  S2UR UR5, SR_CgaCtaId ;  /* 0x00000000000579c3 */ /* 0x000ee20000008800 */
[----:B------:R-:W-:Y:S01]  /*12b0*/  UMOV UR4, 0x400 ;  /* 0x0000040000047882 */ /* 0x000fe20000000000 */
[----:B------:R-:W-:Y:S01]  /*12c0*/  SHF.R.S32.HI R22, RZ, 0x1f, R12 ;  /* 0x0000001fff167819 */ /* 0x000fe2000001140c */
[----:B------:R-:W-:Y:S01]  /*12d0*/  IMAD.MOV.U32 R11, RZ, RZ, R7 ;  /* 0x000000ffff0b7224 */ /* 0x000fe200078e0007 */
[----:B---3--:R-:W-:-:S09]  /*12e0*/  ULEA UR4, UR5, UR4, 0x18 ;  /* 0x0000000405047291 */ /* 0x008fd2000f8ec0ff */
[----:B--2---:R-:W2:Y:S03]  /*12f0*/  LDS.64 R14, [UR4+0x88] ;  /* 0x00008804ff0e7984 */ /* 0x004ea60008000a00 */
.L_x_22:
[----:B01----:R-:W-:-:S04]  /*1300*/  IADD3 R13, P0, PT, R12, R11, RZ ;  /* 0x0000000b0c0d7210 */ /* 0x003fc80007f1e0ff */
[----:B------:R-:W-:Y:S02]  /*1310*/  LEA.HI.X.SX32 R16, R11, R22, 0x1, P0 ;  /* 0x000000160b107211 */ /* 0x000fe400000f0eff */
[----:B----4-:R-:W-:-:S04]  /*1320*/  LEA R18, P0, R13, UR10, 0x1 ;  /* 0x0000000a0d127c11 */ /* 0x010fc8000f8008ff */
[----:B------:R-:W-:Y:S01]  /*1330*/  LEA.HI.X R19, R13, UR11, R16, 0x1, P0 ;  /* 0x0000000b0d137c11 */ /* 0x000fe200080f0c10 */
[----:B------:R-:W-:-:S04]  /*1340*/  IMAD.WIDE R16, R11, 0x4, R4 ;  /* 0x000000040b107825 */ /* 0x000fc800078e0204 */
[----:B------:R-:W3:Y:S04]  /*1350*/  LDG.E.U16.CONSTANT R18, desc[UR8][R18.64] ;  /* 0x0000000812127981 */ /* 0x000ee8000c1e9500 */
[----:B------:R-:W4:Y:S01]  /*1360*/  LDG.E R13, desc[UR8][R16.64] ;  /* 0x00000008100d7981 */ /* 0x000f22000c1e1900 */
[----:B------:R-:W-:-:S04]  /*1370*/  IADD3 R11, PT, PT, R11, UR6, RZ ;  /* 0x000000060b0b7c10 */ /* 0x000fc8000fffe0ff */
[----:B------:R-:W-:Y:S01]  /*1380*/  ISETP.GE.AND P0, PT, R11, R10, PT ;  /* 0x0000000a0b00720c */ /* 0x000fe20003f06270 */
[----:B---3--:R-:W-:-:S05]  /*1390*/  HADD2.F32 R20, -RZ, R18.H0_H0 ;  /* 0x20000012ff147230 */ /* 0x008fca0000004100 */
[----:B--2---:R-:W-:-:S04]  /*13a0*/  FMUL R21, R20, R15 ;  /* 0x0000000f14157220 */ /* 0x004fc80000400000 */
[----:B----4-:R-:W-:-:S05]  /*13b0*/  FFMA R13, R14, R13, R21 ;  /* 0x0000000d0e0d7223 */ /* 0x010fca0000000015 */
[----:B------:R0:W-:Y:S01]  /*13c0*/  STG.E desc[UR8][R16.64], R13 ;  /* 0x0000000d10007986 */ /* 0x0001e2000c101908 */
[----:B------:R-:W-:Y:S05]  /*13d0*/  @!P0 BRA `(.L_x_22) ;  /* 0xfffffffc00c88947 */ /* 0x000fea000383ffff */
.L_x_18:
[----:B---34-:R-:W-:Y:S05]  /*13e0*/  BSYNC.RECONVERGENT B0 ;  /* 0x0000000000007941 */ /* 0x018fea0003800200 */
.L_x_16:
[----:B------:R-:W3:Y:S01]  /*13f0*/  LDCU UR4, c[0x0][0x3c8] ;  /* 0x00007900ff0477ac */ /* 0x000ee20008000800 */
[----:B------:R-:W-:Y:S01]  /*1400*/  BAR.SYNC.DEFER_BLOCKING 0x0 ;  /* 0x0000000000007b1d */ /* 0x000fe20000010000 */
[C---:B---3--:R-:W-:Y:S01]  /*1410*/  ISETP.NE.AND P0, PT, R6.reuse, UR4, PT ;  /* 0x0000000406007c0c */ /* 0x048fe2000bf05270 */
[----:B------:R-:W-:-:S12]  /*1420*/  VIADD R6, R6, 0x1 ;  /* 0x0000000106067836 */ /* 0x000fd80000000000 */
[----:B------:R-:W-:Y:S05]  /*1430*/  @P0 BRA `(.L_x_23) ;  /* 0xfffffff000180947 */ /* 0x000fea000383ffff */
.L_x_4:
[----:B------:R-:W-:-:S13]  /*1440*/  ISETP.LE.U32.AND P0, PT, R10, UR6, PT ;  /* 0x000000060a007c0c */ /* 0x000fda000bf03070 */
[----:B------:R-:W-:Y:S05]  /*1450*/  @P0 BRA `(.L_x_24) ;  /* 0x0000000000700947 */ /* 0x000fea0003800000 */
[----:B------:R-:W-:-:S13]  /*1460*/  ISETP.GE.AND P0, PT, R7, R10, PT ;  /* 0x0000000a0700720c */ /* 0x000fda0003f06270 */
[----:B------:R-:W-:Y:S05]  /*1470*/  @P0 EXIT ;  /* 0x000000000000094d */ /* 0x000fea0003800000 */
[----:B------:R-:W3:Y:S01]  /*1480*/  S2UR UR5, SR_CgaCtaId ;  /* 0x00000000000579c3 */ /* 0x000ee20000008800 */
[----:B------:R-:W-:Y:S02]  /*1490*/  UMOV UR4, 0x400 ;  /* 0x0000040000047882 */ /* 0x000fe40000000000 */
[----:B---3--:R-:W-:-:S09]  /*14a0*/  ULEA UR4, UR5, UR4, 0x18 ;  /* 0x0000000405047291 */ /* 0x008fd2000f8ec0ff */
[----:B------:R-:W3:Y:S02]  /*14b0*/  LDS R3, [UR4+0x84] ;  /* 0x00008404ff037984 */ /* 0x000ee40008000800 */
[----:B------:R-:W4:Y:S02]  /*14c0*/  LDCU UR4, c[0x0][0x3d4] ;  /* 0x00007a80ff0477ac */ /* 0x000f240008000800 */
[----:B---34-:R-:W-:-:S07]  /*14d0*/  FADD R3, R3, 9.9999999600419720025e-13 ;  /* 0x2b8cbccc03037421 */ /* 0x018fce0000000000 */
.L_x_27:
[----:B------:R-:W-:-:S05]  /*14e0*/  IMAD.WIDE R8, R7, 0x4, R4 ;  /* 0x0000000407087825 */ /* 0x000fca00078e0204 */
[----:B0-----:R-:W3:Y:S01]  /*14f0*/  LDG.E R0, desc[UR8][R8.64] ;  /* 0x0000000808007981 */ /* 0x001ee2000c1e1900 */
[----:B------:R-:W0:Y:S01]  /*1500*/  MUFU.RCP R2, R3 ;  /* 0x0000000300027308 */ /* 0x000e220000001000 */
[----:B------:R-:W-:Y:S01]  /*1510*/  BSSY.RECONVERGENT B0, `(.L_x_25) ;  /* 0x000000b000007945 */ /* 0x000fe20003800200 */
[----:B0-----:R-:W-:-:S04]  /*1520*/  FFMA R11, -R3, R2, 1 ;  /* 0x3f800000030b7423 */ /* 0x001fc80000000102 */
[----:B------:R-:W-:Y:S02]  /*1530*/  FFMA R11, R2, R11, R2 ;  /* 0x0000000b020b7223 */ /* 0x000fe40000000002 */
[----:B---3--:R-:W0:Y:S02]  /*1540*/  FCHK P0, R0, R3 ;  /* 0x0000000300007302 */ /* 0x008e240000000000 */
[----:B------:R-:W-:-:S04]  /*1550*/  FFMA R2, R0, R11, RZ ;  /* 0x0000000b00027223 */ /* 0x000fc800000000ff */
[----:B------:R-:W-:-:S04]  /*1560*/  FFMA R6, -R3, R2, R0 ;  /* 0x0000000203067223 */ /* 0x000fc80000000100 */
[----:B------:R-:W-:Y:S01]  /*1570*/  FFMA R11, R11, R6, R2 ;  /* 0x000000060b0b7223 */ /* 0x000fe20000000002 */
[----:B0-----:R-:W-:Y:S06]  /*1580*/  @!P0 BRA `(.L_x_26) ;  /* 0x00000000000c8947 */ /* 0x001fec0003800000 */
[----:B------:R-:W-:-:S07]  /*1590*/  MOV R2, 0x15b0 ;  /* 0x000015b000027802 */ /* 0x000fce0000000f00 */
[----:B-12---:R-:W-:Y:S05]  /*15a0*/  CALL.REL.NOINC `($__internal_0_$__cuda_sm3x_div_rn_noftz_f32_slowpath) ;  /* 0x0000000400087944 */ /* 0x006fea0003c00000 */
[----:B------:R-:W-:-:S07]  /*15b0*/  IMAD.MOV.U32 R11, RZ, RZ, R0 ;  /* 0x000000ffff0b7224 */ /* 0x000fce00078e0000 */
.L_x_26:
[----:B------:R-:W-:Y:S05]  /*15c0*/  BSYNC.RECONVERGENT B0 ;  /* 0x0000000000007941 */ /* 0x000fea0003800200 */
.L_x_25:
[----:B------:R3:W-:Y:S01]  /*15d0*/  STG.E desc[UR8][R8.64], R11 ;  /* 0x0000000b08007986 */ /* 0x0007e2000c101908 */
[----:B------:R-:W-:-:S05]  /*15e0*/  VIADD R7, R7, UR6 ;  /* 0x0000000607077c36 */ /* 0x000fca0008000000 */
[----:B------:R-:W-:-:S13]  /*15f0*/  ISETP.GE.AND P0, PT, R7, UR4, PT ;  /* 0x0000000407007c0c */ /* 0x000fda000bf06270 */
[----:B---3--:R-:W-:Y:S05]  /*1600*/  @!P0 BRA `(.L_x_27) ;  /* 0xfffffffc00b48947 */ /* 0x008fea000383ffff */
[----:B------:R-:W-:Y:S05]  /*1610*/  EXIT ;  /* 0x000000000000794d */ /* 0x000fea0003800000 */
.L_x_24:
[----:B------:R-:W-:-:S13]  /*1620*/  ISETP.GE.AND P0, PT, R7, R10, PT ;  /* 0x0000000a0700720c */ /* 0x000fda0003f06270 */
[----:B------:R-:W-:Y:S05]  /*1630*/  @P0 EXIT ;  /* 0x000000000000094d */ /* 0x000fea0003800000 */
[----:B------:R-:W3:Y:S01]  /*1640*/  S2UR UR5, SR_CgaCtaId ;  /* 0x00000000000579c3 */ /* 0x000ee20000008800 */
[----:B------:R-:W-:Y:S01]  /*1650*/  UMOV UR4, 0x400 ;  /* 0x0000040000047882 */ /* 0x000fe20000000000 */
[----:B------:R-:W-:Y:S01]  /*1660*/  BSSY.RECONVERGENT B0, `(.L_x_28) ;  /* 0x0000010000007945 */ /* 0x000fe20003800200 */
[----:B---3--:R-:W-:-:S09]  /*1670*/  ULEA UR4, UR5, UR4, 0x18 ;  /* 0x0000000405047291 */ /* 0x008fd2000f8ec0ff */
[----:B0-----:R-:W0:Y:S02]  /*1680*/  LDS R0, [UR4+0x84] ;  /* 0x00008404ff007984 */ /* 0x001e240008000800 */
[----:B0-----:R-:W-:-:S04]  /*1690*/  FADD R3, R0, 9.9999999600419720025e-13 ;  /* 0x2b8cbccc00037421 */ /* 0x001fc80000000000 */
[----:B------:R-:W0:Y:S08]  /*16a0*/  MUFU.RCP R0, R3 ;  /* 0x0000000300007308 */ /* 0x000e300000001000 */
[----:B------:R-:W3:Y:S01]  /*16b0*/  FCHK P0, R9, R3 ;  /* 0x0000000309007302 */ /* 0x000ee20000000000 */
[----:B0-----:R-:W-:-:S04]  /*16c0*/  FFMA R11, -R3, R0, 1 ;  /* 0x3f800000030b7423 */ /* 0x001fc80000000100 */
[----:B------:R-:W-:-:S04]  /*16d0*/  FFMA R0, R0, R11, R0 ;  /* 0x0000000b00007223 */ /* 0x000fc80000000000 */
[----:B------:R-:W-:-:S04]  /*16e0*/  FFMA R2, R0, R9, RZ ;  /* 0x0000000900027223 */ /* 0x000fc800000000ff */
[----:B------:R-:W-:-:S04]  /*16f0*/  FFMA R11, -R3, R2, R9 ;  /* 0x00000002030b7223 */ /* 0x000fc80000000109 */
[----:B------:R-:W-:Y:S01]  /*1700*/  FFMA R11, R0, R11, R2 ;  /* 0x0000000b000b7223 */ /* 0x000fe20000000002 */
[----:B---3--:R-:W-:Y:S06]  /*1710*/  @!P0 BRA `(.L_x_29) ;  /* 0x0000000000108947 */ /* 0x008fec0003800000 */
[----:B------:R-:W-:Y:S02]  /*1720*/  MOV R0, R9 ;  /* 0x0000000900007202 */ /* 0x000fe40000000f00 */
[----:B------:R-:W-:-:S07]  /*1730*/  MOV R2, 0x1750 ;  /* 0x0000175000027802 */ /* 0x000fce0000000f00 */
[----:B-12---:R-:W-:Y:S05]  /*1740*/  CALL.REL.NOINC `($__internal_0_$__cuda_sm3x_div_rn_noftz_f32_slowpath) ;  /* 0x0000000000a07944 */ /* 0x006fea0003c00000 */
[----:B------:R-:W-:-:S07]  /*1750*/  IMAD.MOV.U32 R11, RZ, RZ, R0 ;  /* 0x000000ffff0b7224 */ /* 0x000fce00078e0000 */
.L_x_29:
[----:B------:R-:W-:Y:S05]  /*1760*/  BSYNC.RECONVERGENT B0 ;  /* 0x0000000000007941 */ /* 0x000fea0003800200 */
.L_x_28:
[----:B------:R-:W-:-:S05]  /*1770*/  IMAD.WIDE.U32 R4, R7, 0x4, R4 ;  /* 0x0000000407047825 */ /* 0x000fca00078e0004 */
[----:B------:R-:W-:Y:S01]  /*1780*/  STG.E desc[UR8][R4.64], R11 ;  /* 0x0000000b04007986 */ /* 0x000fe2000c101908 */
[----:B------:R-:W-:Y:S05]  /*1790*/  EXIT ;  /* 0x000000000000794d */ /* 0x000fea0003800000 */
.L_x_13:
[----:B------:R-:W-:Y:S01]  /*17a0*/  IMAD.MOV.U32 R20, RZ, RZ, 0x10 ;  /* 0x00000010ff147424 */ /* 0x000fe200078e00ff */
[----:B------:R-:W-:Y:S01]  /*17b0*/  MOV R19, 0xffffffff ;  /* 0xffffffff00137802 */ /* 0x000fe20000000f00 */
[----:B------:R-:W-:-:S07]  /*17c0*/  IMAD.MOV.U32 R22, RZ, RZ, 0x1f ;  /* 0x0000001fff167424 */ /* 0x000fce00078e00ff */
[----:B01----:R-:W-:Y:S05]  /*17d0*/  WARPSYNC.COLLECTIVE R19, `(.L_x_30) ;  /* 0x0000000013087348 */ /* 0x003fea0003c00000 */
[----:B-1----:R1:W2:Y:S02]  /*17e0*/  SHFL.DOWN P1, R18, R13, R20, R22 ;  /* 0x080000140d127389 */ /* 0x0022a40000020016 */
[----:B012---:R-:W-:Y:S05]  /*17f0*/  ENDCOLLECTIVE ;  /* 0x000000000000791b */ /* 0x007fea0003800000 */
.L_x_30:
[----:B------:R-:W-:Y:S02]  /*1800*/  IMAD.MOV.U32 R20, RZ, RZ, 0x8 ;  /* 0x00000008ff147424 */ /* 0x000fe400078e00ff */
[----:B------:R-:W-:-:S04]  /*1810*/  IMAD.MOV.U32 R14, RZ, RZ, R18 ;  /* 0x000000ffff0e7224 */ /* 0x000fc800078e0012 */
[----:B------:R-:W-:-:S04]  /*1820*/  FADD R14, R14, R13 ;  /* 0x0000000d0e0e7221 */ /* 0x000fc80000000000 */
[----:B------:R-:W-:-:S07]  /*1830*/  IMAD.MOV.U32 R13, RZ, RZ, R14 ;  /* 0x000000ffff0d7224 */ /* 0x000fce00078e000e */
[----:B------:R-:W-:Y:S05]  /*1840*/  WARPSYNC.COLLECTIVE R19, `(.L_x_31) ;  /* 0x0000000013087348 */ /* 0x000fea0003c00000 */
[----:B------:R0:W1:Y:S02]  /*1850*/  SHFL.DOWN P1, R18, R13, R20, R22 ;  /* 0x080000140d127389 */ /* 0x0000640000020016 */
[----:B01----:R-:W-:Y:S05]  /*1860*/  ENDCOLLECTIVE ;  /* 0x000000000000791b */ /* 0x003fea0003800000 */
.L_x_31:
[----:B------:R-:W-:Y:S01]  /*1870*/  IMAD.MOV.U32 R20, RZ, RZ, 0x4 ;  /* 0x00000004ff147424 */ /* 0x000fe200078e00ff */
[----:B------:R-:W-:-:S05]  /*1880*/  MOV R15, R18 ;  /* 0x00000012000f7202 */ /* 0x000fca0000000f00 */
[----:B------:R-:W-:-:S04]  /*1890*/  FADD R15, R14, R15 ;  /* 0x0000000f0e0f7221 */ /* 0x000fc80000000000 */
[----:B------:R-:W-:-:S07]  /*18a0*/  IMAD.MOV.U32 R13, RZ, RZ, R15 ;  /* 0x000000ffff0d7224 */ /* 0x000fce00078e000f */
[----:B------:R-:W-:Y:S05]  /*18b0*/  WARPSYNC.COLLECTIVE R19, `(.L_x_32) ;  /* 0x0000000013087348 */ /* 0x000fea0003c00000 */
[----:B------:R0:W1:Y:S02]  /*18c0*/  SHFL.DOWN P1, R18, R13, R20, R22 ;  /* 0x080000140d127389 */ /* 0x0000640000020016 */
[----:B01----:R-:W-:Y:S05]  /*18d0*/  ENDCOLLECTIVE ;  /* 0x000000000000791b */ /* 0x003fea0003800000 */
.L_x_32:
[----:B------:R-:W-:Y:S02]  /*18e0*/  IMAD.MOV.U32 R20, RZ, RZ, 0x2 ;  /* 0x00000002ff147424 */ /* 0x000fe400078e00ff */
[----:B------:R-:W-:-:S04]  /*18f0*/  IMAD.MOV.U32 R16, RZ, RZ, R18 ;  /* 0x000000ffff107224 */ /* 0x000fc800078e0012 */
[----:B------:R-:W-:-:S05]  /*1900*/  FADD R16, R15, R16 ;  /* 0x000000100f107221 */ /* 0x000fca0000000000 */
[----:B------:R-:W-:-:S07]  /*1910*/  MOV R13, R16 ;  /* 0x00000010000d7202 */ /* 0x000fce0000000f00 */
[----:B------:R-:W-:Y:S05]  /*1920*/  WARPSYNC.COLLECTIVE R19, `(.L_x_33) ;  /* 0x0000000013087348 */ /* 0x000fea0003c00000 */
[----:B------:R0:W1:Y:S02]  /*1930*/  SHFL.DOWN P1, R18, R13, R20, R22 ;  /* 0x080000140d127389 */ /* 0x0000640000020016 */
[----:B01----:R-:W-:Y:S05]  /*1940*/  ENDCOLLECTIVE ;  /* 0x000000000000791b */ /* 0x003fea0003800000 */
.L_x_33:
[----:B------:R-:W-:Y:S02]  /*1950*/  IMAD.MOV.U32 R20, RZ, RZ, 0x1 ;  /* 0x00000001ff147424 */ /* 0x000fe400078e00ff */
[----:B------:R-:W-:-:S04]  /*1960*/  IMAD.MOV.U32 R17, RZ, RZ, R18 ;  /* 0x000000ffff117224 */ /* 0x000fc800078e0012 */
[----:B------:R-:W-:-:S05]  /*1970*/  FADD R17, R16, R17 ;  /* 0x0000001110117221 */ /* 0x000fca0000000000 */
[----:B------:R-:W-:-:S07]  /*1980*/  MOV R13, R17 ;  /* 0x00000011000d7202 */ /* 0x000fce0000000f00 */
[----:B------:R-:W-:Y:S05]  /*1990*/  WARPSYNC.COLLECTIVE R19, `(.L_x_34) ;  /* 0x0000000013087348 */ /* 0x000fea0003c00000 */
[----:B------:R0:W1:Y:S02]  /*19a0*/  SHFL.DOWN P1, R18, R13, R20, R22 ;  /* 0x080000140d127389 */ /* 0x0000640000020016 */
[----:B01----:R-:W-:Y:S05]  /*19b0*/  ENDCOLLECTIVE ;  /* 0x000000000000791b */ /* 0x003fea0003800000 */
.L_x_34:
[----:B------:R-:W-:Y:S05]  /*19c0*/  BRA `(.L_x_35) ;  /* 0xfffffff0008c7947 */ /* 0x000fea000383ffff */
        .weak           $__internal_0_$__cuda_sm3x_div_rn_noftz_f32_slowpath
        .type           $__internal_0_$__cuda_sm3x_div_rn_noftz_f32_slowpath,@function
        .size           $__internal_0_$__cuda_sm3x_div_rn_noftz_f32_slowpath,(.L_x_170 - $__internal_0_$__cuda_sm3x_div_rn_noftz_f32_slowpath)
$__internal_0_$__cuda_sm3x_div_rn_noftz_f32_slowpath:
[--C-:B------:R-:W-:Y:S01]  /*19d0*/  SHF.R.U32.HI R10, RZ, 0x17, R3.reuse ;  /* 0x00000017ff0a7819 */ /* 0x100fe20000011603 */
[----:B------:R-:W-:Y:S01]  /*19e0*/  BSSY.RECONVERGENT B1, `(.L_x_36) ;  /* 0x0000063000017945 */ /* 0x000fe20003800200 */
[----:B------:R-:W-:Y:S01]  /*19f0*/  SHF.R.U32.HI R6, RZ, 0x17, R0 ;  /* 0x00000017ff067819 */ /* 0x000fe20000011600 */
[----:B------:R-:W-:Y:S01]  /*1a00*/  IMAD.MOV.U32 R11, RZ, RZ, R3 ;  /* 0x000000ffff0b7224 */ /* 0x000fe200078e0003 */
[----:B------:R-:W-:Y:S02]  /*1a10*/  LOP3.LUT R10, R10, 0xff, RZ, 0xc0, !PT ;  /* 0x000000ff0a0a7812 */ /* 0x000fe400078ec0ff */
[----:B------:R-:W-:-:S03]  /*1a20*/  LOP3.LUT R14, R6, 0xff, RZ, 0xc0, !PT ;  /* 0x000000ff060e7812 */ /* 0x000fc600078ec0ff */
[----:B------:R-:W-:Y:S01]  /*1a30*/  VIADD R13, R10, 0xffffffff ;  /* 0xffffffff0a0d7836 */ /* 0x000fe20000000000 */
[----:B------:R-:W-:-:S04]  /*1a40*/  IADD3 R12, PT, PT, R14, -0x1, RZ ;  /* 0xffffffff0e0c7810 */ /* 0x000fc80007ffe0ff */
[----:B------:R-:W-:-:S04]  /*1a50*/  ISETP.GT.U32.AND P0, PT, R13, 0xfd, PT ;  /* 0x000000fd0d00780c */ /* 0x000fc80003f04070 */
[----:B------:R-:W-:-:S13]  /*1a60*/  ISETP.GT.U32.OR P0, PT, R12, 0xfd, P0 ;  /* 0x000000fd0c00780c */ /* 0x000fda0000704470 */
[----:B------:R-:W-:Y:S01]  /*1a70*/  @!P0 IMAD.MOV.U32 R6, RZ, RZ, RZ ;  /* 0x000000ffff068224 */ /* 0x000fe200078e00ff */
[----:B------:R-:W-:Y:S06]  /*1a80*/  @!P0 BRA `(.L_x_37) ;  /* 0x00000000005c8947 */ /* 0x000fec0003800000 */
[----:B------:R-:W-:Y:S02]  /*1a90*/  FSETP.GTU.FTZ.AND P0, PT, |R0|, +INF , PT ;  /* 0x7f8000000000780b */ /* 0x000fe40003f1c200 */
[----:B------:R-:W-:-:S04]  /*1aa0*/  FSETP.GTU.FTZ.AND P1, PT, |R3|, +INF , PT ;  /* 0x7f8000000300780b */ /* 0x000fc80003f3c200 */
[----:B------:R-:W-:-:S13]  /*1ab0*/  PLOP3.LUT P0, PT, P0, P1, PT, 0xf8, 0x8f ;  /* 0x00000000008f781c */ /* 0x000fda0000703f70 */
[----:B------:R-:W-:Y:S05]  /*1ac0*/  @P0 BRA `(.L_x_38) ;  /* 0x00000004004c0947 */ /* 0x000fea0003800000 */
[----:B------:R-:W-:-:S13]  /*1ad0*/  LOP3.LUT P0, RZ, R11, 0x7fffffff, R0, 0xc8, !PT ;  /* 0x7fffffff0bff7812 */ /* 0x000fda000780c800 */
[----:B------:R-:W-:Y:S05]  /*1ae0*/  @!P0 BRA `(.L_x_39) ;  /* 0x00000004003c8947 */ /* 0x000fea0003800000 */
[C---:B------:R-:W-:Y:S02]  /*1af0*/  FSETP.NEU.FTZ.AND P2, PT, |R0|.reuse, +INF , PT ;  /* 0x7f8000000000780b */ /* 0x040fe40003f5d200 */
[----:B------:R-:W-:Y:S02]  /*1b00*/  FSETP.NEU.FTZ.AND P1, PT, |R3|, +INF , PT ;  /* 0x7f8000000300780b */ /* 0x000fe40003f3d200 */
[----:B------:R-:W-:-:S11]  /*1b10*/  FSETP.NEU.FTZ.AND P0, PT, |R0|, +INF , PT ;  /* 0x7f8000000000780b */ /* 0x000fd60003f1d200 */
[----:B------:R-:W-:Y:S05]  /*1b20*/  @!P1 BRA !P2, `(.L_x_39) ;  /* 0x00000004002c9947 */ /* 0x000fea0005000000 */
[----:B------:R-:W-:-:S04]  /*1b30*/  LOP3.LUT P2, RZ, R0, 0x7fffffff, RZ, 0xc0, !PT ;  /* 0x7fffffff00ff7812 */ /* 0x000fc8000784c0ff */
[----:B------:R-:W-:-:S13]  /*1b40*/  PLOP3.LUT P1, PT, P1, P2, PT, 0x2f, 0xf2 ;  /* 0x0000000000f2781c */ /* 0x000fda0000f24577 */
[----:B------:R-:W-:Y:S05]  /*1b50*/  @P1 BRA `(.L_x_40) ;  /* 0x0000000400181947 */ /* 0x000fea0003800000 */
[----:B------:R-:W-:-:S04]  /*1b60*/  LOP3.LUT P1, RZ, R11, 0x7fffffff, RZ, 0xc0, !PT ;  /* 0x7fffffff0bff7812 */ /* 0x000fc8000782c0ff */
[----:B------:R-:W-:-:S13]  /*1b70*/  PLOP3.LUT P0, PT, P0, P1, PT, 0x2f, 0xf2 ;  /* 0x0000000000f2781c */ /* 0x000fda0000702577 */
[----:B------:R-:W-:Y:S05]  /*1b80*/  @P0 BRA `(.L_x_41) ;  /* 0x0000000400000947 */ /* 0x000fea0003800000 */
[----:B------:R-:W-:Y:S02]  /*1b90*/  ISETP.GE.AND P0, PT, R12, RZ, PT ;  /* 0x000000ff0c00720c */ /* 0x000fe40003f06270 */
[----:B------:R-:W-:-:S11]  /*1ba0*/  ISETP.GE.AND P1, PT, R13, RZ, PT ;  /* 0x000000ff0d00720c */ /* 0x000fd60003f26270 */
[----:B------:R-:W-:Y:S01]  /*1bb0*/  @P0 MOV R6, RZ ;  /* 0x000000ff00060202 */ /* 0x000fe20000000f00 */
[----:B------:R-:W-:Y:S02]  /*1bc0*/  @!P0 IMAD.MOV.U32 R6, RZ, RZ, -0x40 ;  /* 0xffffffc0ff068424 */ /* 0x000fe400078e00ff */
[----:B------:R-:W-:Y:S01]  /*1bd0*/  @!P0 FFMA R0, R0, 1.84467440737095516160e+19, RZ ;  /* 0x5f80000000008823 */ /* 0x000fe200000000ff */
[----:B------:R-:W-:Y:S01]  /*1be0*/  @!P1 FFMA R11, R3, 1.84467440737095516160e+19, RZ ;  /* 0x5f800000030b9823 */ /* 0x000fe200000000ff */
[----:B------:R-:W-:-:S07]  /*1bf0*/  @!P1 VIADD R6, R6, 0x40 ;  /* 0x0000004006069836 */ /* 0x000fce0000000000 */
.L_x_37:
[----:B------:R-:W-:Y:S01]  /*1c00*/  LEA R12, R10, 0xc0800000, 0x17 ;  /* 0xc08000000a0c7811 */ /* 0x000fe200078eb8ff */
[----:B------:R-:W-:Y:S03]  /*1c10*/  BSSY.RECONVERGENT B2, `(.L_x_42) ;  /* 0x0000036000027945 */ /* 0x000fe60003800200 */
[----:B------:R-:W-:Y:S01]  /*1c20*/  IADD3 R12, PT, PT, -R12, R11, RZ ;  /* 0x0000000b0c0c7210 */ /* 0x000fe20007ffe1ff */
[----:B------:R-:W-:-:S03]  /*1c30*/  VIADD R11, R14, 0xffffff81 ;  /* 0xffffff810e0b7836 */ /* 0x000fc60000000000 */
[----:B------:R-:W0:Y:S01]  /*1c40*/  MUFU.RCP R13, R12 ;  /* 0x0000000c000d7308 */ /* 0x000e220000001000 */
[----:B------:R-:W-:Y:S01]  /*1c50*/  FADD.FTZ R15, -R12, -RZ ;  /* 0x800000ff0c0f7221 */ /* 0x000fe20000010100 */
[C---:B------:R-:W-:Y:S01]  /*1c60*/  IMAD R0, R11.reuse, -0x800000, R0 ;  /* 0xff8000000b007824 */ /* 0x040fe200078e0200 */
[----:B------:R-:W-:-:S05]  /*1c70*/  IADD3 R11, PT, PT, R11, 0x7f, -R10 ;  /* 0x0000007f0b0b7810 */ /* 0x000fca0007ffe80a */
[----:B------:R-:W-:Y:S02]  /*1c80*/  IMAD.IADD R11, R11, 0x1, R6 ;  /* 0x000000010b0b7824 */ /* 0x000fe400078e0206 */
[----:B0-----:R-:W-:-:S04]  /*1c90*/  FFMA R14, R13, R15, 1 ;  /* 0x3f8000000d0e7423 */ /* 0x001fc8000000000f */
[----:B------:R-:W-:-:S04]  /*1ca0*/  FFMA R16, R13, R14, R13 ;  /* 0x0000000e0d107223 */ /* 0x000fc8000000000d */
[----:B------:R-:W-:-:S04]  /*1cb0*/  FFMA R13, R0, R16, RZ ;  /* 0x00000010000d7223 */ /* 0x000fc800000000ff */
[----:B------:R-:W-:-:S04]  /*1cc0*/  FFMA R14, R15, R13, R0 ;  /* 0x0000000d0f0e7223 */ /* 0x000fc80000000000 */
[----:B------:R-:W-:-:S04]  /*1cd0*/  FFMA R13, R16, R14, R13 ;  /* 0x0000000e100d7223 */ /* 0x000fc8000000000d */
[----:B------:R-:W-:-:S04]  /*1ce0*/  FFMA R14, R15, R13, R0 ;  /* 0x0000000d0f0e7223 */ /* 0x000fc80000000000 */
[----:B------:R-:W-:-:S05]  /*1cf0*/  FFMA R0, R16, R14, R13 ;  /* 0x0000000e10007223 */ /* 0x000fca000000000d */
[----:B------:R-:W-:-:S04]  /*1d00*/  SHF.R.U32.HI R10, RZ, 0x17, R0 ;  /* 0x00000017ff0a7819 */ /* 0x000fc80000011600 */
[----:B------:R-:W-:-:S04]  /*1d10*/  LOP3.LUT R10, R10, 0xff, RZ, 0xc0, !PT ;  /* 0x000000ff0a0a7812 */ /* 0x000fc800078ec0ff */
[----:B------:R-:W-:-:S05]  /*1d20*/  IADD3 R12, PT, PT, R10, R11, RZ ;  /* 0x0000000b0a0c7210 */ /* 0x000fca0007ffe0ff */
[----:B------:R-:W-:-:S05]  /*1d30*/  VIADD R6, R12, 0xffffffff ;  /* 0xffffffff0c067836 */ /* 0x000fca0000000000 */
[----:B------:R-:W-:-:S13]  /*1d40*/  ISETP.GE.U32.AND P0, PT, R6, 0xfe, PT ;  /* 0x000000fe0600780c */ /* 0x000fda0003f06070 */
[----:B------:R-:W-:Y:S05]  /*1d50*/  @!P0 BRA `(.L_x_43) ;  /* 0x0000000000808947 */ /* 0x000fea0003800000 */
[----:B------:R-:W-:-:S13]  /*1d60*/  ISETP.GT.AND P0, PT, R12, 0xfe, PT ;  /* 0x000000fe0c00780c */ /* 0x000fda0003f04270 */
[----:B------:R-:W-:Y:S05]  /*1d70*/  @P0 BRA `(.L_x_44) ;  /* 0x00000000006c0947 */ /* 0x000fea0003800000 */
[----:B------:R-:W-:-:S13]  /*1d80*/  ISETP.GE.AND P0, PT, R12, 0x1, PT ;  /* 0x000000010c00780c */ /* 0x000fda0003f06270 */
[----:B------:R-:W-:Y:S05]  /*1d90*/  @P0 BRA `(.L_x_45) ;  /* 0x0000000000740947 */ /* 0x000fea0003800000 */
[----:B------:R-:W-:Y:S02]  /*1da0*/  ISETP.GE.AND P0, PT, R12, -0x18, PT ;  /* 0xffffffe80c00780c */ /* 0x000fe40003f06270 */
[----:B------:R-:W-:-:S11]  /*1db0*/  LOP3.LUT R0, R0, 0x80000000, RZ, 0xc0, !PT ;  /* 0x8000000000007812 */ /* 0x000fd600078ec0ff */
[----:B------:R-:W-:Y:S05]  /*1dc0*/  @!P0 BRA `(.L_x_45) ;  /* 0x0000000000688947 */ /* 0x000fea0003800000 */
[CCC-:B------:R-:W-:Y:S01]  /*1dd0*/  FFMA.RZ R6, R16.reuse, R14.reuse, R13.reuse ;  /* 0x0000000e10067223 */ /* 0x1c0fe2000000c00d */
[-CC-:B------:R-:W-:Y:S01]  /*1de0*/  FFMA.RM R11, R16, R14.reuse, R13.reuse ;  /* 0x0000000e100b7223 */ /* 0x180fe2000000400d */
[C---:B------:R-:W-:Y:S02]  /*1df0*/  ISETP.NE.AND P2, PT, R12.reuse, RZ, PT ;  /* 0x000000ff0c00720c */ /* 0x040fe40003f45270 */
[----:B------:R-:W-:Y:S02]  /*1e00*/  ISETP.NE.AND P1, PT, R12, RZ, PT ;  /* 0x000000ff0c00720c */ /* 0x000fe40003f25270 */
[----:B------:R-:W-:Y:S01]  /*1e10*/  LOP3.LUT R10, R6, 0x7fffff, RZ, 0xc0, !PT ;  /* 0x007fffff060a7812 */ /* 0x000fe200078ec0ff */
[----:B------:R-:W-:Y:S01]  /*1e20*/  FFMA.RP R6, R16, R14, R13 ;  /* 0x0000000e10067223 */ /* 0x000fe2000000800d */
[C---:B------:R-:W-:Y:S01]  /*1e30*/  VIADD R13, R12.reuse, 0x20 ;  /* 0x000000200c0d7836 */ /* 0x040fe20000000000 */
[----:B------:R-:W-:Y:S02]  /*1e40*/  IADD3 R12, PT, PT, -R12, RZ, RZ ;  /* 0x000000ff0c0c7210 */ /* 0x000fe40007ffe1ff */
[----:B------:R-:W-:-:S02]  /*1e50*/  LOP3.LUT R10, R10, 0x800000, RZ, 0xfc, !PT ;  /* 0x008000000a0a7812 */ /* 0x000fc400078efcff */
[----:B------:R-:W-:Y:S02]  /*1e60*/  FSETP.NEU.FTZ.AND P0, PT, R6, R11, PT ;  /* 0x0000000b0600720b */ /* 0x000fe40003f1d000 */
[----:B------:R-:W-:Y:S02]  /*1e70*/  SHF.L.U32 R13, R10, R13, RZ ;  /* 0x0000000d0a0d7219 */ /* 0x000fe400000006ff */
[----:B------:R-:W-:Y:S02]  /*1e80*/  SEL R11, R12, RZ, P2 ;  /* 0x000000ff0c0b7207 */ /* 0x000fe40001000000 */
[----:B------:R-:W-:Y:S02]  /*1e90*/  ISETP.NE.AND P1, PT, R13, RZ, P1 ;  /* 0x000000ff0d00720c */ /* 0x000fe40000f25270 */
[----:B------:R-:W-:Y:S02]  /*1ea0*/  SHF.R.U32.HI R11, RZ, R11, R10 ;  /* 0x0000000bff0b7219 */ /* 0x000fe4000001160a */
[----:B------:R-:W-:-:S02]  /*1eb0*/  PLOP3.LUT P0, PT, P0, P1, PT, 0xf8, 0x8f ;  /* 0x00000000008f781c */ /* 0x000fc40000703f70 */
[----:B------:R-:W-:Y:S02]  /*1ec0*/  SHF.R.U32.HI R13, RZ, 0x1, R11 ;  /* 0x00000001ff0d7819 */ /* 0x000fe4000001160b */
[----:B------:R-:W-:-:S04]  /*1ed0*/  SEL R6, RZ, 0x1, !P0 ;  /* 0x00000001ff067807 */ /* 0x000fc80004000000 */
[----:B------:R-:W-:-:S04]  /*1ee0*/  LOP3.LUT R6, R6, 0x1, R13, 0xf8, !PT ;  /* 0x0000000106067812 */ /* 0x000fc800078ef80d */
[----:B------:R-:W-:-:S05]  /*1ef0*/  LOP3.LUT R6, R6, R11, RZ, 0xc0, !PT ;  /* 0x0000000b06067212 */ /* 0x000fca00078ec0ff */
[----:B------:R-:W-:-:S05]  /*1f00*/  IMAD.IADD R13, R13, 0x1, R6 ;  /* 0x000000010d0d7824 */ /* 0x000fca00078e0206 */
[----:B------:R-:W-:Y:S01]  /*1f10*/  LOP3.LUT R0, R13, R0, RZ, 0xfc, !PT ;  /* 0x000000000d007212 */ /* 0x000fe200078efcff */
[----:B------:R-:W-:Y:S06]  /*1f20*/  BRA `(.L_x_45) ;  /* 0x0000000000107947 */ /* 0x000fec0003800000 */
.L_x_44:
[----:B------:R-:W-:-:S04]  /*1f30*/  LOP3.LUT R0, R0, 0x80000000, RZ, 0xc0, !PT ;  /* 0x8000000000007812 */ /* 0x000fc800078ec0ff */
[----:B------:R-:W-:Y:S01]  /*1f40*/  LOP3.LUT R0, R0, 0x7f800000, RZ, 0xfc, !PT ;  /* 0x7f80000000007812 */ /* 0x000fe200078efcff */
[----:B------:R-:W-:Y:S06]  /*1f50*/  BRA `(.L_x_45) ;  /* 0x0000000000047947 */ /* 0x000fec0003800000 */
.L_x_43:
[----:B------:R-:W-:-:S07]  /*1f60*/  IMAD R0, R11, 0x800000, R0 ;  /* 0x008000000b007824 */ /* 0x000fce00078e0200 */
.L_x_45:
[----:B------:R-:W-:Y:S05]  /*1f70*/  BSYNC.RECONVERGENT B2 ;  /* 0x0000000000027941 */ /* 0x000fea0003800200 */
.L_x_42:
[----:B------:R-:W-:Y:S05]  /*1f80*/  BRA `(.L_x_46) ;  /* 0x0000000000207947 */ /* 0x000fea0003800000 */
.L_x_41:
[----:B------:R-:W-:-:S04]  /*1f90*/  LOP3.LUT R0, R11, 0x80000000, R0, 0x48, !PT ;  /* 0x800000000b007812 */ /* 0x000fc800078e4800 */
[----:B------:R-:W-:Y:S01]  /*1fa0*/  LOP3.LUT R0, R0, 0x7f800000, RZ, 0xfc, !PT ;  /* 0x7f80000000007812 */ /* 0x000fe200078efcff */
[----:B------:R-:W-:Y:S06]  /*1fb0*/  BRA `(.L_x_46) ;  /* 0x0000000000147947 */ /* 0x000fec0003800000 */
.L_x_40:
[----:B------:R-:W-:Y:S01]  /*1fc0*/  LOP3.LUT R0, R11, 0x80000000, R0, 0x48, !PT ;  /* 0x800000000b007812 */ /* 0x000fe200078e4800 */
[----:B------:R-:W-:Y:S06]  /*1fd0*/  BRA `(.L_x_46) ;  /* 0x00000000000c7947 */ /* 0x000fec0003800000 */
.L_x_39:
[----:B------:R-:W0:Y:S01]  /*1fe0*/  MUFU.RSQ R0, -QNAN ;  /* 0xffc0000000007908 */ /* 0x000e220000001400 */
[----:B------:R-:W-:Y:S05]  /*1ff0*/  BRA `(.L_x_46) ;  /* 0x0000000000047947 */ /* 0x000fea0003800000 */
.L_x_38:
[----:B------:R-:W-:-:S07]  /*2000*/  FADD.FTZ R0, R0, R3 ;  /* 0x0000000300007221 */ /* 0x000fce0000010000 */
.L_x_46:
[----:B------:R-:W-:Y:S05]  /*2010*/  BSYNC.RECONVERGENT B1 ;  /* 0x0000000000017941 */ /* 0x000fea0003800200 */
.L_x_36:
[----:B------:R-:W-:Y:S01]  /*2020*/  MOV R10, R2 ;  /* 0x00000002000a7202 */ /* 0x000fe20000000f00 */
[----:B------:R-:W-:-:S04]  /*2030*/  IMAD.MOV.U32 R11, RZ, RZ, 0x0 ;  /* 0x00000000ff0b7424 */ /* 0x000fc800078e00ff */
[----:B0-----:R-:W-:Y:S05]  /*2040*/  RET.REL.NODEC R10 `(attention_inner_mixed_cache_f32_kernel) ;  /* 0xffffffdc0aec7950 */ /* 0x001fea0003c3ffff */
.L_x_47:
[----:B------:R-:W-:-:S00]  /*2050*/  BRA `(.L_x_47) ;  /* 0xfffffffc00fc7947 */ /* 0x000fc0000383ffff */
[----:B------:R-:W-:-:S00]  /*2060*/  NOP ;  /* 0x0000000000007918 */ /* 0x000fc00000000000 */
        /* <DEDUP_REMOVED lines=9> */
.L_x_170:


//--------------------- .text.attention_inner_f16_cache_f32_kernel --------------------------
	.section	.text.attention_inner_f16_cache_f32_kernel,"ax",@progbits
	.align	128
        .global         attention_inner_f16_cache_f32_kernel
        .type           attention_inner_f16_cache_f32_kernel,@function
        .size           attention_inner_f16_cache_f32_kernel,(.L_x_171 - attention_inner_f16_cache_f32_kernel)
        .other          attention_inner_f16_cache_f32_kernel,@"STO_CUDA_ENTRY STV_DEFAULT"
attention_inner_f16_cache_f32_kernel:
.text.attention_inner_f16_cache_f32_kernel:
[----:B------:R-:W-:Y:S08]  /*0000*/  LDC R1, c[0x0][0x37c] ;  /* 0x0000df00ff017b82 */ /* 0x000ff00000000800 */
[----:B------:R-:W0:Y:S08]  /*0010*/  S2UR UR4, SR_CTAID.X ;  /* 0x00000000000479c3 */ /* 0x000e300000002500 */
[----:B------:R-:W0:Y:S02]  /*0020*/  LDC R6, c[0x0][0x3b0] ;  /* 0x0000ec00ff067b82 */ /* 0x000e240000000800 */
[----:B0-----:R-:W-:-:S13]  /*0030*/  ISETP.LE.AND P0, PT, R6, UR4, PT ;  /* 0x0000000406007c0c */ /* 0x001fda000bf03270 */
[----:B------:R-:W-:Y:S05]  /*0040*/  @P0 EXIT ;  /* 0x000000000000094d */ /* 0x000fea0003800000 */
[----:B------:R-:W-:Y:S01]  /*0050*/  IABS R9, R6 ;  /* 0x0000000600097213 */ /* 0x000fe20000000000 */
[----:B------:R-:W0:Y:S01]  /*0060*/  S2R R7, SR_TID.X ;  /* 0x0000000000077919 */ /* 0x000e220000002100 */
[----:B------:R-:W1:Y:S01]  /*0070*/  LDC R11, c[0x0][0x3b4] ;  /* 0x0000ed00ff0b7b82 */ /* 0x000e620000000800 */
[----:B------:R-:W2:Y:S01]  /*0080*/  LDCU UR6, c[0x0][0x3ac] ;  /* 0x00007580ff0677ac */ /* 0x000ea20008000800 */
[----:B------:R-:W3:Y:S01]  /*0090*/  I2F.RP R0, R9 ;  /* 0x0000000900007306 */ /* 0x000ee20000209400 */
[----:B------:R-:W-:Y:S01]  /*00a0*/  BSSY.RECONVERGENT B0, `(.L_x_48) ;  /* 0x0000027000007945 */ /* 0x000fe20003800200 */
[----:B------:R-:W4:Y:S01]  /*00b0*/  LDCU UR5, c[0x0][0x3a4] ;  /* 0x00007480ff0577ac */ /* 0x000f220008000800 */
[----:B------:R-:W0:Y:S05]  /*00c0*/  LDCU.64 UR8, c[0x0][0x358] ;  /* 0x00006b00ff0877ac */ /* 0x000e2a0008000a00 */
[----:B---3--:R-:W3:Y:S01]  /*00d0*/  MUFU.RCP R0, R0 ;  /* 0x0000000000007308 */ /* 0x008ee20000001000 */
[----:B-1----:R-:W-:-:S05]  /*00e0*/  IMAD R11, R11, UR4, RZ ;  /* 0x000000040b0b7c24 */ /* 0x002fca000f8e02ff */
[----:B------:R-:W-:Y:S02]  /*00f0*/  LOP3.LUT R13, R11, R6, RZ, 0x3c, !PT ;  /* 0x000000060b0d7212 */ /* 0x000fe400078e3cff */
[----:B0-----:R-:W-:Y:S01]  /*0100*/  ISETP.NE.AND P2, PT, R7, RZ, PT ;  /* 0x000000ff0700720c */ /* 0x001fe20003f45270 */
[----:B---3--:R-:W-:Y:S01]  /*0110*/  VIADD R2, R0, 0xffffffe ;  /* 0x0ffffffe00027836 */ /* 0x008fe20000000000 */
[----:B------:R-:W-:-:S03]  /*0120*/  IABS R0, R11 ;  /* 0x0000000b00007213 */ /* 0x000fc60000000000 */
[----:B------:R0:W1:Y:S08]  /*0130*/  F2I.FTZ.U32.TRUNC.NTZ R3, R2 ;  /* 0x0000000200037305 */ /* 0x000070000021f000 */
[----:B------:R-:W3:Y:S01]  /*0140*/  @!P2 S2R R8, SR_CgaCtaId ;  /* 0x000000000008a919 */ /* 0x000ee20000008800 */
[----:B0-----:R-:W-:Y:S02]  /*0150*/  IMAD.MOV.U32 R2, RZ, RZ, RZ ;  /* 0x000000ffff027224 */ /* 0x001fe400078e00ff */
[----:B-1----:R-:W-:-:S04]  /*0160*/  IMAD.MOV R4, RZ, RZ, -R3 ;  /* 0x000000ffff047224 */ /* 0x002fc800078e0a03 */
[----:B------:R-:W-:-:S04]  /*0170*/  IMAD R5, R4, R9, RZ ;  /* 0x0000000904057224 */ /* 0x000fc800078e02ff */
[----:B------:R-:W-:Y:S02]  /*0180*/  IMAD.HI.U32 R3, R3, R5, R2 ;  /* 0x0000000503037227 */ /* 0x000fe400078e0002 */
[----:B------:R-:W0:Y:S04]  /*0190*/  LDC.64 R4, c[0x0][0x398] ;  /* 0x0000e600ff047b82 */ /* 0x000e280000000a00 */
[----:B------:R-:W-:Y:S01]  /*01a0*/  IMAD.HI.U32 R12, R3, R0, RZ ;  /* 0x00000000030c7227 */ /* 0x000fe200078e00ff */
[----:B------:R-:W-:-:S03]  /*01b0*/  @!P2 MOV R3, 0x400 ;  /* 0x000004000003a802 */ /* 0x000fc60000000f00 */
[----:B------:R-:W-:-:S04]  /*01c0*/  IMAD.MOV R2, RZ, RZ, -R12 ;  /* 0x000000ffff027224 */ /* 0x000fc800078e0a0c */
[C---:B------:R-:W-:Y:S01]  /*01d0*/  IMAD R2, R9.reuse, R2, R0 ;  /* 0x0000000209027224 */ /* 0x040fe200078e0200 */
[----:B--2---:R-:W-:Y:S02]  /*01e0*/  MOV R0, UR6 ;  /* 0x0000000600007c02 */ /* 0x004fe40008000f00 */
[----:B---3--:R-:W-:Y:S01]  /*01f0*/  @!P2 LEA R16, R8, R3, 0x18 ;  /* 0x000000030810a211 */ /* 0x008fe200078ec0ff */
[----:B----4-:R-:W-:Y:S01]  /*0200*/  IMAD.U32 R3, RZ, RZ, UR5 ;  /* 0x00000005ff037e24 */ /* 0x010fe2000f8e00ff */
[----:B------:R-:W-:Y:S01]  /*0210*/  ISETP.GT.U32.AND P3, PT, R9, R2, PT ;  /* 0x000000020900720c */ /* 0x000fe20003f64070 */
[----:B------:R-:W-:Y:S01]  /*0220*/  @!P2 IMAD.MOV.U32 R8, RZ, RZ, -0x800000 ;  /* 0xff800000ff08a424 */ /* 0x000fe200078e00ff */
[----:B------:R-:W-:-:S11]  /*0230*/  ISETP.GE.AND P0, PT, R7, R0, PT ;  /* 0x000000000700720c */ /* 0x000fd60003f06270 */
[----:B------:R-:W-:-:S05]  /*0240*/  @!P3 IMAD.IADD R2, R2, 0x1, -R9 ;  /* 0x000000010202b824 */ /* 0x000fca00078e0a09 */
[----:B------:R-:W-:Y:S01]  /*0250*/  ISETP.GE.U32.AND P1, PT, R2, R9, PT ;  /* 0x000000090200720c */ /* 0x000fe20003f26070 */
[----:B------:R-:W-:Y:S02]  /*0260*/  IMAD R2, R0, UR4, RZ ;  /* 0x0000000400027c24 */ /* 0x000fe4000f8e02ff */
[----:B------:R-:W-:Y:S02]  /*0270*/  IMAD.MOV.U32 R9, RZ, RZ, RZ ;  /* 0x000000ffff097224 */ /* 0x000fe400078e00ff */
[----:B0-----:R-:W-:Y:S01]  /*0280*/  IMAD.WIDE R4, R2, 0x4, R4 ;  /* 0x0000000402047825 */ /* 0x001fe200078e0204 */
[----:B------:R-:W-:Y:S07]  /*0290*/  @P0 BRA `(.L_x_49) ;  /* 0x00000000001c0947 */ /* 0x000fee0003800000 */
[----:B------:R-:W0:Y:S01]  /*02a0*/  LDC R14, c[0x0][0x360] ;  /* 0x0000d800ff0e7b82 */ /* 0x000e220000000800 */
[----:B------:R-:W-:-:S07]  /*02b0*/  MOV R15, R7 ;  /* 0x00000007000f7202 */ /* 0x000fce0000000f00 */
.L_x_50:
[----:B------:R-:W-:-:S04]  /*02c0*/  IMAD.WIDE R10, R15, 0x4, R4 ;  /* 0x000000040f0a7825 */ /* 0x000fc800078e0204 */
[----:B0-----:R-:W-:Y:S01]  /*02d0*/  IMAD.IADD R15, R14, 0x1, R15 ;  /* 0x000000010e0f7824 */ /* 0x001fe200078e020f */
[----:B------:R1:W-:Y:S04]  /*02e0*/  STG.E desc[UR8][R10.64], RZ ;  /* 0x000000ff0a007986 */ /* 0x0003e8000c101908 */
[----:B------:R-:W-:-:S13]  /*02f0*/  ISETP.GE.AND P0, PT, R15, R0, PT ;  /* 0x000000000f00720c */ /* 0x000fda0003f06270 */
[----:B-1----:R-:W-:Y:S05]  /*0300*/  @!P0 BRA `(.L_x_50) ;  /* 0xfffffffc00ec8947 */ /* 0x002fea000383ffff */
.L_x_49:
[----:B------:R-:W-:Y:S05]  /*0310*/  BSYNC.RECONVERGENT B0 ;  /* 0x0000000000007941 */ /* 0x000fea0003800200 */
.L_x_48:
[----:B------:R-:W-:Y:S01]  /*0320*/  BAR.SYNC.DEFER_BLOCKING 0x0 ;  /* 0x0000000000007b1d */ /* 0x000fe20000010000 */
[----:B------:R-:W-:Y:S01]  /*0330*/  ISETP.GE.AND P0, PT, R13, RZ, PT ;  /* 0x000000ff0d00720c */ /* 0x000fe20003f06270 */
[----:B------:R-:W-:-:S04]  /*0340*/  @!P3 VIADD R12, R12, 0x1 ;  /* 0x000000010c0cb836 */ /* 0x000fc80000000000 */
[----:B------:R-:W0:Y:S01]  /*0350*/  LDCU.64 UR4, c[0x0][0x3a0] ;  /* 0x00007400ff0477ac */ /* 0x000e220008000a00 */
[----:B------:R-:W-:-:S07]  /*0360*/  @P1 VIADD R12, R12, 0x1 ;  /* 0x000000010c0c1836 */ /* 0x000fce0000000000 */
[----:B------:R-:W-:Y:S01]  /*0370*/  @!P0 IMAD.MOV R12, RZ, RZ, -R12 ;  /* 0x000000ffff0c8224 */ /* 0x000fe200078e0a0c */
[----:B------:R1:W-:Y:S01]  /*0380*/  @!P2 STS.64 [R16+0x400], R8 ;  /* 0x000400081000a388 */ /* 0x0003e20000000a00 */
[----:B------:R-:W-:Y:S01]  /*0390*/  BAR.SYNC.DEFER_BLOCKING 0x0 ;  /* 0x0000000000007b1d */ /* 0x000fe20000010000 */
[----:B------:R-:W-:Y:S01]  /*03a0*/  ISETP.NE.AND P2, PT, R6, RZ, PT ;  /* 0x000000ff0600720c */ /* 0x000fe20003f45270 */
[----:B0-----:R-:W-:-:S12]  /*03b0*/  UISETP.GT.AND UP0, UPT, UR5, UR4, UPT ;  /* 0x000000040500728c */ /* 0x001fd8000bf04270 */
[----:B------:R-:W-:Y:S01]  /*03c0*/  @!P2 LOP3.LUT R12, RZ, R6, RZ, 0x33, !PT ;  /* 0x00000006ff0ca212 */ /* 0x000fe200078e33ff */
[----:B-1----:R-:W-:Y:S06]  /*03d0*/  BRA.U UP0, `(.L_x_51) ;  /* 0x0000000900107547 */ /* 0x002fec000b800000 */
[----:B------:R-:W0:Y:S01]  /*03e0*/  S2UR UR5, SR_CgaCtaId ;  /* 0x00000000000579c3 */ /* 0x000e220000008800 */
[----:B------:R-:W1:Y:S01]  /*03f0*/  LDCU UR7, c[0x0][0x3b8] ;  /* 0x00007700ff0777ac */ /* 0x000e620008000800 */
[----:B------:R-:W-:Y:S01]  /*0400*/  IMAD R6, R12, R0, RZ ;  /* 0x000000000c067224 */ /* 0x000fe200078e02ff */
[----:B------:R-:W2:Y:S01]  /*0410*/  LDCU UR6, c[0x0][0x360] ;  /* 0x00006c00ff0677ac */ /* 0x000ea20008000800 */
[----:B-1----:R-:W-:-:S03]  /*0420*/  UISETP.GT.AND UP0, UPT, UR7, UR4, UPT ;  /* 0x000000040700728c */ /* 0x002fc6000bf04270 */
[----:B------:R-:W-:Y:S01]  /*0430*/  UMOV UR4, 0x400 ;  /* 0x0000040000047882 */ /* 0x000fe20000000000 */
[----:B------:R-:W-:Y:S02]  /*0440*/  UISETP.GT.AND UP0, UPT, UR7, URZ, !UP0 ;  /* 0x000000ff0700728c */ /* 0x000fe4000c704270 */
[----:B0-----:R-:W-:-:S06]  /*0450*/  ULEA UR4, UR5, UR4, 0x18 ;  /* 0x0000000405047291 */ /* 0x001fcc000f8ec0ff */
[----:B--2---:R-:W-:-:S07]  /*0460*/  LEA R8, R7, UR4, 0x2 ;  /* 0x0000000407087c11 */ /* 0x004fce000f8e10ff */
.L_x_63:
[----:B------:R-:W-:Y:S01]  /*0470*/  MOV R9, R3 ;  /* 0x0000000300097202 */ /* 0x000fe20000000f00 */
[----:B01----:R-:W-:Y:S06]  /*0480*/  BRA.U !UP0, `(.L_x_52) ;  /* 0x00000001085c7547 */ /* 0x003fec000b800000 */
[----:B------:R-:W0:Y:S01]  /*0490*/  LDC R14, c[0x0][0x3b8] ;  /* 0x0000ee00ff0e7b82 */ /* 0x000e220000000800 */
[----:B------:R-:W-:Y:S02]  /*04a0*/  ISETP.GE.AND P2, PT, R3, RZ, PT ;  /* 0x000000ff0300720c */ /* 0x000fe40003f46270 */
[----:B0-----:R-:W-:-:S04]  /*04b0*/  IABS R9, R14 ;  /* 0x0000000e00097213 */ /* 0x001fc80000000000 */
[----:B------:R-:W0:Y:S08]  /*04c0*/  I2F.RP R0, R9 ;  /* 0x0000000900007306 */ /* 0x000e300000209400 */
[----:B0-----:R-:W0:Y:S02]  /*04d0*/  MUFU.RCP R0, R0 ;  /* 0x0000000000007308 */ /* 0x001e240000001000 */
[----:B0-----:R-:W-:-:S06]  /*04e0*/  VIADD R10, R0, 0xffffffe ;  /* 0x0ffffffe000a7836 */ /* 0x001fcc0000000000 */
[----:B------:R0:W1:Y:S02]  /*04f0*/  F2I.FTZ.U32.TRUNC.NTZ R11, R10 ;  /* 0x0000000a000b7305 */ /* 0x000064000021f000 */
[----:B0-----:R-:W-:Y:S02]  /*0500*/  IMAD.MOV.U32 R10, RZ, RZ, RZ ;  /* 0x000000ffff0a7224 */ /* 0x001fe400078e00ff */
[----:B-1----:R-:W-:-:S04]  /*0510*/  IMAD.MOV R12, RZ, RZ, -R11 ;  /* 0x000000ffff0c7224 */ /* 0x002fc800078e0a0b */
[----:B------:R-:W-:Y:S01]  /*0520*/  IMAD R13, R12, R9, RZ ;  /* 0x000000090c0d7224 */ /* 0x000fe200078e02ff */
[----:B------:R-:W-:-:S03]  /*0530*/  IABS R12, R3 ;  /* 0x00000003000c7213 */ /* 0x000fc60000000000 */
[----:B------:R-:W-:-:S06]  /*0540*/  IMAD.HI.U32 R11, R11, R13, R10 ;  /* 0x0000000d0b0b7227 */ /* 0x000fcc00078e000a */
        /* <DEDUP_REMOVED lines=9> */
[----:B------:R-:W-:-:S05]  /*05e0*/  @!P0 LOP3.LUT R0, RZ, R14, RZ, 0x33, !PT ;  /* 0x0000000eff008212 */ /* 0x000fca00078e33ff */
[----:B------:R-:W-:-:S07]  /*05f0*/  IMAD.MOV.U32 R9, RZ, RZ, R0 ;  /* 0x000000ffff097224 */ /* 0x000fce00078e0000 */
.L_x_52:
[----:B------:R-:W0:Y:S01]  /*0600*/  LDCU.64 UR4, c[0x0][0x3a8] ;  /* 0x00007500ff0477ac */ /* 0x000e220008000a00 */
[----:B------:R-:W1:Y:S01]  /*0610*/  LDC R0, c[0x0][0x3ac] ;  /* 0x0000eb00ff007b82 */ /* 0x000e620000000800 */
[----:B------:R-:W-:Y:S01]  /*0620*/  BSSY.RECONVERGENT B0, `(.L_x_53) ;  /* 0x0000018000007945 */ /* 0x000fe20003800200 */
[C---:B------:R-:W-:Y:S01]  /*0630*/  ISETP.NE.AND P0, PT, R7.reuse, RZ, PT ;  /* 0x000000ff0700720c */ /* 0x040fe20003f05270 */
[----:B------:R-:W2:Y:S01]  /*0640*/  LDCU.64 UR10, c[0x0][0x380] ;  /* 0x00007000ff0a77ac */ /* 0x000ea20008000a00 */
[----:B------:R-:W-:Y:S01]  /*0650*/  IMAD.MOV.U32 R17, RZ, RZ, RZ ;  /* 0x000000ffff117224 */ /* 0x000fe200078e00ff */
[----:B0-----:R-:W-:Y:S01]  /*0660*/  ISETP.GE.AND P1, PT, R7, UR5, PT ;  /* 0x0000000507007c0c */ /* 0x001fe2000bf26270 */
[----:B------:R-:W-:-:S12]  /*0670*/  IMAD R9, R9, UR4, R6 ;  /* 0x0000000409097c24 */ /* 0x000fd8000f8e0206 */
[----:B--2---:R-:W-:Y:S05]  /*0680*/  @P1 BRA `(.L_x_54) ;  /* 0x0000000000441947 */ /* 0x004fea0003800000 */
[----:B------:R-:W0:Y:S01]  /*0690*/  LDC.64 R10, c[0x0][0x388] ;  /* 0x0000e200ff0a7b82 */ /* 0x000e220000000a00 */
[----:B------:R-:W-:Y:S02]  /*06a0*/  HFMA2 R17, -RZ, RZ, 0, 0 ;  /* 0x00000000ff117431 */ /* 0x000fe400000001ff */
[----:B------:R-:W-:-:S07]  /*06b0*/  IMAD.MOV.U32 R16, RZ, RZ, R7 ;  /* 0x000000ffff107224 */ /* 0x000fce00078e0007 */
.L_x_55:
[--C-:B------:R-:W-:Y:S01]  /*06c0*/  IMAD.IADD R15, R9, 0x1, R16.reuse ;  /* 0x00000001090f7824 */ /* 0x100fe200078e0210 */
[----:B------:R-:W-:Y:S02]  /*06d0*/  SHF.R.S32.HI R13, RZ, 0x1f, R16 ;  /* 0x0000001fff0d7819 */ /* 0x000fe40000011410 */
[----:B------:R-:W-:Y:S01]  /*06e0*/  IADD3 R18, P1, PT, R2, R16, RZ ;  /* 0x0000001002127210 */ /* 0x000fe20007f3e0ff */
[----:B0-----:R-:W-:-:S03]  /*06f0*/  IMAD.WIDE R14, R15, 0x2, R10 ;  /* 0x000000020f0e7825 */ /* 0x001fc600078e020a */
[----:B------:R-:W-:Y:S02]  /*0700*/  LEA.HI.X.SX32 R13, R2, R13, 0x1, P1 ;  /* 0x0000000d020d7211 */ /* 0x000fe400008f0eff */
[C---:B------:R-:W-:Y:S01]  /*0710*/  LEA R12, P1, R18.reuse, UR10, 0x2 ;  /* 0x0000000a120c7c11 */ /* 0x040fe2000f8210ff */
[----:B------:R-:W2:Y:S03]  /*0720*/  LDG.E.U16.CONSTANT R14, desc[UR8][R14.64] ;  /* 0x000000080e0e7981 */ /* 0x000ea6000c1e9500 */
[----:B------:R-:W-:-:S05]  /*0730*/  LEA.HI.X R13, R18, UR11, R13, 0x2, P1 ;  /* 0x0000000b120d7c11 */ /* 0x000fca00088f140d */
[----:B------:R-:W3:Y:S01]  /*0740*/  LDG.E.CONSTANT R12, desc[UR8][R12.64] ;  /* 0x000000080c0c7981 */ /* 0x000ee2000c1e9900 */
[----:B------:R-:W-:-:S05]  /*0750*/  VIADD R16, R16, UR6 ;  /* 0x0000000610107c36 */ /* 0x000fca0008000000 */
[----:B------:R-:W-:Y:S01]  /*0760*/  ISETP.GE.AND P1, PT, R16, UR5, PT ;  /* 0x0000000510007c0c */ /* 0x000fe2000bf26270 */
[----:B--2---:R-:W-:-:S05]  /*0770*/  HADD2.F32 R18, -RZ, R14.H0_H0 ;  /* 0x2000000eff127230 */ /* 0x004fca0000004100 */
[----:B---3--:R-:W-:-:S07]  /*0780*/  FFMA R17, R18, R12, R17 ;  /* 0x0000000c12117223 */ /* 0x008fce0000000011 */
[----:B------:R-:W-:Y:S05]  /*0790*/  @!P1 BRA `(.L_x_55) ;  /* 0xfffffffc00c89947 */ /* 0x000fea000383ffff */
.L_x_54:
[----:B------:R-:W-:Y:S05]  /*07a0*/  BSYNC.RECONVERGENT B0 ;  /* 0x0000000000007941 */ /* 0x000fea0003800200 */
.L_x_53:
[----:B------:R0:W-:Y:S01]  /*07b0*/  STS [R8], R17 ;  /* 0x0000001108007388 */ /* 0x0001e20000000800 */
[----:B------:R-:W-:Y:S01]  /*07c0*/  UISETP.GE.U32.AND UP1, UPT, UR6, 0x2, UPT ;  /* 0x000000020600788c */ /* 0x000fe2000bf26070 */
[----:B------:R-:W-:Y:S08]  /*07d0*/  BAR.SYNC.DEFER_BLOCKING 0x0 ;  /* 0x0000000000007b1d */ /* 0x000ff00000010000 */
[----:B0-----:R-:W-:Y:S05]  /*07e0*/  BRA.U !UP1, `(.L_x_56) ;  /* 0x0000000109307547 */ /* 0x001fea000b800000 */
[----:B------:R-:W-:-:S07]  /*07f0*/  IMAD.U32 R10, RZ, RZ, UR6 ;  /* 0x00000006ff0a7e24 */ /* 0x000fce000f8e00ff */
.L_x_57:
[----:B------:R-:W-:-:S04]  /*0800*/  SHF.R.U32.HI R14, RZ, 0x1, R10 ;  /* 0x00000001ff0e7819 */ /* 0x000fc8000001160a */
[----:B------:R-:W-:-:S13]  /*0810*/  ISETP.GE.U32.AND P1, PT, R7, R14, PT ;  /* 0x0000000e0700720c */ /* 0x000fda0003f26070 */
[----:B------:R-:W-:Y:S01]  /*0820*/  @!P1 LEA R11, R14, R8, 0x2 ;  /* 0x000000080e0b9211 */ /* 0x000fe200078e10ff */
[----:B------:R-:W-:Y:S05]  /*0830*/  @!P1 LDS R12, [R8] ;  /* 0x00000000080c9984 */ /* 0x000fea0000000800 */
[----:B------:R-:W0:Y:S02]  /*0840*/  @!P1 LDS R11, [R11] ;  /* 0x000000000b0b9984 */ /* 0x000e240000000800 */
[----:B0-----:R-:W-:-:S05]  /*0850*/  @!P1 FADD R13, R11, R12 ;  /* 0x0000000c0b0d9221 */ /* 0x001fca0000000000 */
[----:B------:R0:W-:Y:S01]  /*0860*/  @!P1 STS [R8], R13 ;  /* 0x0000000d08009388 */ /* 0x0001e20000000800 */
[----:B------:R-:W-:Y:S01]  /*0870*/  BAR.SYNC.DEFER_BLOCKING 0x0 ;  /* 0x0000000000007b1d */ /* 0x000fe20000010000 */
[----:B------:R-:W-:Y:S01]  /*0880*/  ISETP.GT.U32.AND P1, PT, R10, 0x3, PT ;  /* 0x000000030a00780c */ /* 0x000fe20003f24070 */
[----:B------:R-:W-:-:S12]  /*0890*/  IMAD.MOV.U32 R10, RZ, RZ, R14 ;  /* 0x000000ffff0a7224 */ /* 0x000fd800078e000e */
[----:B0-----:R-:W-:Y:S05]  /*08a0*/  @P1 BRA `(.L_x_57) ;  /* 0xfffffffc00d41947 */ /* 0x001fea000383ffff */
.L_x_56:
[----:B------:R-:W-:Y:S04]  /*08b0*/  BSSY.RECONVERGENT B0, `(.L_x_58) ;  /* 0x000001a000007945 */ /* 0x000fe80003800200 */
[----:B------:R-:W-:Y:S05]  /*08c0*/  @P0 BRA `(.L_x_59) ;  /* 0x0000000000600947 */ /* 0x000fea0003800000 */
[----:B------:R-:W0:Y:S01]  /*08d0*/  S2UR UR5, SR_CgaCtaId ;  /* 0x00000000000579c3 */ /* 0x000e220000008800 */
[----:B------:R-:W-:Y:S02]  /*08e0*/  UMOV UR4, 0x400 ;  /* 0x0000040000047882 */ /* 0x000fe40000000000 */
[----:B0-----:R-:W-:Y:S01]  /*08f0*/  ULEA UR4, UR5, UR4, 0x18 ;  /* 0x0000000405047291 */ /* 0x001fe2000f8ec0ff */
[----:B------:R-:W0:Y:S08]  /*0900*/  LDCU UR5, c[0x0][0x3bc] ;  /* 0x00007780ff0577ac */ /* 0x000e300008000800 */
[----:B------:R-:W0:Y:S04]  /*0910*/  LDS R10, [UR4] ;  /* 0x00000004ff0a7984 */ /* 0x000e280008000800 */
[----:B------:R-:W2:Y:S01]  /*0920*/  LDS R12, [UR4+0x400] ;  /* 0x00040004ff0c7984 */ /* 0x000ea20008000800 */
[----:B0-----:R-:W-:-:S05]  /*0930*/  FMUL R11, R10, UR5 ;  /* 0x000000050a0b7c20 */ /* 0x001fca0008400000 */
[----:B--2---:R-:W-:-:S05]  /*0940*/  FMNMX R10, R11, R12, !PT ;  /* 0x0000000c0b0a7209 */ /* 0x004fca0007800000 */
[--C-:B------:R-:W-:Y:S01]  /*0950*/  FADD R12, R12, -R10.reuse ;  /* 0x8000000a0c0c7221 */ /* 0x100fe20000000000 */
[----:B------:R-:W-:-:S03]  /*0960*/  FADD R11, R11, -R10 ;  /* 0x8000000a0b0b7221 */ /* 0x000fc60000000000 */
[----:B------:R-:W-:Y:S01]  /*0970*/  FMUL R12, R12, 1.4426950216293334961 ;  /* 0x3fb8aa3b0c0c7820 */ /* 0x000fe20000400000 */
[----:B------:R-:W-:Y:S02]  /*0980*/  FMUL R13, R11, 1.4426950216293334961 ;  /* 0x3fb8aa3b0b0d7820 */ /* 0x000fe40000400000 */
[----:B------:R-:W0:Y:S02]  /*0990*/  LDS R11, [UR4+0x404] ;  /* 0x00040404ff0b7984 */ /* 0x000e240008000800 */
[----:B------:R-:W-:Y:S02]  /*09a0*/  FSETP.GEU.AND P0, PT, R12, -126, PT ;  /* 0xc2fc00000c00780b */ /* 0x000fe40003f0e000 */
[----:B------:R-:W-:-:S11]  /*09b0*/  FSETP.GEU.AND P1, PT, R13, -126, PT ;  /* 0xc2fc00000d00780b */ /* 0x000fd60003f2e000 */
[----:B------:R-:W-:Y:S02]  /*09c0*/  @!P0 FMUL R12, R12, 0.5 ;  /* 0x3f0000000c0c8820 */ /* 0x000fe40000400000 */
[----:B------:R-:W-:Y:S02]  /*09d0*/  @!P1 FMUL R13, R13, 0.5 ;  /* 0x3f0000000d0d9820 */ /* 0x000fe40000400000 */
[----:B------:R-:W2:Y:S08]  /*09e0*/  MUFU.EX2 R14, R12 ;  /* 0x0000000c000e7308 */ /* 0x000eb00000000800 */
[----:B------:R-:W3:Y:S01]  /*09f0*/  MUFU.EX2 R15, R13 ;  /* 0x0000000d000f7308 */ /* 0x000ee20000000800 */
[----:B--2---:R-:W-:Y:S01]  /*0a00*/  @!P0 FMUL R14, R14, R14 ;  /* 0x0000000e0e0e8220 */ /* 0x004fe20000400000 */
[----:B---3--:R-:W-:-:S04]  /*0a10*/  @!P1 FMUL R15, R15, R15 ;  /* 0x0000000f0f0f9220 */ /* 0x008fc80000400000 */
[----:B0-----:R-:W-:Y:S01]  /*0a20*/  FFMA R11, R14, R11, R15 ;  /* 0x0000000b0e0b7223 */ /* 0x001fe2000000000f */
[----:B------:R0:W-:Y:S04]  /*0a30*/  STS.64 [UR4+0x408], R14 ;  /* 0x0004080eff007988 */ /* 0x0001e80008000a04 */
[----:B------:R0:W-:Y:S02]  /*0a40*/  STS.64 [UR4+0x400], R10 ;  /* 0x0004000aff007988 */ /* 0x0001e40008000a04 */
.L_x_59:
[----:B------:R-:W-:Y:S05]  /*0a50*/  BSYNC.RECONVERGENT B0 ;  /* 0x0000000000007941 */ /* 0x000fea0003800200 */
.L_x_58:
[----:B------:R-:W-:Y:S01]  /*0a60*/  BAR.SYNC.DEFER_BLOCKING 0x0 ;  /* 0x0000000000007b1d */ /* 0x000fe20000010000 */
[----:B-1----:R-:W-:-:S05]  /*0a70*/  ISETP.GE.AND P0, PT, R7, R0, PT ;  /* 0x000000000700720c */ /* 0x002fca0003f06270 */
[----:B------:R-:W-:Y:S08]  /*0a80*/  BSSY.RECONVERGENT B0, `(.L_x_60) ;  /* 0x0000014000007945 */ /* 0x000ff00003800200 */
[----:B------:R-:W-:Y:S05]  /*0a90*/  @P0 BRA `(.L_x_61) ;  /* 0x0000000000480947 */ /* 0x000fea0003800000 */
[----:B------:R-:W1:Y:S01]  /*0aa0*/  S2UR UR5, SR_CgaCtaId ;  /* 0x00000000000579c3 */ /* 0x000e620000008800 */
[----:B------:R-:W-:Y:S01]  /*0ab0*/  UMOV UR4, 0x400 ;  /* 0x0000040000047882 */ /* 0x000fe20000000000 */
[----:B------:R-:W-:-:S06]  /*0ac0*/  IMAD.MOV.U32 R19, RZ, RZ, R7 ;  /* 0x000000ffff137224 */ /* 0x000fcc00078e0007 */
[----:B------:R-:W2:Y:S01]  /*0ad0*/  LDC.64 R12, c[0x0][0x390] ;  /* 0x0000e400ff0c7b82 */ /* 0x000ea20000000a00 */
[----:B-1----:R-:W-:-:S09]  /*0ae0*/  ULEA UR4, UR5, UR4, 0x18 ;  /* 0x0000000405047291 */ /* 0x002fd2000f8ec0ff */
[----:B0-----:R-:W0:Y:S03]  /*0af0*/  LDS.64 R10, [UR4+0x408] ;  /* 0x00040804ff0a7984 */ /* 0x001e260008000a00 */
.L_x_62:
[----:B------:R-:W-:-:S04]  /*0b00*/  IMAD.IADD R17, R9, 0x1, R19 ;  /* 0x0000000109117824 */ /* 0x000fc800078e0213 */
[----:B--2---:R-:W-:-:S06]  /*0b10*/  IMAD.WIDE R16, R17, 0x2, R12 ;  /* 0x0000000211107825 */ /* 0x004fcc00078e020c */
[----:B------:R-:W2:Y:S01]  /*0b20*/  LDG.E.U16.CONSTANT R16, desc[UR8][R16.64] ;  /* 0x0000000810107981 */ /* 0x000ea2000c1e9500 */
[----:B-1----:R-:W-:-:S05]  /*0b30*/  IMAD.WIDE R14, R19, 0x4, R4 ;  /* 0x00000004130e7825 */ /* 0x002fca00078e0204 */
[----:B------:R-:W3:Y:S01]  /*0b40*/  LDG.E R21, desc[UR8][R14.64] ;  /* 0x000000080e157981 */ /* 0x000ee2000c1e1900 */
[----:B------:R-:W-:-:S04]  /*0b50*/  IADD3 R19, PT, PT, R19, UR6, RZ ;  /* 0x0000000613137c10 */ /* 0x000fc8000fffe0ff */
[----:B------:R-:W-:Y:S01]  /*0b60*/  ISETP.GE.AND P0, PT, R19, R0, PT ;  /* 0x000000001300720c */ /* 0x000fe20003f06270 */
[----:B--2---:R-:W-:-:S05]  /*0b70*/  HADD2.F32 R18, -RZ, R16.H0_H0 ;  /* 0x20000010ff127230 */ /* 0x004fca0000004100 */
[----:B0-----:R-:W-:-:S04]  /*0b80*/  FMUL R23, R18, R11 ;  /* 0x0000000b12177220 */ /* 0x001fc80000400000 */
[----:B---3--:R-:W-:-:S05]  /*0b90*/  FFMA R21, R10, R21, R23 ;  /* 0x000000150a157223 */ /* 0x008fca0000000017 */
[----:B------:R1:W-:Y:S01]  /*0ba0*/  STG.E desc[UR8][R14.64], R21 ;  /* 0x000000150e007986 */ /* 0x0003e2000c101908 */
[----:B------:R-:W-:Y:S05]  /*0bb0*/  @!P0 BRA `(.L_x_62) ;  /* 0xfffffffc00d08947 */ /* 0x000fea000383ffff */
.L_x_61:
[----:B------:R-:W-:Y:S05]  /*0bc0*/  BSYNC.RECONVERGENT B0 ;  /* 0x0000000000007941 */ /* 0x000fea0003800200 */
.L_x_60:
[----:B------:R-:W2:Y:S01]  /*0bd0*/  LDCU UR4, c[0x0][0x3a0] ;  /* 0x00007400ff0477ac */ /* 0x000ea20008000800 */
[----:B------:R-:W-:Y:S01]  /*0be0*/  BAR.SYNC.DEFER_BLOCKING 0x0 ;  /* 0x0000000000007b1d */ /* 0x000fe20000010000 */
[C---:B--2---:R-:W-:Y:S01]  /*0bf0*/  ISETP.NE.AND P0, PT, R3.reuse, UR4, PT ;  /* 0x0000000403007c0c */ /* 0x044fe2000bf05270 */
[----:B------:R-:W-:-:S12]  /*0c00*/  VIADD R3, R3, 0x1 ;  /* 0x0000000103037836 */ /* 0x000fd80000000000 */
[----:B------:R-:W-:Y:S05]  /*0c10*/  @P0 BRA `(.L_x_63) ;  /* 0xfffffff800140947 */ /* 0x000fea000383ffff */
.L_x_51:
[----:B------:R-:W-:-:S13]  /*0c20*/  ISETP.GE.AND P0, PT, R7, R0, PT ;  /* 0x000000000700720c */ /* 0x000fda0003f06270 */
[----:B------:R-:W-:Y:S05]  /*0c30*/  @P0 EXIT ;  /* 0x000000000000094d */ /* 0x000fea0003800000 */
[----:B------:R-:W2:Y:S01]  /*0c40*/  S2UR UR5, SR_CgaCtaId ;  /* 0x00000000000579c3 */ /* 0x000ea20000008800 */
[----:B------:R-:W-:Y:S02]  /*0c50*/  UMOV UR4, 0x400 ;  /* 0x0000040000047882 */ /* 0x000fe40000000000 */
[----:B--2---:R-:W-:Y:S01]  /*0c60*/  ULEA UR4, UR5, UR4, 0x18 ;  /* 0x0000000405047291 */ /* 0x004fe2000f8ec0ff */
[----:B------:R-:W2:Y:S08]  /*0c70*/  LDCU UR5, c[0x0][0x3ac] ;  /* 0x00007580ff0577ac */ /* 0x000eb00008000800 */
[----:B------:R-:W3:Y:S02]  /*0c80*/  LDS R3, [UR4+0x404] ;  /* 0x00040404ff037984 */ /* 0x000ee40008000800 */
[----:B------:R-:W4:Y:S02]  /*0c90*/  LDCU UR4, c[0x0][0x360] ;  /* 0x00006c00ff0477ac */ /* 0x000f240008000800 */
[----:B--234-:R-:W-:-:S07]  /*0ca0*/  FADD R3, R3, 9.9999999600419720025e-13 ;  /* 0x2b8cbccc03037421 */ /* 0x01cfce0000000000 */
.L_x_66:
[----:B------:R-:W-:-:S05]  /*0cb0*/  IMAD.WIDE R8, R7, 0x4, R4 ;  /* 0x0000000407087825 */ /* 0x000fca00078e0204 */
[----:B------:R-:W2:Y:S01]  /*0cc0*/  LDG.E R0, desc[UR8][R8.64] ;  /* 0x0000000808007981 */ /* 0x000ea2000c1e1900 */
[----:B------:R-:W0:Y:S01]  /*0cd0*/  MUFU.RCP R2, R3 ;  /* 0x0000000300027308 */ /* 0x000e220000001000 */
[----:B------:R-:W-:Y:S01]  /*0ce0*/  BSSY.RECONVERGENT B0, `(.L_x_64) ;  /* 0x000000b000007945 */ /* 0x000fe20003800200 */
[----:B0-----:R-:W-:-:S04]  /*0cf0*/  FFMA R11, -R3, R2, 1 ;  /* 0x3f800000030b7423 */ /* 0x001fc80000000102 */
[----:B------:R-:W-:Y:S02]  /*0d00*/  FFMA R11, R2, R11, R2 ;  /* 0x0000000b020b7223 */ /* 0x000fe40000000002 */
[----:B--2---:R-:W0:Y:S02]  /*0d10*/  FCHK P0, R0, R3 ;  /* 0x0000000300007302 */ /* 0x004e240000000000 */
[----:B------:R-:W-:-:S04]  /*0d20*/  FFMA R2, R0, R11, RZ ;  /* 0x0000000b00027223 */ /* 0x000fc800000000ff */
[----:B------:R-:W-:-:S04]  /*0d30*/  FFMA R6, -R3, R2, R0 ;  /* 0x0000000203067223 */ /* 0x000fc80000000100 */
[----:B------:R-:W-:Y:S01]  /*0d40*/  FFMA R11, R11, R6, R2 ;  /* 0x000000060b0b7223 */ /* 0x000fe20000000002 */
[----:B0-----:R-:W-:Y:S06]  /*0d50*/  @!P0 BRA `(.L_x_65) ;  /* 0x00000000000c8947 */ /* 0x001fec0003800000 */
[----:B------:R-:W-:-:S07]  /*0d60*/  MOV R2, 0xd80 ;  /* 0x00000d8000027802 */ /* 0x000fce0000000f00 */
[----:B-1----:R-:W-:Y:S05]  /*0d70*/  CALL.REL.NOINC `($__internal_1_$__cuda_sm3x_div_rn_noftz_f32_slowpath) ;  /* 0x00000000001c7944 */ /* 0x002fea0003c00000 */
[----:B------:R-:W-:-:S07]  /*0d80*/  IMAD.MOV.U32 R11, RZ, RZ, R0 ;  /* 0x000000ffff0b7224 */ /* 0x000fce00078e0000 */
.L_x_65:
[----:B------:R-:W-:Y:S05]  /*0d90*/  BSYNC.RECONVERGENT B0 ;  /* 0x0000000000007941 */ /* 0x000fea0003800200 */
.L_x_64:
[----:B------:R2:W-:Y:S01]  /*0da0*/  STG.E desc[UR8][R8.64], R11 ;  /* 0x0000000b08007986 */ /* 0x0005e2000c101908 */
[----:B------:R-:W-:-:S05]  /*0db0*/  VIADD R7, R7, UR4 ;  /* 0x0000000407077c36 */ /* 0x000fca0008000000 */
[----:B------:R-:W-:-:S13]  /*0dc0*/  ISETP.GE.AND P0, PT, R7, UR5, PT ;  /* 0x0000000507007c0c */ /* 0x000fda000bf06270 */
[----:B--2---:R-:W-:Y:S05]  /*0dd0*/  @!P0 BRA `(.L_x_66) ;  /* 0xfffffffc00b48947 */ /* 0x004fea000383ffff */
[----:B------:R-:W-:Y:S05]  /*0de0*/  EXIT ;  /* 0x000000000000794d */ /* 0x000fea0003800000 */
        .weak           $__internal_1_$__cuda_sm3x_div_rn_noftz_f32_slowpath
        .type           $__internal_1_$__cuda_sm3x_div_rn_noftz_f32_slowpath,@function
        .size           $__internal_1_$__cuda_sm3x_div_rn_noftz_f32_slowpath,(.L_x_171 - $__internal_1_$__cuda_sm3x_div_rn_noftz_f32_slowpath)
$__internal_1_$__cuda_sm3x_div_rn_noftz_f32_slowpath:
[--C-:B------:R-:W-:Y:S01]  /*0df0*/  SHF.R.U32.HI R10, RZ, 0x17, R3.reuse ;  /* 0x00000017ff0a7819 */ /* 0x100fe20000011603 */
[----:B------:R-:W-:Y:S01]  /*0e00*/  BSSY.RECONVERGENT B1, `(.L_x_67) ;  /* 0x0000064000017945 */ /* 0x000fe20003800200 */
[--C-:B------:R-:W-:Y:S01]  /*0e10*/  SHF.R.U32.HI R6, RZ, 0x17, R0.reuse ;  /* 0x00000017ff067819 */ /* 0x100fe20000011600 */
[----:B------:R-:W-:Y:S01]  /*0e20*/  IMAD.MOV.U32 R11, RZ, RZ, R0 ;  /* 0x000000ffff0b7224 */ /* 0x000fe200078e0000 */
[----:B------:R-:W-:Y:S01]  /*0e30*/  LOP3.LUT R10, R10, 0xff, RZ, 0xc0, !PT ;  /* 0x000000ff0a0a7812 */ /* 0x000fe200078ec0ff */
[----:B------:R-:W-:Y:S01]  /*0e40*/  IMAD.MOV.U32 R12, RZ, RZ, R3 ;  /* 0x000000ffff0c7224 */ /* 0x000fe200078e0003 */
[----:B------:R-:W-:Y:S02]  /*0e50*/  LOP3.LUT R16, R6, 0xff, RZ, 0xc0, !PT ;  /* 0x000000ff06107812 */ /* 0x000fe400078ec0ff */
[----:B------:R-:W-:-:S03]  /*0e60*/  IADD3 R13, PT, PT, R10, -0x1, RZ ;  /* 0xffffffff0a0d7810 */ /* 0x000fc60007ffe0ff */
[----:B------:R-:W-:Y:S01]  /*0e70*/  VIADD R14, R16, 0xffffffff ;  /* 0xffffffff100e7836 */ /* 0x000fe20000000000 */
[----:B------:R-:W-:-:S04]  /*0e80*/  ISETP.GT.U32.AND P0, PT, R13, 0xfd, PT ;  /* 0x000000fd0d00780c */ /* 0x000fc80003f04070 */
[----:B------:R-:W-:-:S13]  /*0e90*/  ISETP.GT.U32.OR P0, PT, R14, 0xfd, P0 ;  /* 0x000000fd0e00780c */ /* 0x000fda0000704470 */
[----:B------:R-:W-:Y:S01]  /*0ea0*/  @!P0 MOV R6, RZ ;  /* 0x000000ff00068202 */ /* 0x000fe20000000f00 */
        /* <DEDUP_REMOVED lines=19> */
[----:B------:R-:W-:Y:S02]  /*0fe0*/  @P0 IMAD.MOV.U32 R6, RZ, RZ, RZ ;  /* 0x000000ffff060224 */ /* 0x000fe400078e00ff */
[----:B------:R-:W-:Y:S01]  /*0ff0*/  @!P0 FFMA R11, R0, 1.84467440737095516160e+19, RZ ;  /* 0x5f800000000b8823 */ /* 0x000fe200000000ff */
[----:B------:R-:W-:Y:S02]  /*1000*/  @!P0 IMAD.MOV.U32 R6, RZ, RZ, -0x40 ;  /* 0xffffffc0ff068424 */ /* 0x000fe400078e00ff */
[----:B------:R-:W-:Y:S02]  /*1010*/  @!P1 FFMA R12, R3, 1.84467440737095516160e+19, RZ ;  /* 0x5f800000030c9823 */ /* 0x000fe400000000ff */
[----:B------:R-:W-:-:S07]  /*1020*/  @!P1 VIADD R6, R6, 0x40 ;  /* 0x0000004006069836 */ /* 0x000fce0000000000 */
.L_x_68:
[----:B------:R-:W-:Y:S01]  /*1030*/  LEA R13, R10, 0xc0800000, 0x17 ;  /* 0xc08000000a0d7811 */ /* 0x000fe200078eb8ff */
[----:B------:R-:W-:Y:S03]  /*1040*/  BSSY.RECONVERGENT B2, `(.L_x_73) ;  /* 0x0000036000027945 */ /* 0x000fe60003800200 */
[----:B------:R-:W-:Y:S01]  /*1050*/  IADD3 R13, PT, PT, -R13, R12, RZ ;  /* 0x0000000c0d0d7210 */ /* 0x000fe20007ffe1ff */
[----:B------:R-:W-:-:S03]  /*1060*/  VIADD R12, R16, 0xffffff81 ;  /* 0xffffff81100c7836 */ /* 0x000fc60000000000 */
[----:B------:R-:W0:Y:S01]  /*1070*/  MUFU.RCP R14, R13 ;  /* 0x0000000d000e7308 */ /* 0x000e220000001000 */
[----:B------:R-:W-:Y:S01]  /*1080*/  FADD.FTZ R15, -R13, -RZ ;  /* 0x800000ff0d0f7221 */ /* 0x000fe20000010100 */
[----:B------:R-:W-:-:S03]  /*1090*/  IMAD R0, R12, -0x800000, R11 ;  /* 0xff8000000c007824 */ /* 0x000fc600078e020b */
[----:B0-----:R-:W-:-:S04]  /*10a0*/  FFMA R17, R14, R15, 1 ;  /* 0x3f8000000e117423 */ /* 0x001fc8000000000f */
[----:B------:R-:W-:-:S04]  /*10b0*/  FFMA R16, R14, R17, R14 ;  /* 0x000000110e107223 */ /* 0x000fc8000000000e */
[----:B------:R-:W-:-:S04]  /*10c0*/  FFMA R11, R0, R16, RZ ;  /* 0x00000010000b7223 */ /* 0x000fc800000000ff */
[----:B------:R-:W-:-:S04]  /*10d0*/  FFMA R14, R15, R11, R0 ;  /* 0x0000000b0f0e7223 */ /* 0x000fc80000000000 */
[----:B------:R-:W-:Y:S01]  /*10e0*/  FFMA R17, R16, R14, R11 ;  /* 0x0000000e10117223 */ /* 0x000fe2000000000b */
[----:B------:R-:W-:-:S03]  /*10f0*/  IADD3 R11, PT, PT, R12, 0x7f, -R10 ;  /* 0x0000007f0c0b7810 */ /* 0x000fc60007ffe80a */
[----:B------:R-:W-:Y:S02]  /*1100*/  FFMA R14, R15, R17, R0 ;  /* 0x000000110f0e7223 */ /* 0x000fe40000000000 */
[----:B------:R-:W-:Y:S02]  /*1110*/  IMAD.IADD R11, R11, 0x1, R6 ;  /* 0x000000010b0b7824 */ /* 0x000fe400078e0206 */
[----:B------:R-:W-:-:S05]  /*1120*/  FFMA R0, R16, R14, R17 ;  /* 0x0000000e10007223 */ /* 0x000fca0000000011 */
[----:B------:R-:W-:-:S04]  /*1130*/  SHF.R.U32.HI R10, RZ, 0x17, R0 ;  /* 0x00000017ff0a7819 */ /* 0x000fc80000011600 */
[----:B------:R-:W-:-:S05]  /*1140*/  LOP3.LUT R10, R10, 0xff, RZ, 0xc0, !PT ;  /* 0x000000ff0a0a7812 */ /* 0x000fca00078ec0ff */
[----:B------:R-:W-:-:S05]  /*1150*/  IMAD.IADD R12, R10, 0x1, R11 ;  /* 0x000000010a0c7824 */ /* 0x000fca00078e020b */
[----:B------:R-:W-:-:S04]  /*1160*/  IADD3 R6, PT, PT, R12, -0x1, RZ ;  /* 0xffffffff0c067810 */ /* 0x000fc80007ffe0ff */
        /* <DEDUP_REMOVED lines=9> */
[-CC-:B------:R-:W-:Y:S01]  /*1200*/  FFMA.RZ R6, R16, R14.reuse, R17.reuse ;  /* 0x0000000e10067223 */ /* 0x180fe2000000c011 */
[----:B------:R-:W-:Y:S02]  /*1210*/  VIADD R13, R12, 0x20 ;  /* 0x000000200c0d7836 */ /* 0x000fe40000000000 */
[-CC-:B------:R-:W-:Y:S01]  /*1220*/  FFMA.RM R11, R16, R14.reuse, R17.reuse ;  /* 0x0000000e100b7223 */ /* 0x180fe20000004011 */
[----:B------:R-:W-:Y:S02]  /*1230*/  ISETP.NE.AND P2, PT, R12, RZ, PT ;  /* 0x000000ff0c00720c */ /* 0x000fe40003f45270 */
[----:B------:R-:W-:Y:S01]  /*1240*/  LOP3.LUT R10, R6, 0x7fffff, RZ, 0xc0, !PT ;  /* 0x007fffff060a7812 */ /* 0x000fe200078ec0ff */
[----:B------:R-:W-:Y:S01]  /*1250*/  FFMA.RP R6, R16, R14, R17 ;  /* 0x0000000e10067223 */ /* 0x000fe20000008011 */
[----:B------:R-:W-:Y:S01]  /*1260*/  ISETP.NE.AND P1, PT, R12, RZ, PT ;  /* 0x000000ff0c00720c */ /* 0x000fe20003f25270 */
[----:B------:R-:W-:Y:S01]  /*1270*/  IMAD.MOV R12, RZ, RZ, -R12 ;  /* 0x000000ffff0c7224 */ /* 0x000fe200078e0a0c */
        /* <DEDUP_REMOVED lines=14> */
.L_x_75:
[----:B------:R-:W-:-:S04]  /*1360*/  LOP3.LUT R0, R0, 0x80000000, RZ, 0xc0, !PT ;  /* 0x8000000000007812 */ /* 0x000fc800078ec0ff */
[----:B------:R-:W-:Y:S01]  /*1370*/  LOP3.LUT R0, R0, 0x7f800000, RZ, 0xfc, !PT ;  /* 0x7f80000000007812 */ /* 0x000fe200078efcff */
[----:B------:R-:W-:Y:S06]  /*1380*/  BRA `(.L_x_76) ;  /* 0x0000000000047947 */ /* 0x000fec0003800000 */
.L_x_74:
[----:B------:R-:W-:-:S07]  /*1390*/  LEA R0, R11, R0, 0x17 ;  /* 0x000000000b007211 */ /* 0x000fce00078eb8ff */
.L_x_76:
[----:B------:R-:W-:Y:S05]  /*13a0*/  BSYNC.RECONVERGENT B2 ;  /* 0x0000000000027941 */ /* 0x000fea0003800200 */
.L_x_73:
[----:B------:R-:W-:Y:S05]  /*13b0*/  BRA `(.L_x_77) ;  /* 0x0000000000207947 */ /* 0x000fea0003800000 */
.L_x_72:
[----:B------:R-:W-:-:S04]  /*13c0*/  LOP3.LUT R0, R12, 0x80000000, R11, 0x48, !PT ;  /* 0x800000000c007812 */ /* 0x000fc800078e480b */
[----:B------:R-:W-:Y:S01]  /*13d0*/  LOP3.LUT R0, R0, 0x7f800000, RZ, 0xfc, !PT ;  /* 0x7f80000000007812 */ /* 0x000fe200078efcff */
[----:B------:R-:W-:Y:S06]  /*13e0*/  BRA `(.L_x_77) ;  /* 0x0000000000147947 */ /* 0x000fec0003800000 */
.L_x_71:
[----:B------:R-:W-:Y:S01]  /*13f0*/  LOP3.LUT R0, R12, 0x80000000, R11, 0x48, !PT ;  /* 0x800000000c007812 */ /* 0x000fe200078e480b */
[----:B------:R-:W-:Y:S06]  /*1400*/  BRA `(.L_x_77) ;  /* 0x00000000000c7947 */ /* 0x000fec0003800000 */
.L_x_70:
[----:B------:R-:W0:Y:S01]  /*1410*/  MUFU.RSQ R0, -QNAN ;  /* 0xffc0000000007908 */ /* 0x000e220000001400 */
[----:B------:R-:W-:Y:S05]  /*1420*/  BRA `(.L_x_77) ;  /* 0x0000000000047947 */ /* 0x000fea0003800000 */
.L_x_69:
[----:B------:R-:W-:-:S07]  /*1430*/  FADD.FTZ R0, R0, R3 ;  /* 0x0000000300007221 */ /* 0x000fce0000010000 */
.L_x_77:
[----:B------:R-:W-:Y:S05]  /*1440*/  BSYNC.RECONVERGENT B1 ;  /* 0x0000000000017941 */ /* 0x000fea0003800200 */
.L_x_67:
[----:B------:R-:W-:Y:S02]  /*1450*/  IMAD.MOV.U32 R10, RZ, RZ, R2 ;  /* 0x000000ffff0a7224 */ /* 0x000fe400078e0002 */
[----:B------:R-:W-:-:S04]  /*1460*/  IMAD.MOV.U32 R11, RZ, RZ, 0x0 ;  /* 0x00000000ff0b7424 */ /* 0x000fc800078e00ff */
[----:B0-----:R-:W-:Y:S05]  /*1470*/  RET.REL.NODEC R10 `(attention_inner_f16_cache_f32_kernel) ;  /* 0xffffffe80ae07950 */ /* 0x001fea0003c3ffff */
.L_x_78:
        /* <DEDUP_REMOVED lines=16> */
.L_x_171:


//--------------------- .text.convert_f32_to_f16_kernel --------------------------
	.section	.text.convert_f32_to_f16_kernel,"ax",@progbits
	.align	128
        .global         convert_f32_to_f16_kernel
        .type           convert_f32_to_f16_kernel,@function
        .size           convert_f32_to_f16_kernel,(.L_x_176 - convert_f32_to_f16_kernel)
        .other          convert_f32_to_f16_kernel,@"STO_CUDA_ENTRY STV_DEFAULT"
convert_f32_to_f16_kernel:
.text.convert_f32_to_f16_kernel:
[----:B------:R-:W-:Y:S01]  /*0000*/  LDC R1, c[0x0][0x37c] ;  /* 0x0000df00ff017b82 */ /* 0x000fe20000000800 */
[----:B------:R-:W0:Y:S07]  /*0010*/  S2R R0, SR_TID.X ;  /* 0x0000000000007919 */ /* 0x000e2e0000002100 */
[----:B------:R-:W0:Y:S01]  /*0020*/  S2UR UR4, SR_CTAID.X ;  /* 0x00000000000479c3 */ /* 0x000e220000002500 */
[----:B------:R-:W1:Y:S07]  /*0030*/  LDCU UR5, c[0x0][0x390] ;  /* 0x00007200ff0577ac */ /* 0x000e6e0008000800 */
[----:B------:R-:W0:Y:S02]  /*0040*/  LDC R7, c[0x0][0x360] ;  /* 0x0000d800ff077b82 */ /* 0x000e240000000800 */
[----:B0-----:R-:W-:-:S05]  /*0050*/  IMAD R7, R7, UR4, R0 ;  /* 0x0000000407077c24 */ /* 0x001fca000f8e0200 */
[----:B-1----:R-:W-:-:S13]  /*0060*/  ISETP.GE.AND P0, PT, R7, UR5, PT ;  /* 0x0000000507007c0c */ /* 0x002fda000bf06270 */
[----:B------:R-:W-:Y:S05]  /*0070*/  @P0 EXIT ;  /* 0x000000000000094d */ /* 0x000fea0003800000 */
[----:B------:R-:W0:Y:S01]  /*0080*/  LDC.64 R2, c[0x0][0x380] ;  /* 0x0000e000ff027b82 */ /* 0x000e220000000a00 */
[----:B------:R-:W1:Y:S07]  /*0090*/  LDCU.64 UR4, c[0x0][0x358] ;  /* 0x00006b00ff0477ac */ /* 0x000e6e0008000a00 */
[----:B------:R-:W2:Y:S01]  /*00a0*/  LDC.64 R4, c[0x0][0x388] ;  /* 0x0000e200ff047b82 */ /* 0x000ea20000000a00 */
[----:B0-----:R-:W-:-:S06]  /*00b0*/  IMAD.WIDE R2, R7, 0x4, R2 ;  /* 0x0000000407027825 */ /* 0x001fcc00078e0202 */
[----:B-1----:R-:W3:Y:S01]  /*00c0*/  LDG.E.CONSTANT R2, desc[UR4][R2.64] ;  /* 0x0000000402027981 */ /* 0x002ee2000c1e9900 */
[----:B--2---:R-:W-:Y:S01]  /*00d0*/  IMAD.WIDE R4, R7, 0x2, R4 ;  /* 0x0000000207047825 */ /* 0x004fe200078e0204 */
[----:B---3--:R-:W-:-:S05]  /*00e0*/  F2FP.F16.F32.PACK_AB R0, RZ, R2 ;  /* 0x00000002ff00723e */ /* 0x008fca00000000ff */
[----:B------:R-:W-:Y:S01]  /*00f0*/  STG.E.U16 desc[UR4][R4.64], R0 ;  /* 0x0000000004007986 */ /* 0x000fe2000c101504 */
[----:B------:R-:W-:Y:S05]  /*0100*/  EXIT ;  /* 0x000000000000794d */ /* 0x000fea0003800000 */
.L_x_79:
        /* <DEDUP_REMOVED lines=15> */
.L_x_176:


//--------------------- .text.silu_mul_f32_kernel --------------------------
	.section	.text.silu_mul_f32_kernel,"ax",@progbits
	.align	128
        .global         silu_mul_f32_kernel
        .type           silu_mul_f32_kernel,@function
        .size           silu_mul_f32_kernel,(.L_x_172 - silu_mul_f32_kernel)
        .other          silu_mul_f32_kernel,@"STO_CUDA_ENTRY STV_DEFAULT"
silu_mul_f32_kernel:
.text.silu_mul_f32_kernel:
        /* <DEDUP_REMOVED lines=11> */
[----:B0-----:R-:W-:-:S05]  /*00b0*/  IMAD.WIDE R6, R3, 0x4, R6 ;  /* 0x0000000403067825 */ /* 0x001fca00078e0206 */
[----:B-1----:R-:W3:Y:S01]  /*00c0*/  LDG.E.CONSTANT R4, desc[UR4][R6.64] ;  /* 0x0000000406047981 */ /* 0x002ee2000c1e9900 */
[----:B--2---:R-:W-:-:S05]  /*00d0*/  IMAD.WIDE R8, R3, 0x4, R8 ;  /* 0x0000000403087825 */ /* 0x004fca00078e0208 */
[----:B------:R0:W5:Y:S01]  /*00e0*/  LDG.E.CONSTANT R5, desc[UR4][R8.64] ;  /* 0x0000000408057981 */ /* 0x000162000c1e9900 */
[----:B------:R-:W-:Y:S01]  /*00f0*/  BSSY.RECONVERGENT B0, `(.L_x_80) ;  /* 0x0000012000007945 */ /* 0x000fe20003800200 */
[----:B---3--:R-:W-:-:S05]  /*0100*/  FMUL R0, R4, -1.4426950216293334961 ;  /* 0xbfb8aa3b04007820 */ /* 0x008fca0000400000 */
[----:B------:R-:W-:-:S13]  /*0110*/  FSETP.GEU.AND P0, PT, R0, -126, PT ;  /* 0xc2fc00000000780b */ /* 0x000fda0003f0e000 */
[----:B------:R-:W-:-:S04]  /*0120*/  @!P0 FMUL R0, R0, 0.5 ;  /* 0x3f00000000008820 */ /* 0x000fc80000400000 */
[----:B------:R-:W1:Y:S02]  /*0130*/  MUFU.EX2 R2, R0 ;  /* 0x0000000000027308 */ /* 0x000e640000000800 */
[----:B-1----:R-:W-:-:S04]  /*0140*/  @!P0 FMUL R2, R2, R2 ;  /* 0x0000000202028220 */ /* 0x002fc80000400000 */
[----:B------:R-:W-:-:S04]  /*0150*/  FADD R0, R2, 1 ;  /* 0x3f80000002007421 */ /* 0x000fc80000000000 */
[----:B------:R-:W-:-:S05]  /*0160*/  VIADD R2, R0, 0x1800000 ;  /* 0x0180000000027836 */ /* 0x000fca0000000000 */
[----:B------:R-:W-:-:S04]  /*0170*/  LOP3.LUT R2, R2, 0x7f800000, RZ, 0xc0, !PT ;  /* 0x7f80000002027812 */ /* 0x000fc800078ec0ff */
[----:B------:R-:W-:-:S13]  /*0180*/  ISETP.GT.U32.AND P0, PT, R2, 0x1ffffff, PT ;  /* 0x01ffffff0200780c */ /* 0x000fda0003f04070 */
[----:B0-----:R-:W-:Y:S05]  /*0190*/  @P0 BRA `(.L_x_81) ;  /* 0x00000000000c0947 */ /* 0x001fea0003800000 */
[----:B------:R-:W-:-:S07]  /*01a0*/  MOV R6, 0x1c0 ;  /* 0x000001c000067802 */ /* 0x000fce0000000f00 */
[----:B-----5:R-:W-:Y:S05]  /*01b0*/  CALL.REL.NOINC `($__internal_2_$__cuda_sm20_rcp_rn_f32_slowpath) ;  /* 0x0000000000307944 */ /* 0x020fea0003c00000 */
[----:B------:R-:W-:Y:S05]  /*01c0*/  BRA `(.L_x_82) ;  /* 0x0000000000107947 */ /* 0x000fea0003800000 */
.L_x_81:
[----:B------:R-:W0:Y:S02]  /*01d0*/  MUFU.RCP R9, R0 ;  /* 0x0000000000097308 */ /* 0x000e240000001000 */
[----:B0-----:R-:W-:-:S04]  /*01e0*/  FFMA R2, R0, R9, -1 ;  /* 0xbf80000000027423 */ /* 0x001fc80000000009 */
[----:B------:R-:W-:-:S04]  /*01f0*/  FADD.FTZ R2, -R2, -RZ ;  /* 0x800000ff02027221 */ /* 0x000fc80000010100 */
[----:B------:R-:W-:-:S07]  /*0200*/  FFMA R9, R9, R2, R9 ;  /* 0x0000000209097223 */ /* 0x000fce0000000009 */
.L_x_82:
[----:B------:R-:W-:Y:S05]  /*0210*/  BSYNC.RECONVERGENT B0 ;  /* 0x0000000000007941 */ /* 0x000fea0003800200 */
.L_x_80:
[----:B------:R-:W0:Y:S01]  /*0220*/  LDC.64 R6, c[0x0][0x390] ;  /* 0x0000e400ff067b82 */ /* 0x000e220000000a00 */
[----:B------:R-:W-:-:S04]  /*0230*/  FMUL R4, R4, R9 ;  /* 0x0000000904047220 */ /* 0x000fc80000400000 */
[----:B-----5:R-:W-:Y:S01]  /*0240*/  FMUL R5, R5, R4 ;  /* 0x0000000405057220 */ /* 0x020fe20000400000 */
[----:B0-----:R-:W-:-:S05]  /*0250*/  IMAD.WIDE R2, R3, 0x4, R6 ;  /* 0x0000000403027825 */ /* 0x001fca00078e0206 */
[----:B------:R-:W-:Y:S01]  /*0260*/  STG.E desc[UR4][R2.64], R5 ;  /* 0x0000000502007986 */ /* 0x000fe2000c101904 */
[----:B------:R-:W-:Y:S05]  /*0270*/  EXIT ;  /* 0x000000000000794d */ /* 0x000fea0003800000 */
        .weak           $__internal_2_$__cuda_sm20_rcp_rn_f32_slowpath
        .type           $__internal_2_$__cuda_sm20_rcp_rn_f32_slowpath,@function
        .size           $__internal_2_$__cuda_sm20_rcp_rn_f32_slowpath,(.L_x_172 - $__internal_2_$__cuda_sm20_rcp_rn_f32_slowpath)
$__internal_2_$__cuda_sm20_rcp_rn_f32_slowpath:
[----:B------:R-:W-:Y:S01]  /*0280*/  IMAD.SHL.U32 R2, R0, 0x2, RZ ;  /* 0x0000000200027824 */ /* 0x000fe200078e00ff */
[----:B------:R-:W-:Y:S04]  /*0290*/  BSSY.RECONVERGENT B1, `(.L_x_83) ;  /* 0x0000030000017945 */ /* 0x000fe80003800200 */
[----:B------:R-:W-:-:S04]  /*02a0*/  SHF.R.U32.HI R2, RZ, 0x18, R2 ;  /* 0x00000018ff027819 */ /* 0x000fc80000011602 */
[----:B------:R-:W-:-:S13]  /*02b0*/  ISETP.NE.U32.AND P0, PT, R2, RZ, PT ;  /* 0x000000ff0200720c */ /* 0x000fda0003f05070 */
[----:B------:R-:W-:Y:S05]  /*02c0*/  @P0 BRA `(.L_x_84) ;  /* 0x0000000000280947 */ /* 0x000fea0003800000 */
[----:B------:R-:W-:-:S04]  /*02d0*/  SHF.L.U32 R2, R0, 0x1, RZ ;  /* 0x0000000100027819 */ /* 0x000fc800000006ff */
[----:B------:R-:W-:-:S13]  /*02e0*/  ISETP.NE.AND P0, PT, R2, RZ, PT ;  /* 0x000000ff0200720c */ /* 0x000fda0003f05270 */
[----:B------:R-:W-:Y:S01]  /*02f0*/  @P0 FFMA R8, R0, 1.84467440737095516160e+19, RZ ;  /* 0x5f80000000080823 */ /* 0x000fe200000000ff */
[----:B------:R-:W-:Y:S08]  /*0300*/  @!P0 MUFU.RCP R7, R0 ;  /* 0x0000000000078308 */ /* 0x000ff00000001000 */
[----:B------:R-:W0:Y:S02]  /*0310*/  @P0 MUFU.RCP R9, R8 ;  /* 0x0000000800090308 */ /* 0x000e240000001000 */
[----:B0-----:R-:W-:-:S04]  /*0320*/  @P0 FFMA R2, R8, R9, -1 ;  /* 0xbf80000008020423 */ /* 0x001fc80000000009 */
[----:B------:R-:W-:-:S04]  /*0330*/  @P0 FADD.FTZ R2, -R2, -RZ ;  /* 0x800000ff02020221 */ /* 0x000fc80000010100 */
[----:B------:R-:W-:-:S04]  /*0340*/  @P0 FFMA R2, R9, R2, R9 ;  /* 0x0000000209020223 */ /* 0x000fc80000000009 */
[----:B------:R-:W-:Y:S01]  /*0350*/  @P0 FFMA R7, R2, 1.84467440737095516160e+19, RZ ;  /* 0x5f80000002070823 */ /* 0x000fe200000000ff */
[----:B------:R-:W-:Y:S06]  /*0360*/  BRA `(.L_x_85) ;  /* 0x0000000000887947 */ /* 0x000fec0003800000 */
.L_x_84:
[----:B------:R-:W-:-:S05]  /*0370*/  VIADD R7, R2, 0xffffff03 ;  /* 0xffffff0302077836 */ /* 0x000fca0000000000 */
[----:B------:R-:W-:-:S13]  /*0380*/  ISETP.GT.U32.AND P0, PT, R7, 0x1, PT ;  /* 0x000000010700780c */ /* 0x000fda0003f04070 */
[----:B------:R-:W-:Y:S05]  /*0390*/  @P0 BRA `(.L_x_86) ;  /* 0x0000000000780947 */ /* 0x000fea0003800000 */
[----:B------:R-:W-:Y:S01]  /*03a0*/  LOP3.LUT R8, R0, 0x7fffff, RZ, 0xc0, !PT ;  /* 0x007fffff00087812 */ /* 0x000fe200078ec0ff */
[----:B------:R-:W-:-:S03]  /*03b0*/  IMAD.MOV.U32 R12, RZ, RZ, 0x3 ;  /* 0x00000003ff0c7424 */ /* 0x000fc600078e00ff */
[----:B------:R-:W-:Y:S02]  /*03c0*/  LOP3.LUT R8, R8, 0x3f800000, RZ, 0xfc, !PT ;  /* 0x3f80000008087812 */ /* 0x000fe400078efcff */
[----:B------:R-:W-:Y:S02]  /*03d0*/  SHF.L.U32 R13, R12, R7, RZ ;  /* 0x000000070c0d7219 */ /* 0x000fe400000006ff */
[----:B------:R-:W0:Y:S02]  /*03e0*/  MUFU.RCP R9, R8 ;  /* 0x0000000800097308 */ /* 0x000e240000001000 */
[----:B0-----:R-:W-:-:S04]  /*03f0*/  FFMA R10, R8, R9, -1 ;  /* 0xbf800000080a7423 */ /* 0x001fc80000000009 */
[----:B------:R-:W-:-:S04]  /*0400*/  FADD.FTZ R10, -R10, -RZ ;  /* 0x800000ff0a0a7221 */ /* 0x000fc80000010100 */
[CCC-:B------:R-:W-:Y:S01]  /*0410*/  FFMA.RM R11, R9.reuse, R10.reuse, R9.reuse ;  /* 0x0000000a090b7223 */ /* 0x1c0fe20000004009 */
[----:B------:R-:W-:-:S04]  /*0420*/  FFMA.RP R10, R9, R10, R9 ;  /* 0x0000000a090a7223 */ /* 0x000fc80000008009 */
[C---:B------:R-:W-:Y:S02]  /*0430*/  LOP3.LUT R9, R11.reuse, 0x7fffff, RZ, 0xc0, !PT ;  /* 0x007fffff0b097812 */ /* 0x040fe400078ec0ff */
[----:B------:R-:W-:Y:S02]  /*0440*/  FSETP.NEU.FTZ.AND P0, PT, R11, R10, PT ;  /* 0x0000000a0b00720b */ /* 0x000fe40003f1d000 */
[----:B------:R-:W-:Y:S02]  /*0450*/  LOP3.LUT R10, R9, 0x800000, RZ, 0xfc, !PT ;  /* 0x00800000090a7812 */ /* 0x000fe400078efcff */
[----:B------:R-:W-:Y:S02]  /*0460*/  SEL R9, RZ, 0xffffffff, !P0 ;  /* 0xffffffffff097807 */ /* 0x000fe40004000000 */
[----:B------:R-:W-:Y:S02]  /*0470*/  LOP3.LUT R8, R13, R10, RZ, 0xc0, !PT ;  /* 0x0000000a0d087212 */ /* 0x000fe400078ec0ff */
[----:B------:R-:W-:-:S02]  /*0480*/  IADD3 R9, PT, PT, -R9, RZ, RZ ;  /* 0x000000ff09097210 */ /* 0x000fc40007ffe1ff */
[-C--:B------:R-:W-:Y:S02]  /*0490*/  SHF.R.U32.HI R8, RZ, R7.reuse, R8 ;  /* 0x00000007ff087219 */ /* 0x080fe40000011608 */
[----:B------:R-:W-:Y:S02]  /*04a0*/  LOP3.LUT P1, RZ, R9, R7, R10, 0xf8, !PT ;  /* 0x0000000709ff7212 */ /* 0x000fe4000782f80a */
[C---:B------:R-:W-:Y:S02]  /*04b0*/  LOP3.LUT P0, RZ, R8.reuse, 0x1, RZ, 0xc0, !PT ;  /* 0x0000000108ff7812 */ /* 0x040fe4000780c0ff */
[----:B------:R-:W-:-:S04]  /*04c0*/  LOP3.LUT P2, RZ, R8, 0x2, RZ, 0xc0, !PT ;  /* 0x0000000208ff7812 */ /* 0x000fc8000784c0ff */
[----:B------:R-:W-:Y:S02]  /*04d0*/  PLOP3.LUT P0, PT, P0, P1, P2, 0xe0, 0x0 ;  /* 0x000000000000781c */ /* 0x000fe40000703c20 */
[----:B------:R-:W-:Y:S02]  /*04e0*/  LOP3.LUT P1, RZ, R0, 0x7fffff, RZ, 0xc0, !PT ;  /* 0x007fffff00ff7812 */ /* 0x000fe4000782c0ff */
[----:B------:R-:W-:-:S05]  /*04f0*/  SEL R7, RZ, 0x1, !P0 ;  /* 0x00000001ff077807 */ /* 0x000fca0004000000 */
[----:B------:R-:W-:-:S05]  /*0500*/  IMAD.MOV R7, RZ, RZ, -R7 ;  /* 0x000000ffff077224 */ /* 0x000fca00078e0a07 */
[----:B------:R-:W-:Y:S02]  /*0510*/  ISETP.GE.AND P0, PT, R7, RZ, PT ;  /* 0x000000ff0700720c */ /* 0x000fe40003f06270 */
[----:B------:R-:W-:-:S04]  /*0520*/  IADD3 R7, PT, PT, R2, -0xfc, RZ ;  /* 0xffffff0402077810 */ /* 0x000fc80007ffe0ff */
[----:B------:R-:W-:-:S07]  /*0530*/  SHF.R.U32.HI R7, RZ, R7, R10 ;  /* 0x00000007ff077219 */ /* 0x000fce000001160a */
[----:B------:R-:W-:-:S05]  /*0540*/  @!P0 VIADD R7, R7, 0x1 ;  /* 0x0000000107078836 */ /* 0x000fca0000000000 */
[----:B------:R-:W-:-:S04]  /*0550*/  @!P1 SHF.L.U32 R7, R7, 0x1, RZ ;  /* 0x0000000107079819 */ /* 0x000fc800000006ff */
[----:B------:R-:W-:Y:S01]  /*0560*/  LOP3.LUT R7, R7, 0x80000000, R0, 0xf8, !PT ;  /* 0x8000000007077812 */ /* 0x000fe200078ef800 */
[----:B------:R-:W-:Y:S06]  /*0570*/  BRA `(.L_x_85) ;  /* 0x0000000000047947 */ /* 0x000fec0003800000 */
.L_x_86:
[----:B------:R0:W1:Y:S02]  /*0580*/  MUFU.RCP R7, R0 ;  /* 0x0000000000077308 */ /* 0x0000640000001000 */
.L_x_85:
[----:B------:R-:W-:Y:S05]  /*0590*/  BSYNC.RECONVERGENT B1 ;  /* 0x0000000000017941 */ /* 0x000fea0003800200 */
.L_x_83:
[----:B-1----:R-:W-:Y:S02]  /*05a0*/  IMAD.MOV.U32 R9, RZ, RZ, R7 ;  /* 0x000000ffff097224 */ /* 0x002fe400078e0007 */
[----:B------:R-:W-:-:S04]  /*05b0*/  HFMA2 R7, -RZ, RZ, 0, 0 ;  /* 0x00000000ff077431 */ /* 0x000fc800000001ff */
[----:B0-----:R-:W-:Y:S05]  /*05c0*/  RET.REL.NODEC R6 `(silu_mul_f32_kernel) ;  /* 0xfffffff8068c7950 */ /* 0x001fea0003c3ffff */
.L_x_87:
        /* <DEDUP_REMOVED lines=11> */
.L_x_172:


//--------------------- .text.dequantize_k4_to_f16_kernel --------------------------
	.section	.text.dequantize_k4_to_f16_kernel,"ax",@progbits
	.align	128
        .global         dequantize_k4_to_f16_kernel
        .type           dequantize_k4_to_f16_kernel,@function
        .size           dequantize_k4_to_f16_kernel,(.L_x_178 - dequantize_k4_to_f16_kernel)
        .other          dequantize_k4_to_f16_kernel,@"STO_CUDA_ENTRY STV_DEFAULT"
dequantize_k4_to_f16_kernel:
.text.dequantize_k4_to_f16_kernel:
[----:B------:R-:W-:Y:S01]  /*0000*/  LDC R1, c[0x0][0x37c] ;  /* 0x0000df00ff017b82 */ /* 0x000fe20000000800 */
[----:B------:R-:W0:Y:S07]  /*0010*/  S2R R3, SR_TID.X ;  /* 0x0000000000037919 */ /* 0x000e2e0000002100 */
[----:B------:R-:W0:Y:S01]  /*0020*/  S2UR UR4, SR_CTAID.X ;  /* 0x00000000000479c3 */ /* 0x000e220000002500 */
[----:B------:R-:W1:Y:S07]  /*0030*/  LDCU UR5, c[0x0][0x3a0] ;  /* 0x00007400ff0577ac */ /* 0x000e6e0008000800 */
[----:B------:R-:W0:Y:S08]  /*0040*/  LDC R0, c[0x0][0x360] ;  /* 0x0000d800ff007b82 */ /* 0x000e300000000800 */
[----:B------:R-:W1:Y:S01]  /*0050*/  LDC R5, c[0x0][0x3a8] ;  /* 0x0000ea00ff057b82 */ /* 0x000e620000000800 */
[----:B0-----:R-:W-:-:S02]  /*0060*/  IMAD R0, R0, UR4, R3 ;  /* 0x0000000400007c24 */ /* 0x001fc4000f8e0203 */
[----:B-1----:R-:W-:-:S05]  /*0070*/  IMAD R3, R5, UR5, RZ ;  /* 0x0000000505037c24 */ /* 0x002fca000f8e02ff */
[----:B------:R-:W-:-:S13]  /*0080*/  ISETP.GE.AND P0, PT, R0, R3, PT ;  /* 0x000000030000720c */ /* 0x000fda0003f06270 */
[----:B------:R-:W-:Y:S05]  /*0090*/  @P0 EXIT ;  /* 0x000000000000094d */ /* 0x000fea0003800000 */
[----:B------:R-:W-:Y:S01]  /*00a0*/  IABS R7, R5 ;  /* 0x0000000500077213 */ /* 0x000fe20000000000 */
[----:B------:R-:W0:Y:S03]  /*00b0*/  LDCU UR8, c[0x0][0x3a4] ;  /* 0x00007480ff0877ac */ /* 0x000e260008000800 */
[----:B------:R-:W1:Y:S01]  /*00c0*/  I2F.RP R4, R7 ;  /* 0x0000000700047306 */ /* 0x000e620000209400 */
[----:B------:R-:W2:Y:S01]  /*00d0*/  LDCU.64 UR10, c[0x0][0x390] ;  /* 0x00007200ff0a77ac */ /* 0x000ea20008000a00 */
[----:B------:R-:W3:Y:S06]  /*00e0*/  LDCU.64 UR6, c[0x0][0x358] ;  /* 0x00006b00ff0677ac */ /* 0x000eec0008000a00 */
[----:B-1----:R-:W1:Y:S01]  /*00f0*/  MUFU.RCP R4, R4 ;  /* 0x0000000400047308 */ /* 0x002e620000001000 */
[----:B0-----:R-:W-:-:S04]  /*0100*/  UIADD3 UR4, UPT, UPT, UR8, 0x7, URZ ;  /* 0x0000000708047890 */ /* 0x001fc8000fffe0ff */
[----:B------:R-:W-:-:S04]  /*0110*/  USHF.R.S32.HI UR5, URZ, 0x1f, UR4 ;  /* 0x0000001fff057899 */ /* 0x000fc80008011404 */
[----:B------:R-:W-:-:S04]  /*0120*/  ULEA.HI UR5, UR5, UR4, URZ, 0x3 ;  /* 0x0000000405057291 */ /* 0x000fc8000f8f18ff */
[----:B------:R-:W-:Y:S01]  /*0130*/  USHF.R.S32.HI UR5, URZ, 0x3, UR5 ;  /* 0x00000003ff057899 */ /* 0x000fe20008011405 */
[----:B-1----:R-:W-:-:S04]  /*0140*/  VIADD R2, R4, 0xffffffe ;  /* 0x0ffffffe04027836 */ /* 0x002fc80000000000 */
[----:B------:R0:W1:Y:S02]  /*0150*/  F2I.FTZ.U32.TRUNC.NTZ R3, R2 ;  /* 0x0000000200037305 */ /* 0x000064000021f000 */
[----:B0-----:R-:W-:Y:S02]  /*0160*/  IMAD.MOV.U32 R2, RZ, RZ, RZ ;  /* 0x000000ffff027224 */ /* 0x001fe400078e00ff */
[----:B-1----:R-:W-:-:S04]  /*0170*/  IMAD.MOV R6, RZ, RZ, -R3 ;  /* 0x000000ffff067224 */ /* 0x002fc800078e0a03 */
[----:B------:R-:W-:Y:S01]  /*0180*/  IMAD R9, R6, R7, RZ ;  /* 0x0000000706097224 */ /* 0x000fe200078e02ff */
[----:B------:R-:W-:-:S03]  /*0190*/  IABS R6, R0 ;  /* 0x0000000000067213 */ /* 0x000fc60000000000 */
[----:B------:R-:W-:Y:S01]  /*01a0*/  IMAD.HI.U32 R3, R3, R9, R2 ;  /* 0x0000000903037227 */ /* 0x000fe200078e0002 */
[----:B------:R-:W-:-:S04]  /*01b0*/  LOP3.LUT R2, R0, R5, RZ, 0x3c, !PT ;  /* 0x0000000500027212 */ /* 0x000fc800078e3cff */
[----:B------:R-:W-:Y:S01]  /*01c0*/  ISETP.GE.AND P1, PT, R2, RZ, PT ;  /* 0x000000ff0200720c */ /* 0x000fe20003f26270 */
[----:B------:R-:W-:-:S04]  /*01d0*/  IMAD.HI.U32 R3, R3, R6, RZ ;  /* 0x0000000603037227 */ /* 0x000fc800078e00ff */
[----:B------:R-:W-:-:S04]  /*01e0*/  IMAD.MOV R4, RZ, RZ, -R3 ;  /* 0x000000ffff047224 */ /* 0x000fc800078e0a03 */
[----:B------:R-:W-:-:S05]  /*01f0*/  IMAD R4, R7, R4, R6 ;  /* 0x0000000407047224 */ /* 0x000fca00078e0206 */
[----:B------:R-:W-:-:S13]  /*0200*/  ISETP.GT.U32.AND P2, PT, R7, R4, PT ;  /* 0x000000040700720c */ /* 0x000fda0003f44070 */
[----:B------:R-:W-:Y:S02]  /*0210*/  @!P2 IMAD.IADD R4, R4, 0x1, -R7 ;  /* 0x000000010404a824 */ /* 0x000fe400078e0a07 */
[----:B------:R-:W-:Y:S01]  /*0220*/  @!P2 VIADD R3, R3, 0x1 ;  /* 0x000000010303a836 */ /* 0x000fe20000000000 */
[----:B------:R-:W-:Y:S02]  /*0230*/  ISETP.NE.AND P2, PT, R5, RZ, PT ;  /* 0x000000ff0500720c */ /* 0x000fe40003f45270 */
[----:B------:R-:W-:-:S13]  /*0240*/  ISETP.GE.U32.AND P0, PT, R4, R7, PT ;  /* 0x000000070400720c */ /* 0x000fda0003f06070 */
[----:B------:R-:W-:-:S05]  /*0250*/  @P0 IADD3 R3, PT, PT, R3, 0x1, RZ ;  /* 0x0000000103030810 */ /* 0x000fca0007ffe0ff */
[----:B------:R-:W-:Y:S02]  /*0260*/  IMAD.MOV.U32 R4, RZ, RZ, R3 ;  /* 0x000000ffff047224 */ /* 0x000fe400078e0003 */
[----:B------:R-:W0:Y:S02]  /*0270*/  LDC.64 R2, c[0x0][0x388] ;  /* 0x0000e200ff027b82 */ /* 0x000e240000000a00 */
[----:B------:R-:W-:Y:S01]  /*0280*/  @!P1 IMAD.MOV R4, RZ, RZ, -R4 ;  /* 0x000000ffff049224 */ /* 0x000fe200078e0a04 */
[----:B------:R-:W-:-:S05]  /*0290*/  @!P2 LOP3.LUT R4, RZ, R5, RZ, 0x33, !PT ;  /* 0x00000005ff04a212 */ /* 0x000fca00078e33ff */
[----:B------:R-:W-:-:S04]  /*02a0*/  IMAD.MOV R6, RZ, RZ, -R4 ;  /* 0x000000ffff067224 */ /* 0x000fc800078e0a04 */
[----:B------:R-:W-:-:S05]  /*02b0*/  IMAD R8, R5, R6, R0 ;  /* 0x0000000605087224 */ /* 0x000fca00078e0200 */
[----:B------:R-:W-:-:S04]  /*02c0*/  SHF.R.S32.HI R5, RZ, 0x5, R8 ;  /* 0x00000005ff057819 */ /* 0x000fc80000011408 */
[----:B------:R-:W-:Y:S01]  /*02d0*/  LEA.HI R6, R5, R5, RZ, 0x3 ;  /* 0x0000000505067211 */ /* 0x000fe200078f18ff */
[----:B------:R-:W-:-:S03]  /*02e0*/  IMAD R11, R4, UR8, R5 ;  /* 0x00000008040b7c24 */ /* 0x000fc6000f8e0205 */
[----:B------:R-:W-:Y:S02]  /*02f0*/  SHF.R.S32.HI R5, RZ, 0x3, R6 ;  /* 0x00000003ff057819 */ /* 0x000fe40000011406 */
[----:B--2---:R-:W-:-:S03]  /*0300*/  IADD3 R6, P0, PT, R11, UR10, RZ ;  /* 0x0000000a0b067c10 */ /* 0x004fc6000ff1e0ff */
[----:B------:R-:W-:Y:S01]  /*0310*/  IMAD R5, R4, UR5, R5 ;  /* 0x0000000504057c24 */ /* 0x000fe2000f8e0205 */
[----:B------:R-:W-:-:S03]  /*0320*/  LEA.HI.X.SX32 R7, R11, UR11, 0x1, P0 ;  /* 0x0000000b0b077c11 */ /* 0x000fc600080f0eff */
[----:B0-----:R-:W-:Y:S02]  /*0330*/  IMAD.WIDE R2, R5, 0x2, R2 ;  /* 0x0000000205027825 */ /* 0x001fe400078e0202 */
[----:B---3--:R-:W2:Y:S04]  /*0340*/  LDG.E.U8.CONSTANT R6, desc[UR6][R6.64] ;  /* 0x0000000606067981 */ /* 0x008ea8000c1e9100 */
[----:B------:R-:W3:Y:S01]  /*0350*/  LDG.E.U16.CONSTANT R2, desc[UR6][R2.64] ;  /* 0x0000000602027981 */ /* 0x000ee2000c1e9500 */
[----:B--2---:R-:W-:Y:S01]  /*0360*/  LOP3.LUT P0, R10, R6, 0x3f, RZ, 0xc0, !PT ;  /* 0x0000003f060a7812 */ /* 0x004fe2000780c0ff */
[----:B---3--:R-:W-:-:S05]  /*0370*/  HADD2.F32 R9, -RZ, R2.H0_H0 ;  /* 0x20000002ff097230 */ /* 0x008fca0000004100 */
[----:B------:R-:W-:-:S13]  /*0380*/  FSETP.NEU.AND P0, PT, R9, RZ, P0 ;  /* 0x000000ff0900720b */ /* 0x000fda000070d000 */
[----:B------:R-:W0:Y:S02]  /*0390*/  @!P0 LDC.64 R4, c[0x0][0x398] ;  /* 0x0000e600ff048b82 */ /* 0x000e240000000a00 */
[----:B0-----:R-:W-:-:S05]  /*03a0*/  @!P0 IMAD.WIDE R4, R0, 0x2, R4 ;  /* 0x0000000200048825 */ /* 0x001fca00078e0204 */
[----:B------:R0:W-:Y:S01]  /*03b0*/  @!P0 STG.E.U16 desc[UR6][R4.64], RZ ;  /* 0x000000ff04008986 */ /* 0x0001e2000c101506 */
[----:B------:R-:W-:Y:S05]  /*03c0*/  @!P0 EXIT ;  /* 0x000000000000894d */ /* 0x000fea0003800000 */
[----:B------:R-:W1:Y:S01]  /*03d0*/  LDCU.64 UR4, c[0x0][0x380] ;  /* 0x00007000ff0477ac */ /* 0x000e620008000a00 */
[----:B------:R-:W-:-:S04]  /*03e0*/  SHF.R.U32.HI R2, RZ, 0x1, R8 ;  /* 0x00000001ff027819 */ /* 0x000fc80000011608 */
[----:B------:R-:W-:-:S04]  /*03f0*/  LOP3.LUT R2, R2, 0xf, RZ, 0xc0, !PT ;  /* 0x0000000f02027812 */ /* 0x000fc800078ec0ff */
[----:B------:R-:W-:-:S04]  /*0400*/  LEA R3, R11, R2, 0x4 ;  /* 0x000000020b037211 */ /* 0x000fc800078e20ff */
[----:B-1----:R-:W-:-:S04]  /*0410*/  IADD3 R2, P0, PT, R3, UR4, RZ ;  /* 0x0000000403027c10 */ /* 0x002fc8000ff1e0ff */
[----:B------:R-:W-:-:S05]  /*0420*/  LEA.HI.X.SX32 R3, R3, UR5, 0x1, P0 ;  /* 0x0000000503037c11 */ /* 0x000fca00080f0eff */
[----:B------:R-:W2:Y:S01]  /*0430*/  LDG.E.U8.CONSTANT R2, desc[UR6][R2.64] ;  /* 0x0000000602027981 */ /* 0x000ea2000c1e9100 */
[----:B0-----:R-:W-:Y:S01]  /*0440*/  LOP3.LUT R4, R8, 0x1, RZ, 0xc0, !PT ;  /* 0x0000000108047812 */ /* 0x001fe200078ec0ff */
[----:B------:R-:W0:Y:S03]  /*0450*/  I2F.U16 R6, R10 ;  /* 0x0000000a00067306 */ /* 0x000e260000101000 */
[----:B------:R-:W-:Y:S02]  /*0460*/  ISETP.NE.U32.AND P0, PT, R4, 0x1, PT ;  /* 0x000000010400780c */ /* 0x000fe40003f05070 */
[----:B------:R-:W1:Y:S01]  /*0470*/  LDC.64 R4, c[0x0][0x398] ;  /* 0x0000e600ff047b82 */ /* 0x000e620000000a00 */
[----:B0-----:R-:W-:-:S04]  /*0480*/  FMUL R6, R6, 0.03125 ;  /* 0x3d00000006067820 */ /* 0x001fc80000400000 */
[----:B------:R-:W-:Y:S01]  /*0490*/  FMUL R6, R9, R6 ;  /* 0x0000000609067220 */ /* 0x000fe20000400000 */
[----:B-1----:R-:W-:Y:S01]  /*04a0*/  IMAD.WIDE R4, R0, 0x2, R4 ;  /* 0x0000000200047825 */ /* 0x002fe200078e0204 */
[----:B--2---:R-:W-:-:S04]  /*04b0*/  SHF.R.U32.HI R7, RZ, 0x4, R2 ;  /* 0x00000004ff077819 */ /* 0x004fc80000011602 */
[----:B------:R-:W-:-:S04]  /*04c0*/  @P0 LOP3.LUT R7, R2, 0xf, RZ, 0xc0, !PT ;  /* 0x0000000f02070812 */ /* 0x000fc800078ec0ff */
[----:B------:R-:W-:-:S13]  /*04d0*/  ISETP.GE.U32.AND P0, PT, R7, 0x8, PT ;  /* 0x000000080700780c */ /* 0x000fda0003f06070 */
[----:B------:R-:W-:-:S06]  /*04e0*/  @P0 VIADD R7, R7, 0xfff0 ;  /* 0x0000fff007070836 */ /* 0x000fcc0000000000 */
[----:B------:R-:W0:Y:S02]  /*04f0*/  I2F.S16 R7, R7 ;  /* 0x0000000700077306 */ /* 0x000e240000101400 */
[----:B0-----:R-:W-:-:S05]  /*0500*/  FMUL R6, R6, R7 ;  /* 0x0000000706067220 */ /* 0x001fca0000400000 */
[----:B------:R-:W-:-:S05]  /*0510*/  F2FP.F16.F32.PACK_AB R6, RZ, R6 ;  /* 0x00000006ff06723e */ /* 0x000fca00000000ff */
[----:B------:R-:W-:Y:S01]  /*0520*/  STG.E.U16 desc[UR6][R4.64], R6 ;  /* 0x0000000604007986 */ /* 0x000fe2000c101506 */
[----:B------:R-:W-:Y:S05]  /*0530*/  EXIT ;  /* 0x000000000000794d */ /* 0x000fea0003800000 */
.L_x_88:
        /* <DEDUP_REMOVED lines=12> */
.L_x_178:


//--------------------- .text.dequantize_q4_to_f16_kernel --------------------------
	.section	.text.dequantize_q4_to_f16_kernel,"ax",@progbits
	.align	128
        .global         dequantize_q4_to_f16_kernel
        .type           dequantize_q4_to_f16_kernel,@function
        .size           dequantize_q4_to_f16_kernel,(.L_x_179 - dequantize_q4_to_f16_kernel)
        .other          dequantize_q4_to_f16_kernel,@"STO_CUDA_ENTRY STV_DEFAULT"
dequantize_q4_to_f16_kernel:
.text.dequantize_q4_to_f16_kernel:
        /* <DEDUP_REMOVED lines=13> */
[----:B------:R-:W2:Y:S07]  /*00d0*/  LDCU.64 UR4, c[0x0][0x358] ;  /* 0x00006b00ff0477ac */ /* 0x000eae0008000a00 */
[----:B-1----:R-:W1:Y:S02]  /*00e0*/  MUFU.RCP R4, R4 ;  /* 0x0000000400047308 */ /* 0x002e640000001000 */
[----:B-1----:R-:W-:-:S06]  /*00f0*/  VIADD R2, R4, 0xffffffe ;  /* 0x0ffffffe04027836 */ /* 0x002fcc0000000000 */
[----:B------:R1:W3:Y:S02]  /*0100*/  F2I.FTZ.U32.TRUNC.NTZ R3, R2 ;  /* 0x0000000200037305 */ /* 0x0002e4000021f000 */
[----:B-1----:R-:W-:Y:S02]  /*0110*/  IMAD.MOV.U32 R2, RZ, RZ, RZ ;  /* 0x000000ffff027224 */ /* 0x002fe400078e00ff */
[----:B---3--:R-:W-:-:S04]  /*0120*/  IMAD.MOV R6, RZ, RZ, -R3 ;  /* 0x000000ffff067224 */ /* 0x008fc800078e0a03 */
        /* <DEDUP_REMOVED lines=9> */
[-C--:B------:R-:W-:Y:S01]  /*01c0*/  @!P2 IADD3 R4, PT, PT, R4, -R7.reuse, RZ ;  /* 0x800000070404a210 */ /* 0x080fe20007ffe0ff */
[----:B------:R-:W-:Y:S01]  /*01d0*/  @!P2 VIADD R3, R3, 0x1 ;  /* 0x000000010303a836 */ /* 0x000fe20000000000 */
[----:B------:R-:W-:Y:S02]  /*01e0*/  ISETP.NE.AND P2, PT, R5, RZ, PT ;  /* 0x000000ff0500720c */ /* 0x000fe40003f45270 */
[----:B------:R-:W-:-:S13]  /*01f0*/  ISETP.GE.U32.AND P0, PT, R4, R7, PT ;  /* 0x000000070400720c */ /* 0x000fda0003f06070 */
[----:B------:R-:W-:-:S05]  /*0200*/  @P0 VIADD R3, R3, 0x1 ;  /* 0x0000000103030836 */ /* 0x000fca0000000000 */
[----:B------:R-:W-:Y:S02]  /*0210*/  MOV R4, R3 ;  /* 0x0000000300047202 */ /* 0x000fe40000000f00 */
[----:B------:R-:W1:Y:S03]  /*0220*/  LDC.64 R2, c[0x0][0x388] ;  /* 0x0000e200ff027b82 */ /* 0x000e660000000a00 */
[----:B------:R-:W-:Y:S01]  /*0230*/  @!P1 IMAD.MOV R4, RZ, RZ, -R4 ;  /* 0x000000ffff049224 */ /* 0x000fe200078e0a04 */
[----:B------:R-:W-:-:S05]  /*0240*/  @!P2 LOP3.LUT R4, RZ, R5, RZ, 0x33, !PT ;  /* 0x00000005ff04a212 */ /* 0x000fca00078e33ff */
[----:B------:R-:W-:-:S04]  /*0250*/  IMAD.MOV R6, RZ, RZ, -R4 ;  /* 0x000000ffff067224 */ /* 0x000fc800078e0a04 */
[----:B------:R-:W-:-:S05]  /*0260*/  IMAD R6, R5, R6, R0 ;  /* 0x0000000605067224 */ /* 0x000fca00078e0200 */
[----:B------:R-:W-:-:S05]  /*0270*/  SHF.R.S32.HI R5, RZ, 0x5, R6 ;  /* 0x00000005ff057819 */ /* 0x000fca0000011406 */
[----:B0-----:R-:W-:-:S04]  /*0280*/  IMAD R7, R4, UR6, R5 ;  /* 0x0000000604077c24 */ /* 0x001fc8000f8e0205 */
[----:B-1----:R-:W-:-:S06]  /*0290*/  IMAD.WIDE R2, R7, 0x2, R2 ;  /* 0x0000000207027825 */ /* 0x002fcc00078e0202 */
[----:B--2---:R-:W2:Y:S02]  /*02a0*/  LDG.E.U16.CONSTANT R2, desc[UR4][R2.64] ;  /* 0x0000000402027981 */ /* 0x004ea4000c1e9500 */
[----:B--2---:R-:W-:-:S05]  /*02b0*/  HADD2.F32 R9, -RZ, R2.H0_H0 ;  /* 0x20000002ff097230 */ /* 0x004fca0000004100 */
[----:B------:R-:W-:-:S13]  /*02c0*/  FSETP.NEU.AND P0, PT, R9, RZ, PT ;  /* 0x000000ff0900720b */ /* 0x000fda0003f0d000 */
        /* <DEDUP_REMOVED lines=11> */
[----:B0-----:R-:W-:-:S04]  /*0380*/  LOP3.LUT R4, R6, 0x1, RZ, 0xc0, !PT ;  /* 0x0000000106047812 */ /* 0x001fc800078ec0ff */
[----:B------:R-:W-:Y:S02]  /*0390*/  ISETP.NE.U32.AND P0, PT, R4, 0x1, PT ;  /* 0x000000010400780c */ /* 0x000fe40003f05070 */
[----:B------:R-:W0:Y:S02]  /*03a0*/  LDC.64 R4, c[0x0][0x390] ;  /* 0x0000e400ff047b82 */ /* 0x000e240000000a00 */
[----:B0-----:R-:W-:Y:S01]  /*03b0*/  IMAD.WIDE R4, R0, 0x2, R4 ;  /* 0x0000000200047825 */ /* 0x001fe200078e0204 */
[----:B--2---:R-:W-:-:S08]  /*03c0*/  SHF.R.U32.HI R6, RZ, 0x4, R2 ;  /* 0x00000004ff067819 */ /* 0x004fd00000011602 */
        /* <DEDUP_REMOVED lines=8> */
.L_x_89:
        /* <DEDUP_REMOVED lines=11> */
.L_x_179:


//--------------------- .text.quant_matvec_k4_f32_kernel --------------------------
	.section	.text.quant_matvec_k4_f32_kernel,"ax",@progbits
	.align	128
        .global         quant_matvec_k4_f32_kernel
        .type           quant_matvec_k4_f32_kernel,@function
        .size           quant_matvec_k4_f32_kernel,(.L_x_180 - quant_matvec_k4_f32_kernel)
        .other          quant_matvec_k4_f32_kernel,@"STO_CUDA_ENTRY STV_DEFAULT"
quant_matvec_k4_f32_kernel:
.text.quant_matvec_k4_f32_kernel:
[----:B------:R-:W-:Y:S01]  /*0000*/  LDC R1, c[0x0][0x37c] ;  /* 0x0000df00ff017b82 */ /* 0x000fe20000000800 */
[----:B------:R-:W0:Y:S01]  /*0010*/  S2R R0, SR_CTAID.X ;  /* 0x0000000000007919 */ /* 0x000e220000002500 */
[----:B------:R-:W0:Y:S02]  /*0020*/  LDCU UR4, c[0x0][0x3a8] ;  /* 0x00007500ff0477ac */ /* 0x000e240008000800 */
[----:B0-----:R-:W-:-:S13]  /*0030*/  ISETP.GE.AND P0, PT, R0, UR4, PT ;  /* 0x0000000400007c0c */ /* 0x001fda000bf06270 */
[----:B------:R-:W-:Y:S05]  /*0040*/  @P0 EXIT ;  /* 0x000000000000094d */ /* 0x000fea0003800000 */
[----:B------:R-:W0:Y:S01]  /*0050*/  LDCU UR4, c[0x0][0x3ac] ;  /* 0x00007580ff0477ac */ /* 0x000e220008000800 */
[----:B------:R-:W1:Y:S01]  /*0060*/  S2R R2, SR_TID.X ;  /* 0x0000000000027919 */ /* 0x000e620000002100 */
[----:B------:R-:W-:Y:S01]  /*0070*/  IMAD.MOV.U32 R3, RZ, RZ, RZ ;  /* 0x000000ffff037224 */ /* 0x000fe200078e00ff */
[----:B------:R-:W2:Y:S01]  /*0080*/  LDCU.64 UR8, c[0x0][0x358] ;  /* 0x00006b00ff0877ac */ /* 0x000ea20008000a00 */
[----:B0-----:R-:W-:-:S09]  /*0090*/  UISETP.GE.AND UP0, UPT, UR4, 0x1, UPT ;  /* 0x000000010400788c */ /* 0x001fd2000bf06270 */
[----:B--2---:R-:W-:Y:S05]  /*00a0*/  BRA.U !UP0, `(.L_x_90) ;  /* 0x0000000108f47547 */ /* 0x004fea000b800000 */
[----:B------:R-:W0:Y:S01]  /*00b0*/  LDC R4, c[0x0][0x360] ;  /* 0x0000d800ff047b82 */ /* 0x000e220000000800 */
[----:B------:R-:W-:Y:S01]  /*00c0*/  UIADD3 UR4, UPT, UPT, UR4, 0x7, URZ ;  /* 0x0000000704047890 */ /* 0x000fe2000fffe0ff */
[----:B------:R-:W-:Y:S02]  /*00d0*/  IMAD.MOV.U32 R3, RZ, RZ, RZ ;  /* 0x000000ffff037224 */ /* 0x000fe400078e00ff */
[----:B------:R-:W-:Y:S01]  /*00e0*/  IMAD.MOV.U32 R5, RZ, RZ, RZ ;  /* 0x000000ffff057224 */ /* 0x000fe200078e00ff */
[----:B------:R-:W-:-:S04]  /*00f0*/  USHF.R.S32.HI UR5, URZ, 0x1f, UR4 ;  /* 0x0000001fff057899 */ /* 0x000fc80008011404 */
[----:B------:R-:W-:-:S04]  /*0100*/  ULEA.HI UR5, UR5, UR4, URZ, 0x3 ;  /* 0x0000000405057291 */ /* 0x000fc8000f8f18ff */
[----:B------:R-:W-:-:S06]  /*0110*/  USHF.R.S32.HI UR5, URZ, 0x3, UR5 ;  /* 0x00000003ff057899 */ /* 0x000fcc0008011405 */
[----:B------:R-:W-:-:S07]  /*0120*/  IMAD R6, R0, UR5, RZ ;  /* 0x0000000500067c24 */ /* 0x000fce000f8e02ff */
.L_x_94:
[----:B------:R-:W2:Y:S01]  /*0130*/  LDCU UR6, c[0x0][0x3ac] ;  /* 0x00007580ff0677ac */ /* 0x000ea20008000800 */
[----:B------:R-:W3:Y:S01]  /*0140*/  LDC.64 R8, c[0x0][0x388] ;  /* 0x0000e200ff087b82 */ /* 0x000ee20000000a00 */
[----:B------:R-:W-:Y:S01]  /*0150*/  LEA.HI R11, R5, R6, RZ, 0x1d ;  /* 0x00000006050b7211 */ /* 0x000fe200078fe8ff */
[----:B------:R-:W4:Y:S01]  /*0160*/  LDCU.64 UR4, c[0x0][0x390] ;  /* 0x00007200ff0477ac */ /* 0x000f220008000a00 */
[----:B--2---:R-:W-:-:S05]  /*0170*/  IMAD R7, R0, UR6, R5 ;  /* 0x0000000600077c24 */ /* 0x004fca000f8e0205 */
[----:B----4-:R-:W-:Y:S01]  /*0180*/  IADD3 R10, P0, PT, R7, UR4, RZ ;  /* 0x00000004070a7c10 */ /* 0x010fe2000ff1e0ff */
[----:B---3--:R-:W-:-:S03]  /*0190*/  IMAD.WIDE.U32 R8, R11, 0x2, R8 ;  /* 0x000000020b087825 */ /* 0x008fc600078e0008 */
[----:B------:R-:W-:-:S03]  /*01a0*/  IADD3.X R11, PT, PT, RZ, UR5, RZ, P0, !PT ;  /* 0x00000005ff0b7c10 */ /* 0x000fc600087fe4ff */
[----:B------:R-:W2:Y:S04]  /*01b0*/  LDG.E.U16.CONSTANT R8, desc[UR8][R8.64] ;  /* 0x0000000808087981 */ /* 0x000ea8000c1e9500 */
[----:B------:R-:W3:Y:S01]  /*01c0*/  LDG.E.U8.CONSTANT R10, desc[UR8][R10.64] ;  /* 0x000000080a0a7981 */ /* 0x000ee2000c1e9100 */
[----:B--2---:R-:W-:Y:S01]  /*01d0*/  HADD2.F32 R13, -RZ, R8.H0_H0 ;  /* 0x20000008ff0d7230 */ /* 0x004fe20000004100 */
[----:B---3--:R-:W-:-:S04]  /*01e0*/  LOP3.LUT P0, R12, R10, 0x3f, RZ, 0xc0, !PT ;  /* 0x0000003f0a0c7812 */ /* 0x008fc8000780c0ff */
[----:B------:R-:W-:-:S13]  /*01f0*/  FSETP.EQ.OR P0, PT, R13, RZ, !P0 ;  /* 0x000000ff0d00720b */ /* 0x000fda0004702400 */
[----:B------:R-:W-:Y:S05]  /*0200*/  @P0 BRA `(.L_x_91) ;  /* 0x0000000000900947 */ /* 0x000fea0003800000 */
[----:B------:R-:W2:Y:S01]  /*0210*/  LDC R10, c[0x0][0x3b0] ;  /* 0x0000ec00ff0a7b82 */ /* 0x000ea20000000800 */
[----:B------:R-:W3:Y:S02]  /*0220*/  I2F.U16 R8, R12 ;  /* 0x0000000c00087306 */ /* 0x000ee40000101000 */
[----:B---3--:R-:W-:-:S04]  /*0230*/  FMUL R8, R8, 0.03125 ;  /* 0x3d00000008087820 */ /* 0x008fc80000400000 */
[----:B------:R-:W-:Y:S01]  /*0240*/  FMUL R15, R13, R8 ;  /* 0x000000080d0f7220 */ /* 0x000fe20000400000 */
[----:B--2---:R-:W-:-:S05]  /*0250*/  IMAD R9, R5, -0x20, R10 ;  /* 0xffffffe005097824 */ /* 0x004fca00078e020a */
[----:B------:R-:W-:-:S13]  /*0260*/  ISETP.GE.AND P0, PT, R9, 0x1, PT ;  /* 0x000000010900780c */ /* 0x000fda0003f06270 */
[----:B------:R-:W-:Y:S05]  /*0270*/  @!P0 BRA `(.L_x_90) ;  /* 0x0000000000808947 */ /* 0x000fea0003800000 */
[----:B------:R-:W-:Y:S01]  /*0280*/  VIMNMX R16, PT, PT, R9, 0x20, PT ;  /* 0x0000002009107848 */ /* 0x000fe20003fe0100 */
[----:B------:R-:W2:Y:S01]  /*0290*/  LDCU.64 UR4, c[0x0][0x380] ;  /* 0x00007000ff0477ac */ /* 0x000ea20008000a00 */
[----:B------:R-:W-:Y:S02]  /*02a0*/  BSSY.RECONVERGENT B0, `(.L_x_91) ;  /* 0x000001a000007945 */ /* 0x000fe40003800200 */
[----:B-1----:R-:W-:-:S13]  /*02b0*/  ISETP.GE.AND P0, PT, R2, R16, PT ;  /* 0x000000100200720c */ /* 0x002fda0003f06270 */
[----:B------:R-:W-:Y:S05]  /*02c0*/  @P0 BRA `(.L_x_92) ;  /* 0x00000000005c0947 */ /* 0x000fea0003800000 */
[----:B------:R-:W1:Y:S01]  /*02d0*/  LDC.64 R8, c[0x0][0x398] ;  /* 0x0000e600ff087b82 */ /* 0x000e620000000a00 */
[--C-:B------:R-:W-:Y:S02]  /*02e0*/  IMAD R11, R5, 0x20, R2.reuse ;  /* 0x00000020050b7824 */ /* 0x100fe400078e0202 */
[----:B------:R-:W-:Y:S02]  /*02f0*/  IMAD.MOV.U32 R13, RZ, RZ, R2 ;  /* 0x000000ffff0d7224 */ /* 0x000fe400078e0002 */
[----:B-1----:R-:W-:-:S07]  /*0300*/  IMAD.WIDE.U32 R8, R11, 0x4, R8 ;  /* 0x000000040b087825 */ /* 0x002fce00078e0008 */
.L_x_93:
[----:B------:R-:W-:Y:S01]  /*0310*/  SHF.R.U32.HI R10, RZ, 0x1, R13 ;  /* 0x00000001ff0a7819 */ /* 0x000fe2000001160d */
[----:B------:R1:W3:Y:S03]  /*0320*/  LDG.E.CONSTANT R14, desc[UR8][R8.64] ;  /* 0x00000008080e7981 */ /* 0x0002e6000c1e9900 */
[----:B------:R-:W-:-:S04]  /*0330*/  LEA R10, R7, R10, 0x4 ;  /* 0x0000000a070a7211 */ /* 0x000fc800078e20ff */
[----:B--2---:R-:W-:-:S05]  /*0340*/  IADD3 R10, P0, PT, R10, UR4, RZ ;  /* 0x000000040a0a7c10 */ /* 0x004fca000ff1e0ff */
[----:B------:R-:W-:-:S05]  /*0350*/  IMAD.X R11, RZ, RZ, UR5, P0 ;  /* 0x00000005ff0b7e24 */ /* 0x000fca00080e06ff */
[----:B------:R-:W2:Y:S01]  /*0360*/  LDG.E.U8.CONSTANT R10, desc[UR8][R10.64] ;  /* 0x000000080a0a7981 */ /* 0x000ea2000c1e9100 */
[----:B------:R-:W-:-:S04]  /*0370*/  LOP3.LUT R12, R13, 0x1, RZ, 0xc0, !PT ;  /* 0x000000010d0c7812 */ /* 0x000fc800078ec0ff */
[----:B------:R-:W-:Y:S02]  /*0380*/  ISETP.NE.U32.AND P0, PT, R12, 0x1, PT ;  /* 0x000000010c00780c */ /* 0x000fe40003f05070 */
[C---:B0-----:R-:W-:Y:S01]  /*0390*/  IADD3 R13, PT, PT, R4.reuse, R13, RZ ;  /* 0x0000000d040d7210 */ /* 0x041fe20007ffe0ff */
[----:B-1----:R-:W-:Y:S01]  /*03a0*/  IMAD.WIDE.U32 R8, R4, 0x4, R8 ;  /* 0x0000000404087825 */ /* 0x002fe200078e0008 */
[----:B--2---:R-:W-:-:S09]  /*03b0*/  SHF.R.U32.HI R12, RZ, 0x4, R10 ;  /* 0x00000004ff0c7819 */ /* 0x004fd2000001160a */
[----:B------:R-:W-:-:S04]  /*03c0*/  @P0 LOP3.LUT R12, R10, 0xf, RZ, 0xc0, !PT ;  /* 0x0000000f0a0c0812 */ /* 0x000fc800078ec0ff */
[----:B------:R-:W-:-:S13]  /*03d0*/  ISETP.GE.U32.AND P0, PT, R12, 0x8, PT ;  /* 0x000000080c00780c */ /* 0x000fda0003f06070 */
[----:B------:R-:W-:Y:S01]  /*03e0*/  @P0 VIADD R12, R12, 0xfff0 ;  /* 0x0000fff00c0c0836 */ /* 0x000fe20000000000 */
[----:B------:R-:W-:-:S05]  /*03f0*/  ISETP.GE.AND P0, PT, R13, R16, PT ;  /* 0x000000100d00720c */ /* 0x000fca0003f06270 */
[----:B------:R-:W0:Y:S02]  /*0400*/  I2F.S16 R12, R12 ;  /* 0x0000000c000c7306 */ /* 0x000e240000101400 */
[----:B0-----:R-:W-:-:S04]  /*0410*/  FMUL R10, R15, R12 ;  /* 0x0000000c0f0a7220 */ /* 0x001fc80000400000 */
[----:B---3--:R-:W-:Y:S02]  /*0420*/  FFMA R3, R10, R14, R3 ;  /* 0x0000000e0a037223 */ /* 0x008fe40000000003 */
[----:B------:R-:W-:Y:S05]  /*0430*/  @!P0 BRA `(.L_x_93) ;  /* 0xfffffffc00b48947 */ /* 0x000fea000383ffff */
.L_x_92:
[----:B--2---:R-:W-:Y:S05]  /*0440*/  BSYNC.RECONVERGENT B0 ;  /* 0x0000000000007941 */ /* 0x004fea0003800200 */
.L_x_91:
[----:B------:R-:W-:-:S05]  /*0450*/  VIADD R5, R5, 0x1 ;  /* 0x0000000105057836 */ /* 0x000fca0000000000 */
[----:B------:R-:W-:-:S13]  /*0460*/  ISETP.NE.AND P0, PT, R5, UR6, PT ;  /* 0x0000000605007c0c */ /* 0x000fda000bf05270 */
[----:B------:R-:W-:Y:S05]  /*0470*/  @P0 BRA `(.L_x_94) ;  /* 0xfffffffc002c0947 */ /* 0x000fea000383ffff */
.L_x_90:
[----:B------:R-:W2:Y:S01]  /*0480*/  S2UR UR5, SR_CgaCtaId ;  /* 0x00000000000579c3 */ /* 0x000ea20000008800 */
[----:B------:R-:W-:Y:S01]  /*0490*/  UMOV UR4, 0x400 ;  /* 0x0000040000047882 */ /* 0x000fe20000000000 */
[----:B------:R-:W3:Y:S01]  /*04a0*/  LDCU UR6, c[0x0][0x360] ;  /* 0x00006c00ff0677ac */ /* 0x000ee20008000800 */
[----:B-1----:R-:W-:Y:S01]  /*04b0*/  ISETP.NE.AND P0, PT, R2, RZ, PT ;  /* 0x000000ff0200720c */ /* 0x002fe20003f05270 */
[----:B---3--:R-:W-:Y:S02]  /*04c0*/  UISETP.GE.U32.AND UP0, UPT, UR6, 0x2, UPT ;  /* 0x000000020600788c */ /* 0x008fe4000bf06070 */
[----:B--2---:R-:W-:-:S06]  /*04d0*/  ULEA UR4, UR5, UR4, 0x18 ;  /* 0x0000000405047291 */ /* 0x004fcc000f8ec0ff */
[----:B0-----:R-:W-:-:S05]  /*04e0*/  LEA R4, R2, UR4, 0x2 ;  /* 0x0000000402047c11 */ /* 0x001fca000f8e10ff */
[----:B------:R0:W-:Y:S01]  /*04f0*/  STS [R4], R3 ;  /* 0x0000000304007388 */ /* 0x0001e20000000800 */
[----:B------:R-:W-:Y:S06]  /*0500*/  BAR.SYNC.DEFER_BLOCKING 0x0 ;  /* 0x0000000000007b1d */ /* 0x000fec0000010000 */
[----:B------:R-:W-:Y:S05]  /*0510*/  BRA.U !UP0, `(.L_x_95) ;  /* 0x0000000108307547 */ /* 0x000fea000b800000 */
[----:B0-----:R-:W-:-:S07]  /*0520*/  IMAD.U32 R3, RZ, RZ, UR6 ;  /* 0x00000006ff037e24 */ /* 0x001fce000f8e00ff */
.L_x_96:
        /* <DEDUP_REMOVED lines=10> */
[----:B-1----:R-:W-:Y:S05]  /*05d0*/  @P1 BRA `(.L_x_96) ;  /* 0xfffffffc00d41947 */ /* 0x002fea000383ffff */
.L_x_95:
[----:B------:R-:W-:Y:S05]  /*05e0*/  @P0 EXIT ;  /* 0x000000000000094d */ /* 0x000fea0003800000 */
[----:B------:R-:W1:Y:S01]  /*05f0*/  S2UR UR5, SR_CgaCtaId ;  /* 0x00000000000579c3 */ /* 0x000e620000008800 */
[----:B------:R-:W-:-:S07]  /*0600*/  UMOV UR4, 0x400 ;  /* 0x0000040000047882 */ /* 0x000fce0000000000 */
[----:B0-----:R-:W0:Y:S01]  /*0610*/  LDC.64 R2, c[0x0][0x3a0] ;  /* 0x0000e800ff027b82 */ /* 0x001e220000000a00 */
[----:B-1----:R-:W-:Y:S01]  /*0620*/  ULEA UR4, UR5, UR4, 0x18 ;  /* 0x0000000405047291 */ /* 0x002fe2000f8ec0ff */
[----:B0-----:R-:W-:-:S08]  /*0630*/  IMAD.WIDE.U32 R2, R0, 0x4, R2 ;  /* 0x0000000400027825 */ /* 0x001fd000078e0002 */
[----:B------:R-:W0:Y:S04]  /*0640*/  LDS R5, [UR4] ;  /* 0x00000004ff057984 */ /* 0x000e280008000800 */
[----:B0-----:R-:W-:Y:S01]  /*0650*/  STG.E desc[UR8][R2.64], R5 ;  /* 0x0000000502007986 */ /* 0x001fe2000c101908 */
[----:B------:R-:W-:Y:S05]  /*0660*/  EXIT ;  /* 0x000000000000794d */ /* 0x000fea0003800000 */
.L_x_97:
        /* <DEDUP_REMOVED lines=9> */
.L_x_180:


//--------------------- .text.quant_matvec_q4_f32_xshared_kernel --------------------------
	.section	.text.quant_matvec_q4_f32_xshared_kernel,"ax",@progbits
	.align	128
        .global         quant_matvec_q4_f32_xshared_kernel
        .type           quant_matvec_q4_f32_xshared_kernel,@function
        .size           quant_matvec_q4_f32_xshared_kernel,(.L_x_181 - quant_matvec_q4_f32_xshared_kernel)
        .other          quant_matvec_q4_f32_xshared_kernel,@"STO_CUDA_ENTRY STV_DEFAULT"
quant_matvec_q4_f32_xshared_kernel:
.text.quant_matvec_q4_f32_xshared_kernel:
[----:B------:R-:W-:Y:S01]  /*0000*/  LDC R1, c[0x0][0x37c] ;  /* 0x0000df00ff017b82 */ /* 0x000fe20000000800 */
[----:B------:R-:W0:Y:S01]  /*0010*/  S2R R0, SR_TID.X ;  /* 0x0000000000007919 */ /* 0x000e220000002100 */
[----:B------:R-:W0:Y:S01]  /*0020*/  LDCU UR5, c[0x0][0x3a8] ;  /* 0x00007500ff0577ac */ /* 0x000e220008000800 */
[----:B------:R-:W-:Y:S01]  /*0030*/  BSSY.RECONVERGENT B0, `(.L_x_98) ;  /* 0x0000012000007945 */ /* 0x000fe20003800200 */
[----:B------:R-:W1:Y:S01]  /*0040*/  S2R R11, SR_CTAID.X ;  /* 0x00000000000b7919 */ /* 0x000e620000002500 */
[----:B------:R-:W2:Y:S01]  /*0050*/  LDCU.64 UR8, c[0x0][0x358] ;  /* 0x00006b00ff0877ac */ /* 0x000ea20008000a00 */
[----:B0-----:R-:W-:-:S13]  /*0060*/  ISETP.GE.AND P0, PT, R0, UR5, PT ;  /* 0x0000000500007c0c */ /* 0x001fda000bf06270 */
[----:B-12---:R-:W-:Y:S05]  /*0070*/  @P0 BRA `(.L_x_99) ;  /* 0x0000000000340947 */ /* 0x006fea0003800000 */
[----:B------:R-:W0:Y:S01]  /*0080*/  S2R R3, SR_CgaCtaId ;  /* 0x0000000000037919 */ /* 0x000e220000008800 */
[----:B------:R-:W1:Y:S01]  /*0090*/  LDC R8, c[0x0][0x360] ;  /* 0x0000d800ff087b82 */ /* 0x000e620000000800 */
[----:B------:R-:W-:Y:S01]  /*00a0*/  MOV R2, 0x400 ;  /* 0x0000040000027802 */ /* 0x000fe20000000f00 */
[----:B------:R-:W-:-:S06]  /*00b0*/  IMAD.MOV.U32 R7, RZ, RZ, R0 ;  /* 0x000000ffff077224 */ /* 0x000fcc00078e0000 */
[----:B------:R-:W2:Y:S01]  /*00c0*/  LDC.64 R4, c[0x0][0x390] ;  /* 0x0000e400ff047b82 */ /* 0x000ea20000000a00 */
[----:B0-----:R-:W-:-:S07]  /*00d0*/  LEA R6, R3, R2, 0x18 ;  /* 0x0000000203067211 */ /* 0x001fce00078ec0ff */
.L_x_100:
[----:B0-2---:R-:W-:-:S06]  /*00e0*/  IMAD.WIDE R2, R7, 0x4, R4 ;  /* 0x0000000407027825 */ /* 0x005fcc00078e0204 */
[----:B------:R-:W2:Y:S01]  /*00f0*/  LDG.E.CONSTANT R2, desc[UR8][R2.64] ;  /* 0x0000000802027981 */ /* 0x000ea2000c1e9900 */
[----:B------:R-:W-:Y:S02]  /*0100*/  IMAD R9, R7, 0x4, R6 ;  /* 0x0000000407097824 */ /* 0x000fe400078e0206 */
[----:B-1----:R-:W-:-:S05]  /*0110*/  IMAD.IADD R7, R8, 0x1, R7 ;  /* 0x0000000108077824 */ /* 0x002fca00078e0207 */
[----:B------:R-:W-:Y:S01]  /*0120*/  ISETP.GE.AND P0, PT, R7, UR5, PT ;  /* 0x0000000507007c0c */ /* 0x000fe2000bf06270 */
[----:B--2---:R0:W-:-:S12]  /*0130*/  STS [R9], R2 ;  /* 0x0000000209007388 */ /* 0x0041d80000000800 */
[----:B------:R-:W-:Y:S05]  /*0140*/  @!P0 BRA `(.L_x_100) ;  /* 0xfffffffc00e48947 */ /* 0x000fea000383ffff */
.L_x_99:
[----:B------:R-:W-:Y:S05]  /*0150*/  BSYNC.RECONVERGENT B0 ;  /* 0x0000000000007941 */ /* 0x000fea0003800200 */
.L_x_98:
[----:B------:R-:W1:Y:S01]  /*0160*/  LDCU UR4, c[0x0][0x360] ;  /* 0x00006c00ff0477ac */ /* 0x000e620008000800 */
[----:B------:R-:W-:Y:S01]  /*0170*/  BAR.SYNC.DEFER_BLOCKING 0x0 ;  /* 0x0000000000007b1d */ /* 0x000fe20000010000 */
[----:B0-----:R-:W-:-:S05]  /*0180*/  SHF.R.U32.HI R2, RZ, 0x5, R0 ;  /* 0x00000005ff027819 */ /* 0x001fca0000011600 */
[----:B------:R-:W0:Y:S01]  /*0190*/  LDCU UR6, c[0x0][0x3a0] ;  /* 0x00007400ff0677ac */ /* 0x000e220008000800 */
[----:B-1----:R-:W-:-:S06]  /*01a0*/  USHF.R.U32.HI UR4, URZ, 0x5, UR4 ;  /* 0x00000005ff047899 */ /* 0x002fcc0008011604 */
[----:B------:R-:W-:-:S05]  /*01b0*/  IMAD R2, R11, UR4, R2 ;  /* 0x000000040b027c24 */ /* 0x000fca000f8e0202 */
[----:B0-----:R-:W-:-:S13]  /*01c0*/  ISETP.GE.AND P0, PT, R2, UR6, PT ;  /* 0x0000000602007c0c */ /* 0x001fda000bf06270 */
[----:B------:R-:W-:Y:S05]  /*01d0*/  @P0 EXIT ;  /* 0x000000000000094d */ /* 0x000fea0003800000 */
[----:B------:R-:W0:Y:S01]  /*01e0*/  LDC R7, c[0x0][0x3a4] ;  /* 0x0000e900ff077b82 */ /* 0x000e220000000800 */
[----:B------:R-:W-:Y:S01]  /*01f0*/  USHF.R.S32.HI UR4, URZ, 0x5, UR5 ;  /* 0x00000005ff047899 */ /* 0x000fe20008011405 */
[----:B------:R-:W-:Y:S01]  /*0200*/  LOP3.LUT R4, R0, 0x1f, RZ, 0xc0, !PT ;  /* 0x0000001f00047812 */ /* 0x000fe200078ec0ff */
[----:B------:R-:W-:-:S04]  /*0210*/  IMAD.MOV.U32 R5, RZ, RZ, RZ ;  /* 0x000000ffff057224 */ /* 0x000fc800078e00ff */
[----:B0-----:R-:W-:Y:S01]  /*0220*/  VIMNMX R3, PT, PT, R7, UR4, PT ;  /* 0x0000000407037c48 */ /* 0x001fe2000bfe0100 */
[----:B------:R-:W-:-:S03]  /*0230*/  IMAD R6, R2, R7, RZ ;  /* 0x0000000702067224 */ /* 0x000fc600078e02ff */
[----:B------:R-:W-:-:S13]  /*0240*/  ISETP.GE.AND P0, PT, R3, 0x1, PT ;  /* 0x000000010300780c */ /* 0x000fda0003f06270 */
[----:B------:R-:W-:Y:S05]  /*0250*/  @!P0 BRA `(.L_x_101) ;  /* 0x00000008006c8947 */ /* 0x000fea0003800000 */
[C---:B------:R-:W-:Y:S01]  /*0260*/  ISETP.GE.U32.AND P1, PT, R3.reuse, 0x4, PT ;  /* 0x000000040300780c */ /* 0x040fe20003f26070 */
[----:B------:R-:W-:Y:S01]  /*0270*/  IMAD.MOV.U32 R5, RZ, RZ, RZ ;  /* 0x000000ffff057224 */ /* 0x000fe200078e00ff */
[----:B------:R-:W-:Y:S01]  /*0280*/  LOP3.LUT R7, R3, 0x3, RZ, 0xc0, !PT ;  /* 0x0000000303077812 */ /* 0x000fe200078ec0ff */
[----:B------:R-:W-:Y:S01]  /*0290*/  IMAD.MOV.U32 R11, RZ, RZ, RZ ;  /* 0x000000ffff0b7224 */ /* 0x000fe200078e00ff */
[----:B------:R-:W-:Y:S02]  /*02a0*/  SHF.R.S32.HI R8, RZ, 0x1f, R6 ;  /* 0x0000001fff087819 */ /* 0x000fe40000011406 */
[----:B------:R-:W-:Y:S02]  /*02b0*/  ISETP.NE.AND P0, PT, R7, RZ, PT ;  /* 0x000000ff0700720c */ /* 0x000fe40003f05270 */
[----:B------:R-:W-:Y:S02]  /*02c0*/  SHF.R.U32.HI R9, RZ, 0x1, R4 ;  /* 0x00000001ff097819 */ /* 0x000fe40000011604 */
[----:B------:R-:W-:-:S03]  /*02d0*/  LOP3.LUT R21, R0, 0x1, RZ, 0xc0, !PT ;  /* 0x0000000100157812 */ /* 0x000fc600078ec0ff */
[----:B------:R-:W-:Y:S06]  /*02e0*/  @!P1 BRA `(.L_x_102) ;  /* 0x0000000400a09947 */ /* 0x000fec0003800000 */
[----:B------:R-:W0:Y:S01]  /*02f0*/  S2UR UR6, SR_CgaCtaId ;  /* 0x00000000000679c3 */ /* 0x000e220000008800 */
[----:B------:R-:W-:Y:S01]  /*0300*/  LOP3.LUT R11, R3, 0x7ffffffc, RZ, 0xc0, !PT ;  /* 0x7ffffffc030b7812 */ /* 0x000fe200078ec0ff */
[----:B------:R-:W-:Y:S01]  /*0310*/  IMAD.MOV.U32 R5, RZ, RZ, RZ ;  /* 0x000000ffff057224 */ /* 0x000fe200078e00ff */
[----:B------:R-:W-:Y:S01]  /*0320*/  UMOV UR5, 0x400 ;  /* 0x0000040000057882 */ /* 0x000fe20000000000 */
[----:B------:R-:W-:Y:S01]  /*0330*/  IMAD.MOV.U32 R19, RZ, RZ, RZ ;  /* 0x000000ffff137224 */ /* 0x000fe200078e00ff */
[----:B------:R-:W1:Y:S02]  /*0340*/  LDCU.64 UR10, c[0x0][0x388] ;  /* 0x00007100ff0a77ac */ /* 0x000e640008000a00 */
[----:B01----:R-:W-:-:S12]  /*0350*/  ULEA UR5, UR6, UR5, 0x18 ;  /* 0x0000000506057291 */ /* 0x003fd8000f8ec0ff */
.L_x_103:
[----:B------:R-:W-:-:S05]  /*0360*/  IADD3 R10, P1, PT, R6, R19, RZ ;  /* 0x00000013060a7210 */ /* 0x000fca0007f3e0ff */
[----:B------:R-:W-:Y:S01]  /*0370*/  IMAD.X R13, RZ, RZ, R8, P1 ;  /* 0x000000ffff0d7224 */ /* 0x000fe200008e0608 */
[----:B------:R-:W-:-:S04]  /*0380*/  LEA R14, P1, R10, UR10, 0x1 ;  /* 0x0000000a0a0e7c11 */ /* 0x000fc8000f8208ff */
[----:B------:R-:W-:-:S05]  /*0390*/  LEA.HI.X R15, R10, UR11, R13, 0x1, P1 ;  /* 0x0000000b0a0f7c11 */ /* 0x000fca00088f0c0d */
[----:B------:R-:W2:Y:S04]  /*03a0*/  LDG.E.U16.CONSTANT R20, desc[UR8][R14.64] ;  /* 0x000000080e147981 */ /* 0x000ea8000c1e9500 */
[----:B------:R-:W3:Y:S04]  /*03b0*/  LDG.E.U16.CONSTANT R10, desc[UR8][R14.64+0x2] ;  /* 0x000002080e0a7981 */ /* 0x000ee8000c1e9500 */
[----:B------:R-:W4:Y:S04]  /*03c0*/  LDG.E.U16.CONSTANT R18, desc[UR8][R14.64+0x4] ;  /* 0x000004080e127981 */ /* 0x000f28000c1e9500 */
[----:B------:R-:W5:Y:S01]  /*03d0*/  LDG.E.U16.CONSTANT R23, desc[UR8][R14.64+0x6] ;  /* 0x000006080e177981 */ /* 0x000f62000c1e9500 */
[----:B--2---:R-:W-:-:S02]  /*03e0*/  HADD2.F32 R20, -RZ, R20.H0_H0 ;  /* 0x20000014ff147230 */ /* 0x004fc40000004100 */
[----:B---3--:R-:W-:-:S03]  /*03f0*/  HADD2.F32 R10, -RZ, R10.H0_H0 ;  /* 0x2000000aff0a7230 */ /* 0x008fc60000004100 */
[----:B------:R-:W-:Y:S01]  /*0400*/  FSETP.NEU.AND P4, PT, R20, RZ, PT ;  /* 0x000000ff1400720b */ /* 0x000fe20003f8d000 */
[----:B----4-:R-:W-:Y:S01]  /*0410*/  HADD2.F32 R18, -RZ, R18.H0_H0 ;  /* 0x20000012ff127230 */ /* 0x010fe20000004100 */
[----:B------:R-:W-:-:S11]  /*0420*/  FSETP.NEU.AND P3, PT, R10, RZ, PT ;  /* 0x000000ff0a00720b */ /* 0x000fd60003f6d000 */
[----:B------:R-:W0:Y:S01]  /*0430*/  @P4 LDC.64 R16, c[0x0][0x380] ;  /* 0x0000e000ff104b82 */ /* 0x000e220000000a00 */
[----:B------:R-:W-:-:S04]  /*0440*/  @P4 IMAD.IADD R12, R6, 0x1, R19 ;  /* 0x00000001060c4824 */ /* 0x000fc800078e0213 */
[----:B------:R-:W-:-:S03]  /*0450*/  @P4 IMAD.SHL.U32 R22, R12, 0x10, RZ ;  /* 0x000000100c164824 */ /* 0x000fc600078e00ff */
[----:B------:R-:W1:Y:S02]  /*0460*/  @P3 LDC.64 R12, c[0x0][0x380] ;  /* 0x0000e000ff0c3b82 */ /* 0x000e640000000a00 */
[----:B------:R-:W-:Y:S01]  /*0470*/  @P4 LOP3.LUT R25, R22, R9, RZ, 0xfc, !PT ;  /* 0x0000000916194212 */ /* 0x000fe200078efcff */
[----:B------:R-:W-:-:S03]  /*0480*/  @P3 IMAD.IADD R24, R6, 0x1, R19 ;  /* 0x0000000106183824 */ /* 0x000fc600078e0213 */
[----:B0-----:R-:W-:-:S04]  /*0490*/  @P4 IADD3 R16, P1, PT, R25, R16, RZ ;  /* 0x0000001019104210 */ /* 0x001fc80007f3e0ff */
[----:B------:R-:W-:Y:S02]  /*04a0*/  @P4 LEA.HI.X.SX32 R17, R22, R17, 0x1, P1 ;  /* 0x0000001116114211 */ /* 0x000fe400008f0eff */
[----:B------:R-:W-:-:S03]  /*04b0*/  FSETP.NEU.AND P1, PT, R18, RZ, PT ;  /* 0x000000ff1200720b */ /* 0x000fc60003f2d000 */
[----:B------:R0:W2:Y:S01]  /*04c0*/  @P4 LDG.E.U8.CONSTANT R22, desc[UR8][R16.64] ;  /* 0x0000000810164981 */ /* 0x0000a2000c1e9100 */
[----:B------:R-:W-:Y:S01]  /*04d0*/  @P3 LEA R24, R24, 0x10, 0x4 ;  /* 0x0000001018183811 */ /* 0x000fe200078e20ff */
[----:B-----5:R-:W-:-:S03]  /*04e0*/  HADD2.F32 R23, -RZ, R23.H0_H0 ;  /* 0x20000017ff177230 */ /* 0x020fc60000004100 */
[----:B------:R-:W-:-:S04]  /*04f0*/  @P3 LOP3.LUT R25, R24, R9, RZ, 0xfc, !PT ;  /* 0x0000000918193212 */ /* 0x000fc800078efcff */
[----:B-1----:R-:W-:Y:S01]  /*0500*/  @P3 IADD3 R12, P2, PT, R25, R12, RZ ;  /* 0x0000000c190c3210 */ /* 0x002fe20007f5e0ff */
[----:B------:R-:W1:Y:S03]  /*0510*/  @P1 LDC.64 R14, c[0x0][0x380] ;  /* 0x0000e000ff0e1b82 */ /* 0x000e660000000a00 */
[----:B------:R-:W-:Y:S01]  /*0520*/  @P3 LEA.HI.X.SX32 R13, R24, R13, 0x1, P2 ;  /* 0x0000000d180d3211 */ /* 0x000fe200010f0eff */
[----:B------:R-:W-:Y:S01]  /*0530*/  @P1 IMAD.IADD R24, R6, 0x1, R19 ;  /* 0x0000000106181824 */ /* 0x000fe200078e0213 */
[----:B------:R-:W-:-:S03]  /*0540*/  FSETP.NEU.AND P2, PT, R23, RZ, PT ;  /* 0x000000ff1700720b */ /* 0x000fc60003f4d000 */
[----:B------:R2:W3:Y:S01]  /*0550*/  @P3 LDG.E.U8.CONSTANT R12, desc[UR8][R12.64] ;  /* 0x000000080c0c3981 */ /* 0x0004e2000c1e9100 */
[----:B------:R-:W-:-:S04]  /*0560*/  @P1 LEA R24, R24, 0x20, 0x4 ;  /* 0x0000002018181811 */ /* 0x000fc800078e20ff */
[----:B------:R-:W-:-:S05]  /*0570*/  @P1 LOP3.LUT R25, R24, R9, RZ, 0xfc, !PT ;  /* 0x0000000918191212 */ /* 0x000fca00078efcff */
[----:B0-----:R-:W0:Y:S01]  /*0580*/  @P2 LDC.64 R16, c[0x0][0x380] ;  /* 0x0000e000ff102b82 */ /* 0x001e220000000a00 */
[----:B-1----:R-:W-:-:S04]  /*0590*/  @P1 IADD3 R14, P5, PT, R25, R14, RZ ;  /* 0x0000000e190e1210 */ /* 0x002fc80007fbe0ff */
[----:B------:R-:W-:Y:S01]  /*05a0*/  @P1 LEA.HI.X.SX32 R15, R24, R15, 0x1, P5 ;  /* 0x0000000f180f1211 */ /* 0x000fe200028f0eff */
[----:B------:R-:W-:-:S04]  /*05b0*/  @P2 IMAD.IADD R24, R6, 0x1, R19 ;  /* 0x0000000106182824 */ /* 0x000fc800078e0213 */
[----:B------:R-:W4:Y:S01]  /*05c0*/  @P1 LDG.E.U8.CONSTANT R14, desc[UR8][R14.64] ;  /* 0x000000080e0e1981 */ /* 0x000f22000c1e9100 */
[----:B------:R-:W-:-:S04]  /*05d0*/  @P2 LEA R24, R24, 0x30, 0x4 ;  /* 0x0000003018182811 */ /* 0x000fc800078e20ff */
[----:B------:R-:W-:-:S04]  /*05e0*/  @P2 LOP3.LUT R25, R24, R9, RZ, 0xfc, !PT ;  /* 0x0000000918192212 */ /* 0x000fc800078efcff */
[----:B0-----:R-:W-:-:S04]  /*05f0*/  @P2 IADD3 R16, P5, PT, R25, R16, RZ ;  /* 0x0000001019102210 */ /* 0x001fc80007fbe0ff */
[----:B------:R-:W-:-:S05]  /*0600*/  @P2 LEA.HI.X.SX32 R17, R24, R17, 0x1, P5 ;  /* 0x0000001118112211 */ /* 0x000fca00028f0eff */
[----:B------:R0:W5:Y:S01]  /*0610*/  @P2 LDG.E.U8.CONSTANT R16, desc[UR8][R16.64] ;  /* 0x0000000810102981 */ /* 0x000162000c1e9100 */
[----:B------:R-:W-:Y:S02]  /*0620*/  ISETP.NE.OR P5, PT, R21, RZ, !P4 ;  /* 0x000000ff1500720c */ /* 0x000fe400067a5670 */
[----:B--2---:R-:W-:-:S04]  /*0630*/  @P4 LOP3.LUT R13, R22, 0xf0, RZ, 0xc0, !PT ;  /* 0x000000f0160d4812 */ /* 0x004fc800078ec0ff */
[----:B------:R-:W-:-:S07]  /*0640*/  @P4 SHF.R.U32.HI R24, RZ, 0x4, R13 ;  /* 0x00000004ff184819 */ /* 0x000fce000001160d */
[----:B------:R-:W-:Y:S02]  /*0650*/  @!P5 LOP3.LUT R24, R22, 0xf, RZ, 0xc0, !PT ;  /* 0x0000000f1618d812 */ /* 0x000fe400078ec0ff */
[----:B------:R-:W-:Y:S02]  /*0660*/  PLOP3.LUT P5, PT, PT, PT, PT, 0x8, 0x80 ;  /* 0x000000000080781c */ /* 0x000fe40003fae170 */
[----:B------:R-:W-:-:S04]  /*0670*/  @P4 ISETP.GE.U32.AND P6, PT, R24, 0x8, PT ;  /* 0x000000081800480c */ /* 0x000fc80003fc6070 */
[----:B------:R-:W-:Y:S02]  /*0680*/  @P4 PLOP3.LUT P5, PT, P6, PT, PT, 0x80, 0x8 ;  /* 0x000000000008481c */ /* 0x000fe400037af070 */
[----:B------:R-:W-:Y:S02]  /*0690*/  ISETP.NE.OR P6, PT, R21, RZ, !P3 ;  /* 0x000000ff1500720c */ /* 0x000fe40005fc5670 */
[----:B---3--:R-:W-:-:S04]  /*06a0*/  @P3 LOP3.LUT R13, R12, 0xf0, RZ, 0xc0, !PT ;  /* 0x000000f00c0d3812 */ /* 0x008fc800078ec0ff */
[----:B------:R-:W-:-:S05]  /*06b0*/  @P3 SHF.R.U32.HI R13, RZ, 0x4, R13 ;  /* 0x00000004ff0d3819 */ /* 0x000fca000001160d */
[----:B------:R-:W-:Y:S01]  /*06c0*/  @P5 VIADD R24, R24, 0xfff0 ;  /* 0x0000fff018185836 */ /* 0x000fe20000000000 */
[----:B------:R-:W-:Y:S02]  /*06d0*/  PLOP3.LUT P5, PT, PT, PT, PT, 0x8, 0x80 ;  /* 0x000000000080781c */ /* 0x000fe40003fae170 */
[----:B------:R-:W-:Y:S01]  /*06e0*/  @!P6 LOP3.LUT R13, R12, 0xf, RZ, 0xc0, !PT ;  /* 0x0000000f0c0de812 */ /* 0x000fe200078ec0ff */
[C---:B------:R-:W-:Y:S01]  /*06f0*/  IMAD R12, R19.reuse, 0x20, R4 ;  /* 0x00000020130c7824 */ /* 0x040fe200078e0204 */
[----:B0-----:R-:W0:Y:S01]  /*0700*/  @P4 I2F.S16 R17, R24 ;  /* 0x0000001800114306 */ /* 0x001e220000101400 */
[----:B------:R-:W-:Y:S01]  /*0710*/  VIADD R19, R19, 0x4 ;  /* 0x0000000413137836 */ /* 0x000fe20000000000 */
[----:B------:R-:W-:Y:S02]  /*0720*/  @P3 ISETP.GE.U32.AND P6, PT, R13, 0x8, PT ;  /* 0x000000080d00380c */ /* 0x000fe40003fc6070 */
[----:B------:R-:W-:Y:S02]  /*0730*/  LEA R26, R12, UR5, 0x2 ;  /* 0x000000050c1a7c11 */ /* 0x000fe4000f8e10ff */
[----:B------:R-:W-:-:S02]  /*0740*/  @P3 PLOP3.LUT P5, PT, P6, PT, PT, 0x80, 0x8 ;  /* 0x000000000008381c */ /* 0x000fc400037af070 */
[----:B------:R-:W-:Y:S01]  /*0750*/  ISETP.NE.OR P6, PT, R21, RZ, !P1 ;  /* 0x000000ff1500720c */ /* 0x000fe20004fc5670 */
[----:B------:R-:W-:Y:S01]  /*0760*/  @P3 LDS R12, [R26+0x80] ;  /* 0x000080001a0c3984 */ /* 0x000fe20000000800 */
[----:B----4-:R-:W-:-:S04]  /*0770*/  @P1 LOP3.LUT R15, R14, 0xf0, RZ, 0xc0, !PT ;  /* 0x000000f00e0f1812 */ /* 0x010fc800078ec0ff */
[----:B------:R-:W-:-:S05]  /*0780*/  @P1 SHF.R.U32.HI R15, RZ, 0x4, R15 ;  /* 0x00000004ff0f1819 */ /* 0x000fca000001160f */
[----:B------:R-:W-:Y:S01]  /*0790*/  @P5 VIADD R13, R13, 0xfff0 ;  /* 0x0000fff00d0d5836 */ /* 0x000fe20000000000 */
[----:B------:R-:W-:Y:S02]  /*07a0*/  PLOP3.LUT P5, PT, PT, PT, PT, 0x8, 0x80 ;  /* 0x000000000080781c */ /* 0x000fe40003fae170 */
[----:B------:R-:W-:Y:S02]  /*07b0*/  @!P6 LOP3.LUT R15, R14, 0xf, RZ, 0xc0, !PT ;  /* 0x0000000f0e0fe812 */ /* 0x000fe400078ec0ff */
[----:B------:R-:W1:Y:S01]  /*07c0*/  @P4 LDS R14, [R26] ;  /* 0x000000001a0e4984 */ /* 0x000e620000000800 */
[----:B------:R-:W2:Y:S01]  /*07d0*/  @P3 I2F.S16 R13, R13 ;  /* 0x0000000d000d3306 */ /* 0x000ea20000101400 */
[----:B------:R-:W-:Y:S02]  /*07e0*/  @P1 ISETP.GE.U32.AND P6, PT, R15, 0x8, PT ;  /* 0x000000080f00180c */ /* 0x000fe40003fc6070 */
[----:B-----5:R-:W-:Y:S02]  /*07f0*/  @P2 LOP3.LUT R22, R16, 0xf0, RZ, 0xc0, !PT ;  /* 0x000000f010162812 */ /* 0x020fe400078ec0ff */
[----:B------:R-:W-:-:S02]  /*0800*/  @P1 PLOP3.LUT P5, PT, P6, PT, PT, 0x80, 0x8 ;  /* 0x000000000008181c */ /* 0x000fc400037af070 */
[----:B------:R-:W-:Y:S02]  /*0810*/  ISETP.NE.OR P6, PT, R21, RZ, !P2 ;  /* 0x000000ff1500720c */ /* 0x000fe400057c5670 */
[----:B------:R-:W-:Y:S01]  /*0820*/  @P2 SHF.R.U32.HI R25, RZ, 0x4, R22 ;  /* 0x00000004ff192819 */ /* 0x000fe20000011616 */
[----:B0-----:R-:W-:Y:S02]  /*0830*/  @P4 FMUL R22, R20, R17 ;  /* 0x0000001114164220 */ /* 0x001fe40000400000 */
[----:B------:R-:W0:Y:S01]  /*0840*/  @P1 LDS R20, [R26+0x100] ;  /* 0x000100001a141984 */ /* 0x000e220000000800 */
[----:B--2---:R-:W-:-:S03]  /*0850*/  @P3 FMUL R10, R10, R13 ;  /* 0x0000000d0a0a3220 */ /* 0x004fc60000400000 */
[----:B------:R-:W2:Y:S02]  /*0860*/  @P2 LDS R17, [R26+0x180] ;  /* 0x000180001a112984 */ /* 0x000ea40000000800 */
[----:B------:R-:W-:Y:S01]  /*0870*/  @P5 VIADD R15, R15, 0xfff0 ;  /* 0x0000fff00f0f5836 */ /* 0x000fe20000000000 */
[----:B------:R-:W-:Y:S02]  /*0880*/  PLOP3.LUT P5, PT, PT, PT, PT, 0x8, 0x80 ;  /* 0x000000000080781c */ /* 0x000fe40003fae170 */
[----:B------:R-:W-:-:S03]  /*0890*/  @!P6 LOP3.LUT R25, R16, 0xf, RZ, 0xc0, !PT ;  /* 0x0000000f1019e812 */ /* 0x000fc600078ec0ff */
[----:B------:R-:W3:Y:S01]  /*08a0*/  @P1 I2F.S16 R15, R15 ;  /* 0x0000000f000f1306 */ /* 0x000ee20000101400 */
[----:B------:R-:W-:-:S04]  /*08b0*/  @P2 ISETP.GE.U32.AND P6, PT, R25, 0x8, PT ;  /* 0x000000081900280c */ /* 0x000fc80003fc6070 */
[----:B------:R-:W-:Y:S01]  /*08c0*/  @P2 PLOP3.LUT P5, PT, P6, PT, PT, 0x80, 0x8 ;  /* 0x000000000008281c */ /* 0x000fe200037af070 */
[----:B-1----:R-:W-:Y:S01]  /*08d0*/  @P4 FFMA R5, R22, R14, R5 ;  /* 0x0000000e16054223 */ /* 0x002fe20000000005 */
[----:B---3--:R-:W-:-:S11]  /*08e0*/  @P1 FMUL R18, R18, R15 ;  /* 0x0000000f12121220 */ /* 0x008fd60000400000 */
[----:B------:R-:W-:Y:S02]  /*08f0*/  @P5 VIADD R25, R25, 0xfff0 ;  /* 0x0000fff019195836 */ /* 0x000fe40000000000 */
[----:B------:R-:W-:Y:S01]  /*0900*/  @P3 FFMA R5, R10, R12, R5 ;  /* 0x0000000c0a053223 */ /* 0x000fe20000000005 */
[----:B------:R-:W-:Y:S01]  /*0910*/  ISETP.NE.AND P3, PT, R19, R11, PT ;  /* 0x0000000b1300720c */ /* 0x000fe20003f65270 */
[----:B------:R-:W1:Y:S02]  /*0920*/  @P2 I2F.S16 R16, R25 ;  /* 0x0000001900102306 */ /* 0x000e640000101400 */
[----:B0-----:R-:W-:Y:S01]  /*0930*/  @P1 FFMA R5, R18, R20, R5 ;  /* 0x0000001412051223 */ /* 0x001fe20000000005 */
[----:B-1----:R-:W-:-:S04]  /*0940*/  @P2 FMUL R16, R23, R16 ;  /* 0x0000001017102220 */ /* 0x002fc80000400000 */
[----:B--2---:R-:W-:-:S05]  /*0950*/  @P2 FFMA R5, R16, R17, R5 ;  /* 0x0000001110052223 */ /* 0x004fca0000000005 */
[----:B------:R-:W-:Y:S05]  /*0960*/  @P3 BRA `(.L_x_103) ;  /* 0xfffffff8007c3947 */ /* 0x000fea000383ffff */
.L_x_102:
[----:B------:R-:W-:Y:S05]  /*0970*/  @!P0 BRA `(.L_x_101) ;  /* 0x0000000000a48947 */ /* 0x000fea0003800000 */
[----:B------:R-:W0:Y:S01]  /*0980*/  S2UR UR6, SR_CgaCtaId ;  /* 0x00000000000679c3 */ /* 0x000e220000008800 */
[----:B------:R-:W1:Y:S01]  /*0990*/  LDCU.64 UR10, c[0x0][0x388] ;  /* 0x00007100ff0a77ac */ /* 0x000e620008000a00 */
[C---:B------:R-:W-:Y:S01]  /*09a0*/  IADD3 R13, P0, PT, R6.reuse, R11, RZ ;  /* 0x0000000b060d7210 */ /* 0x040fe20007f1e0ff */
[----:B------:R-:W-:Y:S01]  /*09b0*/  IMAD.IADD R10, R6, 0x1, R11 ;  /* 0x00000001060a7824 */ /* 0x000fe200078e020b */
[----:B------:R-:W-:Y:S01]  /*09c0*/  UMOV UR5, 0x400 ;  /* 0x0000040000057882 */ /* 0x000fe20000000000 */
[----:B------:R-:W-:Y:S02]  /*09d0*/  IMAD R11, R11, 0x20, R4 ;  /* 0x000000200b0b7824 */ /* 0x000fe400078e0204 */
[----:B------:R-:W-:Y:S02]  /*09e0*/  IMAD.X R12, RZ, RZ, R8, P0 ;  /* 0x000000ffff0c7224 */ /* 0x000fe400000e0608 */
[----:B------:R-:W-:Y:S02]  /*09f0*/  IMAD.MOV R7, RZ, RZ, -R7 ;  /* 0x000000ffff077224 */ /* 0x000fe400078e0a07 */
[----:B------:R-:W-:Y:S01]  /*0a00*/  IMAD.SHL.U32 R15, R10, 0x10, RZ ;  /* 0x000000100a0f7824 */ /* 0x000fe200078e00ff */
[----:B-1----:R-:W-:-:S04]  /*0a10*/  LEA R8, P0, R13, UR10, 0x1 ;  /* 0x0000000a0d087c11 */ /* 0x002fc8000f8008ff */
[----:B------:R-:W-:Y:S01]  /*0a20*/  LEA.HI.X R13, R13, UR11, R12, 0x1, P0 ;  /* 0x0000000b0d0d7c11 */ /* 0x000fe200080f0c0c */
[----:B0-----:R-:W-:-:S06]  /*0a30*/  ULEA UR5, UR6, UR5, 0x18 ;  /* 0x0000000506057291 */ /* 0x001fcc000f8ec0ff */
[----:B------:R-:W-:-:S07]  /*0a40*/  LEA R14, R11, UR5, 0x2 ;  /* 0x000000050b0e7c11 */ /* 0x000fce000f8e10ff */
.L_x_104:
[----:B------:R-:W-:-:S05]  /*0a50*/  IMAD.MOV.U32 R12, RZ, RZ, R8 ;  /* 0x000000ffff0c7224 */ /* 0x000fca00078e0008 */
[----:B------:R-:W2:Y:S02]  /*0a60*/  LDG.E.U16.CONSTANT R10, desc[UR8][R12.64] ;  /* 0x000000080c0a7981 */ /* 0x000ea4000c1e9500 */
[----:B--2---:R-:W-:-:S05]  /*0a70*/  HADD2.F32 R17, -RZ, R10.H0_H0 ;  /* 0x2000000aff117230 */ /* 0x004fca0000004100 */
[----:B------:R-:W-:-:S13]  /*0a80*/  FSETP.NEU.AND P0, PT, R17, RZ, PT ;  /* 0x000000ff1100720b */ /* 0x000fda0003f0d000 */
[----:B------:R-:W0:Y:S01]  /*0a90*/  @P0 LDC.64 R10, c[0x0][0x380] ;  /* 0x0000e000ff0a0b82 */ /* 0x000e220000000a00 */
[----:B------:R-:W-:Y:S01]  /*0aa0*/  @P0 SHF.R.S32.HI R16, RZ, 0x1f, R15 ;  /* 0x0000001fff100819 */ /* 0x000fe2000001140f */
[----:B------:R1:W2:Y:S01]  /*0ab0*/  @P0 LDS R12, [R14] ;  /* 0x000000000e0c0984 */ /* 0x0002a20000000800 */
[----:B0-----:R-:W-:-:S04]  /*0ac0*/  @P0 IADD3 R10, P1, P2, R15, R10, R9 ;  /* 0x0000000a0f0a0210 */ /* 0x001fc80007a3e009 */
[----:B------:R-:W-:-:S05]  /*0ad0*/  @P0 IADD3.X R11, PT, PT, R16, R11, RZ, P1, P2 ;  /* 0x0000000b100b0210 */ /* 0x000fca0000fe44ff */
[----:B------:R-:W3:Y:S01]  /*0ae0*/  @P0 LDG.E.U8.CONSTANT R10, desc[UR8][R10.64] ;  /* 0x000000080a0a0981 */ /* 0x000ee2000c1e9100 */
[----:B------:R-:W-:Y:S01]  /*0af0*/  ISETP.NE.OR P1, PT, R21, RZ, !P0 ;  /* 0x000000ff1500720c */ /* 0x000fe20004725670 */
[----:B------:R-:W-:Y:S01]  /*0b00*/  VIADD R7, R7, 0x1 ;  /* 0x0000000107077836 */ /* 0x000fe20000000000 */
[----:B------:R-:W-:Y:S01]  /*0b10*/  PLOP3.LUT P2, PT, PT, PT, PT, 0x8, 0x80 ;  /* 0x000000000080781c */ /* 0x000fe20003f4e170 */
[----:B-1----:R-:W-:Y:S02]  /*0b20*/  VIADD R14, R14, 0x80 ;  /* 0x000000800e0e7836 */ /* 0x002fe40000000000 */
[----:B------:R-:W-:Y:S01]  /*0b30*/  VIADD R15, R15, 0x10 ;  /* 0x000000100f0f7836 */ /* 0x000fe20000000000 */
[----:B---3--:R-:W-:-:S04]  /*0b40*/  @P0 LOP3.LUT R16, R10, 0xf0, RZ, 0xc0, !PT ;  /* 0x000000f00a100812 */ /* 0x008fc800078ec0ff */
[----:B------:R-:W-:-:S03]  /*0b50*/  @P0 SHF.R.U32.HI R16, RZ, 0x4, R16 ;  /* 0x00000004ff100819 */ /* 0x000fc60000011610 */
[----:B------:R-:W-:-:S04]  /*0b60*/  @!P1 LOP3.LUT R16, R10, 0xf, RZ, 0xc0, !PT ;  /* 0x0000000f0a109812 */ /* 0x000fc800078ec0ff */
[----:B------:R-:W-:-:S04]  /*0b70*/  @P0 ISETP.GE.U32.AND P1, PT, R16, 0x8, PT ;  /* 0x000000081000080c */ /* 0x000fc80003f26070 */
[----:B------:R-:W-:Y:S02]  /*0b80*/  @P0 PLOP3.LUT P2, PT, P1, PT, PT, 0x80, 0x8 ;  /* 0x000000000008081c */ /* 0x000fe40000f4f070 */
[----:B------:R-:W-:-:S05]  /*0b90*/  IADD3 R8, P1, PT, R8, 0x2, RZ ;  /* 0x0000000208087810 */ /* 0x000fca0007f3e0ff */
[----:B------:R-:W-:-:S06]  /*0ba0*/  IMAD.X R13, RZ, RZ, R13, P1 ;  /* 0x000000ffff0d7224 */ /* 0x000fcc00008e060d */
[----:B------:R-:W-:Y:S01]  /*0bb0*/  @P2 VIADD R16, R16, 0xfff0 ;  /* 0x0000fff010102836 */ /* 0x000fe20000000000 */
[----:B------:R-:W-:-:S05]  /*0bc0*/  ISETP.NE.AND P2, PT, R7, RZ, PT ;  /* 0x000000ff0700720c */ /* 0x000fca0003f45270 */
[----:B------:R-:W0:Y:S02]  /*0bd0*/  @P0 I2F.S16 R16, R16 ;  /* 0x0000001000100306 */ /* 0x000e240000101400 */
[----:B0-----:R-:W-:-:S04]  /*0be0*/  @P0 FMUL R10, R17, R16 ;  /* 0x00000010110a0220 */ /* 0x001fc80000400000 */
[----:B--2---:R-:W-:Y:S02]  /*0bf0*/  @P0 FFMA R5, R10, R12, R5 ;  /* 0x0000000c0a050223 */ /* 0x004fe40000000005 */
[----:B------:R-:W-:Y:S05]  /*0c00*/  @P2 BRA `(.L_x_104) ;  /* 0xfffffffc00902947 */ /* 0x000fea000383ffff */
.L_x_101:
[----:B------:R-:W0:Y:S01]  /*0c10*/  LDC R8, c[0x0][0x3a8] ;  /* 0x0000ea00ff087b82 */ /* 0x000e220000000800 */
[----:B------:R-:W-:Y:S07]  /*0c20*/  BSSY.RECONVERGENT B0, `(.L_x_105) ;  /* 0x0000028000007945 */ /* 0x000fee0003800200 */
[----:B------:R-:W1:Y:S01]  /*0c30*/  LDC R9, c[0x0][0x3a4] ;  /* 0x0000e900ff097b82 */ /* 0x000e620000000800 */
[----:B0-----:R-:W-:-:S05]  /*0c40*/  IMAD R7, R3, -0x20, R8 ;  /* 0xffffffe003077824 */ /* 0x001fca00078e0208 */
[----:B------:R-:W-:-:S04]  /*0c50*/  ISETP.GE.AND P0, PT, R4, R7, PT ;  /* 0x000000070400720c */ /* 0x000fc80003f06270 */
[----:B-1----:R-:W-:-:S13]  /*0c60*/  ISETP.LE.OR P0, PT, R9, UR4, P0 ;  /* 0x0000000409007c0c */ /* 0x002fda0008703670 */
[----:B------:R-:W-:Y:S05]  /*0c70*/  @P0 BRA `(.L_x_106) ;  /* 0x0000000000880947 */ /* 0x000fea0003800000 */
[----:B------:R-:W0:Y:S01]  /*0c80*/  LDCU.64 UR4, c[0x0][0x388] ;  /* 0x00007100ff0477ac */ /* 0x000e220008000a00 */
[----:B------:R-:W-:Y:S02]  /*0c90*/  SHF.R.S32.HI R7, RZ, 0x1f, R3 ;  /* 0x0000001fff077819 */ /* 0x000fe40000011403 */
[----:B------:R-:W-:-:S04]  /*0ca0*/  IADD3 R9, P0, PT, R6, R3, RZ ;  /* 0x0000000306097210 */ /* 0x000fc80007f1e0ff */
[----:B------:R-:W-:Y:S02]  /*0cb0*/  LEA.HI.X.SX32 R10, R6, R7, 0x1, P0 ;  /* 0x00000007060a7211 */ /* 0x000fe400000f0eff */
[----:B0-----:R-:W-:-:S04]  /*0cc0*/  LEA R8, P0, R9, UR4, 0x1 ;  /* 0x0000000409087c11 */ /* 0x001fc8000f8008ff */
[----:B------:R-:W-:-:S05]  /*0cd0*/  LEA.HI.X R9, R9, UR5, R10, 0x1, P0 ;  /* 0x0000000509097c11 */ /* 0x000fca00080f0c0a */
[----:B------:R-:W2:Y:S02]  /*0ce0*/  LDG.E.U16.CONSTANT R8, desc[UR8][R8.64] ;  /* 0x0000000808087981 */ /* 0x000ea4000c1e9500 */
[----:B--2---:R-:W-:-:S05]  /*0cf0*/  HADD2.F32 R10, -RZ, R8.H0_H0 ;  /* 0x20000008ff0a7230 */ /* 0x004fca0000004100 */
[----:B------:R-:W-:-:S13]  /*0d00*/  FSETP.NEU.AND P0, PT, R10, RZ, PT ;  /* 0x000000ff0a00720b */ /* 0x000fda0003f0d000 */
[----:B------:R-:W-:Y:S05]  /*0d10*/  @!P0 BRA `(.L_x_106) ;  /* 0x0000000000608947 */ /* 0x000fea0003800000 */
[----:B------:R-:W0:Y:S01]  /*0d20*/  LDCU.64 UR4, c[0x0][0x380] ;  /* 0x00007000ff0477ac */ /* 0x000e220008000a00 */
[----:B------:R-:W-:Y:S01]  /*0d30*/  IMAD.IADD R6, R6, 0x1, R3 ;  /* 0x0000000106067824 */ /* 0x000fe200078e0203 */
[----:B------:R-:W-:-:S03]  /*0d40*/  SHF.R.U32.HI R8, RZ, 0x1, R4 ;  /* 0x00000001ff087819 */ /* 0x000fc60000011604 */
[----:B------:R-:W-:-:S05]  /*0d50*/  IMAD.SHL.U32 R7, R6, 0x10, RZ ;  /* 0x0000001006077824 */ /* 0x000fca00078e00ff */
[----:B------:R-:W-:-:S04]  /*0d60*/  LOP3.LUT R6, R7, R8, RZ, 0xfc, !PT ;  /* 0x0000000807067212 */ /* 0x000fc800078efcff */
[----:B0-----:R-:W-:-:S04]  /*0d70*/  IADD3 R6, P0, PT, R6, UR4, RZ ;  /* 0x0000000406067c10 */ /* 0x001fc8000ff1e0ff */
[----:B------:R-:W-:-:S05]  /*0d80*/  LEA.HI.X.SX32 R7, R7, UR5, 0x1, P0 ;  /* 0x0000000507077c11 */ /* 0x000fca00080f0eff */
[----:B------:R-:W2:Y:S01]  /*0d90*/  LDG.E.U8.CONSTANT R6, desc[UR8][R6.64] ;  /* 0x0000000806067981 */ /* 0x000ea2000c1e9100 */
[----:B------:R-:W0:Y:S01]  /*0da0*/  S2UR UR5, SR_CgaCtaId ;  /* 0x00000000000579c3 */ /* 0x000e220000008800 */
[----:B------:R-:W-:Y:S01]  /*0db0*/  LOP3.LUT R0, R0, 0x1, RZ, 0xc0, !PT ;  /* 0x0000000100007812 */ /* 0x000fe200078ec0ff */
[----:B------:R-:W-:Y:S01]  /*0dc0*/  UMOV UR4, 0x400 ;  /* 0x0000040000047882 */ /* 0x000fe20000000000 */
[----:B------:R-:W-:Y:S02]  /*0dd0*/  IMAD R3, R3, 0x20, R4 ;  /* 0x0000002003037824 */ /* 0x000fe400078e0204 */
[----:B------:R-:W-:Y:S01]  /*0de0*/  ISETP.NE.U32.AND P0, PT, R0, 0x1, PT ;  /* 0x000000010000780c */ /* 0x000fe20003f05070 */
[----:B0-----:R-:W-:-:S06]  /*0df0*/  ULEA UR4, UR5, UR4, 0x18 ;  /* 0x0000000405047291 */ /* 0x001fcc000f8ec0ff */
[----:B------:R-:W-:-:S06]  /*0e00*/  LEA R8, R3, UR4, 0x2 ;  /* 0x0000000403087c11 */ /* 0x000fcc000f8e10ff */
[----:B------:R-:W0:Y:S01]  /*0e10*/  LDS R8, [R8] ;  /* 0x0000000008087984 */ /* 0x000e220000000800 */
[----:B--2---:R-:W-:-:S04]  /*0e20*/  LOP3.LUT R0, R6, 0xf0, RZ, 0xc0, !PT ;  /* 0x000000f006007812 */ /* 0x004fc800078ec0ff */
[----:B------:R-:W-:Y:S02]  /*0e30*/  SHF.R.U32.HI R0, RZ, 0x4, R0 ;  /* 0x00000004ff007819 */ /* 0x000fe40000011600 */
[----:B------:R-:W-:-:S04]  /*0e40*/  @P0 LOP3.LUT R0, R6, 0xf, RZ, 0xc0, !PT ;  /* 0x0000000f06000812 */ /* 0x000fc800078ec0ff */
[----:B------:R-:W-:-:S13]  /*0e50*/  ISETP.GE.U32.AND P0, PT, R0, 0x8, PT ;  /* 0x000000080000780c */ /* 0x000fda0003f06070 */
[----:B------:R-:W-:-:S04]  /*0e60*/  @P0 VIADD R0, R0, 0xfff0 ;  /* 0x0000fff000000836 */ /* 0x000fc80000000000 */
[----:B------:R-:W1:Y:S02]  /*0e70*/  I2F.S16 R3, R0 ;  /* 0x0000000000037306 */ /* 0x000e640000101400 */
[----:B-1----:R-:W-:-:S04]  /*0e80*/  FMUL R10, R10, R3 ;  /* 0x000000030a0a7220 */ /* 0x002fc80000400000 */
[----:B0-----:R-:W-:-:S07]  /*0e90*/  FFMA R5, R10, R8, R5 ;  /* 0x000000080a057223 */ /* 0x001fce0000000005 */
.L_x_106:
[----:B------:R-:W-:Y:S05]  /*0ea0*/  BSYNC.RECONVERGENT B0 ;  /* 0x0000000000007941 */ /* 0x000fea0003800200 */
.L_x_105:
[----:B------:R-:W0:Y:S01]  /*0eb0*/  SHFL.DOWN PT, R0, R5, 0x10, 0x1f ;  /* 0x0a001f0005007f89 */ /* 0x000e2200000e0000 */
[----:B------:R-:W-:Y:S01]  /*0ec0*/  ISETP.NE.AND P0, PT, R4, RZ, PT ;  /* 0x000000ff0400720c */ /* 0x000fe20003f05270 */
[----:B0-----:R-:W-:-:S05]  /*0ed0*/  FADD R0, R0, R5 ;  /* 0x0000000500007221 */ /* 0x001fca0000000000 */
[----:B------:R-:W0:Y:S02]  /*0ee0*/  SHFL.DOWN PT, R3, R0, 0x8, 0x1f ;  /* 0x09001f0000037f89 */ /* 0x000e2400000e0000 */
[----:B0-----:R-:W-:-:S05]  /*0ef0*/  FADD R3, R0, R3 ;  /* 0x0000000300037221 */ /* 0x001fca0000000000 */
[----:B------:R-:W0:Y:S02]  /*0f00*/  SHFL.DOWN PT, R6, R3, 0x4, 0x1f ;  /* 0x08801f0003067f89 */ /* 0x000e2400000e0000 */
[----:B0-----:R-:W-:-:S05]  /*0f10*/  FADD R6, R3, R6 ;  /* 0x0000000603067221 */ /* 0x001fca0000000000 */
[----:B------:R-:W0:Y:S02]  /*0f20*/  SHFL.DOWN PT, R7, R6, 0x2, 0x1f ;  /* 0x08401f0006077f89 */ /* 0x000e2400000e0000 */
[----:B0-----:R-:W-:-:S05]  /*0f30*/  FADD R7, R6, R7 ;  /* 0x0000000706077221 */ /* 0x001fca0000000000 */
[----:B------:R-:W0:Y:S02]  /*0f40*/  SHFL.DOWN PT, R8, R7, 0x1, 0x1f ;  /* 0x08201f0007087f89 */ /* 0x000e2400000e0000 */
[----:B0-----:R-:W-:-:S05]  /*0f50*/  FADD R8, R7, R8 ;  /* 0x0000000807087221 */ /* 0x001fca0000000000 */
[----:B------:R0:W1:Y:S01]  /*0f60*/  SHFL.IDX PT, R9, R8, RZ, 0x1f ;  /* 0x00001fff08097589 */ /* 0x00006200000e0000 */
[----:B------:R-:W-:Y:S05]  /*0f70*/  @P0 EXIT ;  /* 0x000000000000094d */ /* 0x000fea0003800000 */
[----:B------:R-:W2:Y:S02]  /*0f80*/  LDC.64 R4, c[0x0][0x398] ;  /* 0x0000e600ff047b82 */ /* 0x000ea40000000a00 */
[----:B--2---:R-:W-:-:S05]  /*0f90*/  IMAD.WIDE R2, R2, 0x4, R4 ;  /* 0x0000000402027825 */ /* 0x004fca00078e0204 */
[----:B-1----:R-:W-:Y:S01]  /*0fa0*/  STG.E desc[UR8][R2.64], R9 ;  /* 0x0000000902007986 */ /* 0x002fe2000c101908 */
[----:B------:R-:W-:Y:S05]  /*0fb0*/  EXIT ;  /* 0x000000000000794d */ /* 0x000fea0003800000 */
.L_x_107:
        /* <DEDUP_REMOVED lines=12> */
.L_x_181:


//--------------------- .text.quant_matvec_q4_f32_kernel --------------------------
	.section	.text.quant_matvec_q4_f32_kernel,"ax",@progbits
	.align	128
        .global         quant_matvec_q4_f32_kernel
        .type           quant_matvec_q4_f32_kernel,@function
        .size           quant_matvec_q4_f32_kernel,(.L_x_182 - quant_matvec_q4_f32_kernel)
        .other          quant_matvec_q4_f32_kernel,@"STO_CUDA_ENTRY STV_DEFAULT"
quant_matvec_q4_f32_kernel:
.text.quant_matvec_q4_f32_kernel:
[----:B------:R-:W-:Y:S01]  /*0000*/  LDC R1, c[0x0][0x37c] ;  /* 0x0000df00ff017b82 */ /* 0x000fe20000000800 */
[----:B------:R-:W0:Y:S01]  /*0010*/  S2R R3, SR_TID.X ;  /* 0x0000000000037919 */ /* 0x000e220000002100 */
[----:B------:R-:W1:Y:S01]  /*0020*/  LDCU UR4, c[0x0][0x360] ;  /* 0x00006c00ff0477ac */ /* 0x000e620008000800 */
[----:B------:R-:W2:Y:S01]  /*0030*/  S2R R5, SR_CTAID.X ;  /* 0x0000000000057919 */ /* 0x000ea20000002500 */
[----:B------:R-:W3:Y:S01]  /*0040*/  LDCU UR5, c[0x0][0x3a0] ;  /* 0x00007400ff0577ac */ /* 0x000ee20008000800 */
[----:B-1----:R-:W-:Y:S01]  /*0050*/  USHF.R.U32.HI UR4, URZ, 0x5, UR4 ;  /* 0x00000005ff047899 */ /* 0x002fe20008011604 */
[----:B0-----:R-:W-:-:S05]  /*0060*/  SHF.R.U32.HI R4, RZ, 0x5, R3 ;  /* 0x00000005ff047819 */ /* 0x001fca0000011603 */
[----:B--2---:R-:W-:-:S05]  /*0070*/  IMAD R4, R5, UR4, R4 ;  /* 0x0000000405047c24 */ /* 0x004fca000f8e0204 */
[----:B---3--:R-:W-:-:S13]  /*0080*/  ISETP.GE.AND P0, PT, R4, UR5, PT ;  /* 0x0000000504007c0c */ /* 0x008fda000bf06270 */
[----:B------:R-:W-:Y:S05]  /*0090*/  @P0 EXIT ;  /* 0x000000000000094d */ /* 0x000fea0003800000 */
[----:B------:R-:W0:Y:S01]  /*00a0*/  LDC R5, c[0x0][0x3a8] ;  /* 0x0000ea00ff057b82 */ /* 0x000e220000000800 */
[----:B------:R-:W1:Y:S01]  /*00b0*/  LDCU UR6, c[0x0][0x3a4] ;  /* 0x00007480ff0677ac */ /* 0x000e620008000800 */
[----:B------:R-:W-:Y:S01]  /*00c0*/  LOP3.LUT R7, R3, 0x1f, RZ, 0xc0, !PT ;  /* 0x0000001f03077812 */ /* 0x000fe200078ec0ff */
[----:B------:R-:W-:Y:S01]  /*00d0*/  IMAD.MOV.U32 R2, RZ, RZ, RZ ;  /* 0x000000ffff027224 */ /* 0x000fe200078e00ff */
[----:B------:R-:W2:Y:S01]  /*00e0*/  LDCU.64 UR4, c[0x0][0x358] ;  /* 0x00006b00ff0477ac */ /* 0x000ea20008000a00 */
[----:B-1----:R-:W-:Y:S01]  /*00f0*/  IMAD R9, R4, UR6, RZ ;  /* 0x0000000604097c24 */ /* 0x002fe2000f8e02ff */
[----:B0-----:R-:W-:-:S04]  /*0100*/  SHF.R.S32.HI R5, RZ, 0x5, R5 ;  /* 0x00000005ff057819 */ /* 0x001fc80000011405 */
[----:B------:R-:W-:-:S04]  /*0110*/  VIMNMX R6, PT, PT, R5, UR6, PT ;  /* 0x0000000605067c48 */ /* 0x000fc8000bfe0100 */
[----:B------:R-:W-:-:S13]  /*0120*/  ISETP.GE.AND P0, PT, R6, 0x1, PT ;  /* 0x000000010600780c */ /* 0x000fda0003f06270 */
[----:B--2---:R-:W-:Y:S05]  /*0130*/  @!P0 BRA `(.L_x_108) ;  /* 0x0000000800688947 */ /* 0x004fea0003800000 */
[----:B------:R-:W-:Y:S01]  /*0140*/  ISETP.GE.U32.AND P0, PT, R6, 0x4, PT ;  /* 0x000000040600780c */ /* 0x000fe20003f06070 */
[----:B------:R-:W-:Y:S01]  /*0150*/  IMAD.MOV.U32 R2, RZ, RZ, RZ ;  /* 0x000000ffff027224 */ /* 0x000fe200078e00ff */
[----:B------:R-:W-:Y:S01]  /*0160*/  SHF.R.S32.HI R8, RZ, 0x1f, R9 ;  /* 0x0000001fff087819 */ /* 0x000fe20000011409 */
[----:B------:R-:W-:Y:S01]  /*0170*/  IMAD.MOV.U32 R23, RZ, RZ, RZ ;  /* 0x000000ffff177224 */ /* 0x000fe200078e00ff */
[----:B------:R-:W-:Y:S02]  /*0180*/  SHF.R.U32.HI R21, RZ, 0x1, R7 ;  /* 0x00000001ff157819 */ /* 0x000fe40000011607 */
[----:B------:R-:W-:-:S07]  /*0190*/  LOP3.LUT R20, R3, 0x1, RZ, 0xc0, !PT ;  /* 0x0000000103147812 */ /* 0x000fce00078ec0ff */
[----:B------:R-:W-:Y:S05]  /*01a0*/  @!P0 BRA `(.L_x_109) ;  /* 0x0000000400988947 */ /* 0x000fea0003800000 */
[----:B------:R-:W0:Y:S01]  /*01b0*/  LDC.64 R10, c[0x0][0x390] ;  /* 0x0000e400ff0a7b82 */ /* 0x000e220000000a00 */
[----:B------:R-:W-:Y:S01]  /*01c0*/  IMAD.MOV.U32 R2, RZ, RZ, RZ ;  /* 0x000000ffff027224 */ /* 0x000fe200078e00ff */
[----:B------:R-:W-:Y:S01]  /*01d0*/  LOP3.LUT R23, R6, 0x7ffffffc, RZ, 0xc0, !PT ;  /* 0x7ffffffc06177812 */ /* 0x000fe200078ec0ff */
[----:B------:R-:W-:Y:S01]  /*01e0*/  IMAD.MOV.U32 R0, RZ, RZ, RZ ;  /* 0x000000ffff007224 */ /* 0x000fe200078e00ff */
[----:B------:R-:W1:Y:S06]  /*01f0*/  LDCU.64 UR6, c[0x0][0x388] ;  /* 0x00007100ff0677ac */ /* 0x000e6c0008000a00 */
.L_x_110:
[----:B------:R-:W-:-:S05]  /*0200*/  IADD3 R12, P0, PT, R9, R0, RZ ;  /* 0x00000000090c7210 */ /* 0x000fca0007f1e0ff */
[----:B------:R-:W-:Y:S01]  /*0210*/  IMAD.X R13, RZ, RZ, R8, P0 ;  /* 0x000000ffff0d7224 */ /* 0x000fe200000e0608 */
[----:B-1----:R-:W-:-:S04]  /*0220*/  LEA R18, P0, R12, UR6, 0x1 ;  /* 0x000000060c127c11 */ /* 0x002fc8000f8008ff */
[----:B------:R-:W-:-:S05]  /*0230*/  LEA.HI.X R19, R12, UR7, R13, 0x1, P0 ;  /* 0x000000070c137c11 */ /* 0x000fca00080f0c0d */
[----:B------:R-:W2:Y:S04]  /*0240*/  LDG.E.U16.CONSTANT R25, desc[UR4][R18.64] ;  /* 0x0000000412197981 */ /* 0x000ea8000c1e9500 */
[----:B------:R-:W3:Y:S04]  /*0250*/  LDG.E.U16.CONSTANT R22, desc[UR4][R18.64+0x2] ;  /* 0x0000020412167981 */ /* 0x000ee8000c1e9500 */
[----:B------:R-:W4:Y:S01]  /*0260*/  LDG.E.U16.CONSTANT R24, desc[UR4][R18.64+0x4] ;  /* 0x0000040412187981 */ /* 0x000f22000c1e9500 */
[----:B------:R-:W-:-:S03]  /*0270*/  PLOP3.LUT P3, PT, PT, PT, PT, 0x8, 0x80 ;  /* 0x000000000080781c */ /* 0x000fc60003f6e170 */
[----:B------:R-:W5:Y:S01]  /*0280*/  LDG.E.U16.CONSTANT R19, desc[UR4][R18.64+0x6] ;  /* 0x0000060412137981 */ /* 0x000f62000c1e9500 */
[----:B--2---:R-:W-:-:S05]  /*0290*/  HADD2.F32 R25, -RZ, R25.H0_H0 ;  /* 0x20000019ff197230 */ /* 0x004fca0000004100 */
[----:B------:R-:W-:-:S13]  /*02a0*/  FSETP.NEU.AND P2, PT, R25, RZ, PT ;  /* 0x000000ff1900720b */ /* 0x000fda0003f4d000 */
[----:B------:R-:W1:Y:S01]  /*02b0*/  @P2 LDC.64 R12, c[0x0][0x380] ;  /* 0x0000e000ff0c2b82 */ /* 0x000e620000000a00 */
[----:B------:R-:W-:-:S04]  /*02c0*/  @P2 IMAD.IADD R14, R9, 0x1, R0 ;  /* 0x00000001090e2824 */ /* 0x000fc800078e0200 */
[----:B------:R-:W-:-:S05]  /*02d0*/  @P2 IMAD.SHL.U32 R16, R14, 0x10, RZ ;  /* 0x000000100e102824 */ /* 0x000fca00078e00ff */
[----:B------:R-:W-:-:S04]  /*02e0*/  @P2 LOP3.LUT R15, R16, R21, RZ, 0xfc, !PT ;  /* 0x00000015100f2212 */ /* 0x000fc800078efcff */
[----:B-1----:R-:W-:-:S04]  /*02f0*/  @P2 IADD3 R14, P0, PT, R15, R12, RZ ;  /* 0x0000000c0f0e2210 */ /* 0x002fc80007f1e0ff */
[----:B------:R-:W-:-:S05]  /*0300*/  @P2 LEA.HI.X.SX32 R15, R16, R13, 0x1, P0 ;  /* 0x0000000d100f2211 */ /* 0x000fca00000f0eff */
[----:B------:R-:W2:Y:S01]  /*0310*/  @P2 LDG.E.U8.CONSTANT R14, desc[UR4][R14.64] ;  /* 0x000000040e0e2981 */ /* 0x000ea2000c1e9100 */
[----:B------:R-:W-:-:S04]  /*0320*/  IMAD R13, R0, 0x20, R7 ;  /* 0x00000020000d7824 */ /* 0x000fc800078e0207 */
[----:B0-----:R-:W-:-:S05]  /*0330*/  IMAD.WIDE.U32 R12, R13, 0x4, R10 ;  /* 0x000000040d0c7825 */ /* 0x001fca00078e000a */
[----:B------:R-:W5:Y:S01]  /*0340*/  @P2 LDG.E.CONSTANT R27, desc[UR4][R12.64] ;  /* 0x000000040c1b2981 */ /* 0x000f62000c1e9900 */
[----:B------:R-:W-:Y:S01]  /*0350*/  ISETP.NE.OR P0, PT, R20, RZ, !P2 ;  /* 0x000000ff1400720c */ /* 0x000fe20005705670 */
[----:B---3--:R-:W-:Y:S02]  /*0360*/  HADD2.F32 R22, -RZ, R22.H0_H0 ;  /* 0x20000016ff167230 */ /* 0x008fe40000004100 */
[----:B----4-:R-:W-:-:S03]  /*0370*/  HADD2.F32 R24, -RZ, R24.H0_H0 ;  /* 0x20000018ff187230 */ /* 0x010fc60000004100 */
[----:B------:R-:W-:-:S13]  /*0380*/  FSETP.NEU.AND P1, PT, R22, RZ, PT ;  /* 0x000000ff1600720b */ /* 0x000fda0003f2d000 */
[----:B------:R-:W-:-:S05]  /*0390*/  @P1 IMAD.IADD R26, R9, 0x1, R0 ;  /* 0x00000001091a1824 */ /* 0x000fca00078e0200 */
[----:B------:R-:W-:Y:S02]  /*03a0*/  @P1 LEA R26, R26, 0x10, 0x4 ;  /* 0x000000101a1a1811 */ /* 0x000fe400078e20ff */
[----:B--2---:R-:W-:-:S04]  /*03b0*/  @P2 LOP3.LUT R16, R14, 0xf0, RZ, 0xc0, !PT ;  /* 0x000000f00e102812 */ /* 0x004fc800078ec0ff */
[----:B------:R-:W-:Y:S02]  /*03c0*/  @P2 SHF.R.U32.HI R28, RZ, 0x4, R16 ;  /* 0x00000004ff1c2819 */ /* 0x000fe40000011610 */
[----:B------:R-:W-:Y:S01]  /*03d0*/  @!P0 LOP3.LUT R28, R14, 0xf, RZ, 0xc0, !PT ;  /* 0x0000000f0e1c8812 */ /* 0x000fe200078ec0ff */
[----:B------:R-:W0:Y:S03]  /*03e0*/  @P1 LDC.64 R16, c[0x0][0x380] ;  /* 0x0000e000ff101b82 */ /* 0x000e260000000a00 */
[----:B------:R-:W-:-:S04]  /*03f0*/  @P2 ISETP.GE.U32.AND P0, PT, R28, 0x8, PT ;  /* 0x000000081c00280c */ /* 0x000fc80003f06070 */
[----:B------:R-:W-:Y:S02]  /*0400*/  @P2 PLOP3.LUT P3, PT, P0, PT, PT, 0x80, 0x8 ;  /* 0x000000000008281c */ /* 0x000fe4000076f070 */
[----:B------:R-:W-:-:S11]  /*0410*/  FSETP.NEU.AND P0, PT, R24, RZ, PT ;  /* 0x000000ff1800720b */ /* 0x000fd60003f0d000 */
[----:B------:R-:W-:Y:S02]  /*0420*/  @P3 VIADD R28, R28, 0xfff0 ;  /* 0x0000fff01c1c3836 */ /* 0x000fe40000000000 */
[----:B------:R-:W1:Y:S04]  /*0430*/  @P0 LDC.64 R14, c[0x0][0x380] ;  /* 0x0000e000ff0e0b82 */ /* 0x000e680000000a00 */
[----:B------:R-:W2:Y:S02]  /*0440*/  @P2 I2F.S16 R28, R28 ;  /* 0x0000001c001c2306 */ /* 0x000ea40000101400 */
[----:B--2---:R-:W-:Y:S01]  /*0450*/  @P2 FMUL R25, R25, R28 ;  /* 0x0000001c19192220 */ /* 0x004fe20000400000 */
[----:B------:R-:W-:-:S03]  /*0460*/  @P0 IMAD.IADD R28, R9, 0x1, R0 ;  /* 0x00000001091c0824 */ /* 0x000fc600078e0200 */
[----:B-----5:R-:W-:Y:S01]  /*0470*/  @P2 FFMA R2, R27, R25, R2 ;  /* 0x000000191b022223 */ /* 0x020fe20000000002 */
[-C--:B------:R-:W-:Y:S02]  /*0480*/  @P1 LOP3.LUT R25, R26, R21.reuse, RZ, 0xfc, !PT ;  /* 0x000000151a191212 */ /* 0x080fe400078efcff */
[----:B------:R-:W-:Y:S02]  /*0490*/  @P0 LEA R28, R28, 0x20, 0x4 ;  /* 0x000000201c1c0811 */ /* 0x000fe400078e20ff */
[----:B0-----:R-:W-:Y:S02]  /*04a0*/  @P1 IADD3 R16, P2, PT, R25, R16, RZ ;  /* 0x0000001019101210 */ /* 0x001fe40007f5e0ff */
[----:B------:R-:W-:Y:S02]  /*04b0*/  @P0 LOP3.LUT R27, R28, R21, RZ, 0xfc, !PT ;  /* 0x000000151c1b0212 */ /* 0x000fe400078efcff */
[----:B------:R-:W-:Y:S02]  /*04c0*/  @P1 LEA.HI.X.SX32 R17, R26, R17, 0x1, P2 ;  /* 0x000000111a111211 */ /* 0x000fe400010f0eff */
[----:B-1----:R-:W-:-:S03]  /*04d0*/  @P0 IADD3 R26, P2, PT, R27, R14, RZ ;  /* 0x0000000e1b1a0210 */ /* 0x002fc60007f5e0ff */
[----:B------:R0:W2:Y:S01]  /*04e0*/  @P1 LDG.E.U8.CONSTANT R16, desc[UR4][R16.64] ;  /* 0x0000000410101981 */ /* 0x0000a2000c1e9100 */
[----:B------:R-:W-:-:S05]  /*04f0*/  @P0 LEA.HI.X.SX32 R27, R28, R15, 0x1, P2 ;  /* 0x0000000f1c1b0211 */ /* 0x000fca00010f0eff */
[----:B------:R-:W3:Y:S01]  /*0500*/  @P0 LDG.E.U8.CONSTANT R26, desc[UR4][R26.64] ;  /* 0x000000041a1a0981 */ /* 0x000ee2000c1e9100 */
[----:B------:R-:W-:-:S05]  /*0510*/  HADD2.F32 R19, -RZ, R19.H0_H0 ;  /* 0x20000013ff137230 */ /* 0x000fca0000004100 */
[----:B------:R-:W-:Y:S02]  /*0520*/  FSETP.NEU.AND P2, PT, R19, RZ, PT ;  /* 0x000000ff1300720b */ /* 0x000fe40003f4d000 */
[C---:B------:R-:W-:Y:S02]  /*0530*/  ISETP.NE.OR P3, PT, R20.reuse, RZ, !P1 ;  /* 0x000000ff1400720c */ /* 0x040fe40004f65670 */
[----:B------:R-:W-:-:S09]  /*0540*/  ISETP.NE.OR P4, PT, R20, RZ, !P0 ;  /* 0x000000ff1400720c */ /* 0x000fd20004785670 */
[----:B------:R-:W1:Y:S01]  /*0550*/  @P2 LDC.64 R14, c[0x0][0x380] ;  /* 0x0000e000ff0e2b82 */ /* 0x000e620000000a00 */
[----:B0-----:R-:W-:Y:S01]  /*0560*/  @P2 IMAD.IADD R17, R9, 0x1, R0 ;  /* 0x0000000109112824 */ /* 0x001fe200078e0200 */
[----:B------:R-:W4:Y:S01]  /*0570*/  @P2 LDG.E.CONSTANT R27, desc[UR4][R12.64+0x180] ;  /* 0x000180040c1b2981 */ /* 0x000f22000c1e9900 */
[----:B--2---:R-:W-:-:S04]  /*0580*/  @P1 LOP3.LUT R18, R16, 0xf0, RZ, 0xc0, !PT ;  /* 0x000000f010121812 */ /* 0x004fc800078ec0ff */
[----:B------:R-:W-:Y:S02]  /*0590*/  @P1 SHF.R.U32.HI R18, RZ, 0x4, R18 ;  /* 0x00000004ff121819 */ /* 0x000fe40000011612 */
[----:B---3--:R-:W-:Y:S02]  /*05a0*/  @P0 LOP3.LUT R25, R26, 0xf0, RZ, 0xc0, !PT ;  /* 0x000000f01a190812 */ /* 0x008fe400078ec0ff */
[----:B------:R-:W-:Y:S02]  /*05b0*/  @!P3 LOP3.LUT R18, R16, 0xf, RZ, 0xc0, !PT ;  /* 0x0000000f1012b812 */ /* 0x000fe400078ec0ff */
[----:B------:R-:W-:Y:S02]  /*05c0*/  @P0 SHF.R.U32.HI R16, RZ, 0x4, R25 ;  /* 0x00000004ff100819 */ /* 0x000fe40000011619 */
[----:B------:R-:W-:Y:S01]  /*05d0*/  @!P4 LOP3.LUT R16, R26, 0xf, RZ, 0xc0, !PT ;  /* 0x0000000f1a10c812 */ /* 0x000fe200078ec0ff */
[----:B------:R-:W2:Y:S01]  /*05e0*/  @P1 LDG.E.CONSTANT R25, desc[UR4][R12.64+0x80] ;  /* 0x000080040c191981 */ /* 0x000ea2000c1e9900 */
[----:B------:R-:W-:-:S03]  /*05f0*/  @P2 LEA R26, R17, 0x30, 0x4 ;  /* 0x00000030111a2811 */ /* 0x000fc600078e20ff */
[----:B------:R0:W3:Y:S01]  /*0600*/  @P0 LDG.E.CONSTANT R17, desc[UR4][R12.64+0x100] ;  /* 0x000100040c110981 */ /* 0x0000e2000c1e9900 */
[----:B------:R-:W-:-:S04]  /*0610*/  @P2 LOP3.LUT R29, R26, R21, RZ, 0xfc, !PT ;  /* 0x000000151a1d2212 */ /* 0x000fc800078efcff */
[----:B-1----:R-:W-:-:S04]  /*0620*/  @P2 IADD3 R14, P3, PT, R29, R14, RZ ;  /* 0x0000000e1d0e2210 */ /* 0x002fc80007f7e0ff */
[----:B------:R-:W-:-:S05]  /*0630*/  @P2 LEA.HI.X.SX32 R15, R26, R15, 0x1, P3 ;  /* 0x0000000f1a0f2211 */ /* 0x000fca00018f0eff */
[----:B------:R1:W5:Y:S01]  /*0640*/  @P2 LDG.E.U8.CONSTANT R14, desc[UR4][R14.64] ;  /* 0x000000040e0e2981 */ /* 0x000362000c1e9100 */
[----:B------:R-:W-:Y:S02]  /*0650*/  ISETP.NE.OR P6, PT, R20, RZ, !P2 ;  /* 0x000000ff1400720c */ /* 0x000fe400057c5670 */
[----:B------:R-:W-:Y:S02]  /*0660*/  @P1 ISETP.GE.U32.AND P4, PT, R18, 0x8, PT ;  /* 0x000000081200180c */ /* 0x000fe40003f86070 */
[----:B------:R-:W-:Y:S02]  /*0670*/  PLOP3.LUT P3, PT, PT, PT, PT, 0x8, 0x80 ;  /* 0x000000000080781c */ /* 0x000fe40003f6e170 */
[----:B------:R-:W-:Y:S02]  /*0680*/  @P1 PLOP3.LUT P3, PT, P4, PT, PT, 0x80, 0x8 ;  /* 0x000000000008181c */ /* 0x000fe4000276f070 */
[----:B------:R-:W-:Y:S02]  /*0690*/  @P0 ISETP.GE.U32.AND P5, PT, R16, 0x8, PT ;  /* 0x000000081000080c */ /* 0x000fe40003fa6070 */
[----:B------:R-:W-:-:S02]  /*06a0*/  PLOP3.LUT P4, PT, PT, PT, PT, 0x8, 0x80 ;  /* 0x000000000080781c */ /* 0x000fc40003f8e170 */
[----:B------:R-:W-:-:S07]  /*06b0*/  @P0 PLOP3.LUT P4, PT, P5, PT, PT, 0x80, 0x8 ;  /* 0x000000000008081c */ /* 0x000fce0002f8f070 */
[----:B------:R-:W-:-:S04]  /*06c0*/  @P3 VIADD R18, R18, 0xfff0 ;  /* 0x0000fff012123836 */ /* 0x000fc80000000000 */
[----:B0-----:R-:W0:Y:S02]  /*06d0*/  @P1 I2F.S16 R13, R18 ;  /* 0x00000012000d1306 */ /* 0x001e240000101400 */
[----:B------:R-:W-:Y:S02]  /*06e0*/  @P4 VIADD R16, R16, 0xfff0 ;  /* 0x0000fff010104836 */ /* 0x000fe40000000000 */
[----:B------:R-:W-:-:S04]  /*06f0*/  VIADD R0, R0, 0x4 ;  /* 0x0000000400007836 */ /* 0x000fc80000000000 */
[----:B-1----:R-:W1:Y:S01]  /*0700*/  @P0 I2F.S16 R15, R16 ;  /* 0x00000010000f0306 */ /* 0x002e620000101400 */
[----:B0-----:R-:W-:Y:S01]  /*0710*/  @P1 FMUL R13, R22, R13 ;  /* 0x0000000d160d1220 */ /* 0x001fe20000400000 */
[----:B-1----:R-:W-:Y:S01]  /*0720*/  @P0 FMUL R15, R24, R15 ;  /* 0x0000000f180f0220 */ /* 0x002fe20000400000 */
[----:B-----5:R-:W-:-:S04]  /*0730*/  @P2 LOP3.LUT R26, R14, 0xf0, RZ, 0xc0, !PT ;  /* 0x000000f00e1a2812 */ /* 0x020fc800078ec0ff */
[----:B------:R-:W-:Y:S02]  /*0740*/  @P2 SHF.R.U32.HI R26, RZ, 0x4, R26 ;  /* 0x00000004ff1a2819 */ /* 0x000fe4000001161a */
[----:B------:R-:W-:-:S04]  /*0750*/  @!P6 LOP3.LUT R26, R14, 0xf, RZ, 0xc0, !PT ;  /* 0x0000000f0e1ae812 */ /* 0x000fc800078ec0ff */
[----:B------:R-:W-:Y:S02]  /*0760*/  @P2 ISETP.GE.U32.AND P5, PT, R26, 0x8, PT ;  /* 0x000000081a00280c */ /* 0x000fe40003fa6070 */
[----:B------:R-:W-:Y:S02]  /*0770*/  PLOP3.LUT P6, PT, PT, PT, PT, 0x8, 0x80 ;  /* 0x000000000080781c */ /* 0x000fe40003fce170 */
[----:B------:R-:W-:Y:S01]  /*0780*/  @P2 PLOP3.LUT P6, PT, P5, PT, PT, 0x80, 0x8 ;  /* 0x000000000008281c */ /* 0x000fe20002fcf070 */
[----:B--2---:R-:W-:Y:S01]  /*0790*/  @P1 FFMA R2, R25, R13, R2 ;  /* 0x0000000d19021223 */ /* 0x004fe20000000002 */
[----:B------:R-:W-:-:S11]  /*07a0*/  ISETP.NE.AND P1, PT, R0, R23, PT ;  /* 0x000000170000720c */ /* 0x000fd60003f25270 */
[----:B------:R-:W-:-:S06]  /*07b0*/  @P6 VIADD R26, R26, 0xfff0 ;  /* 0x0000fff01a1a6836 */ /* 0x000fcc0000000000 */
[----:B------:R-:W0:Y:S01]  /*07c0*/  @P2 I2F.S16 R26, R26 ;  /* 0x0000001a001a2306 */ /* 0x000e220000101400 */
[----:B---3--:R-:W-:Y:S01]  /*07d0*/  @P0 FFMA R2, R17, R15, R2 ;  /* 0x0000000f11020223 */ /* 0x008fe20000000002 */
[----:B0-----:R-:W-:-:S04]  /*07e0*/  @P2 FMUL R19, R19, R26 ;  /* 0x0000001a13132220 */ /* 0x001fc80000400000 */
[----:B----4-:R-:W-:Y:S01]  /*07f0*/  @P2 FFMA R2, R27, R19, R2 ;  /* 0x000000131b022223 */ /* 0x010fe20000000002 */
[----:B------:R-:W-:Y:S06]  /*0800*/  @P1 BRA `(.L_x_110) ;  /* 0xfffffff8007c1947 */ /* 0x000fec000383ffff */
.L_x_109:
[----:B------:R-:W-:-:S13]  /*0810*/  LOP3.LUT P0, R14, R6, 0x3, RZ, 0xc0, !PT ;  /* 0x00000003060e7812 */ /* 0x000fda000780c0ff */
[----:B------:R-:W-:Y:S05]  /*0820*/  @!P0 BRA `(.L_x_108) ;  /* 0x0000000000ac8947 */ /* 0x000fea0003800000 */
[----:B------:R-:W0:Y:S01]  /*0830*/  LDC.64 R10, c[0x0][0x390] ;  /* 0x0000e400ff0a7b82 */ /* 0x000e220000000a00 */
[----:B------:R-:W1:Y:S01]  /*0840*/  LDCU.64 UR6, c[0x0][0x388] ;  /* 0x00007100ff0677ac */ /* 0x000e620008000a00 */
[----:B------:R-:W-:Y:S01]  /*0850*/  IMAD R13, R23, 0x20, R7 ;  /* 0x00000020170d7824 */ /* 0x000fe200078e0207 */
[C---:B------:R-:W-:Y:S01]  /*0860*/  IADD3 R0, P0, PT, R9.reuse, R23, RZ ;  /* 0x0000001709007210 */ /* 0x040fe20007f1e0ff */
[----:B------:R-:W-:Y:S02]  /*0870*/  IMAD.IADD R23, R9, 0x1, R23 ;  /* 0x0000000109177824 */ /* 0x000fe400078e0217 */
[----:B0-----:R-:W-:-:S04]  /*0880*/  IMAD.WIDE.U32 R10, R13, 0x4, R10 ;  /* 0x000000040d0a7825 */ /* 0x001fc800078e000a */
[----:B------:R-:W-:Y:S01]  /*0890*/  IMAD.X R13, RZ, RZ, R8, P0 ;  /* 0x000000ffff0d7224 */ /* 0x000fe200000e0608 */
[C---:B-1----:R-:W-:Y:S01]  /*08a0*/  LEA R12, P0, R0.reuse, UR6, 0x1 ;  /* 0x00000006000c7c11 */ /* 0x042fe2000f8008ff */
[----:B------:R-:W-:Y:S02]  /*08b0*/  IMAD.MOV R8, RZ, RZ, -R14 ;  /* 0x000000ffff087224 */ /* 0x000fe400078e0a0e */
[----:B------:R-:W-:Y:S01]  /*08c0*/  IMAD.MOV.U32 R15, RZ, RZ, R11 ;  /* 0x000000ffff0f7224 */ /* 0x000fe200078e000b */
[----:B------:R-:W-:Y:S01]  /*08d0*/  LEA.HI.X R13, R0, UR7, R13, 0x1, P0 ;  /* 0x00000007000d7c11 */ /* 0x000fe200080f0c0d */
[----:B------:R-:W-:Y:S02]  /*08e0*/  IMAD.MOV.U32 R0, RZ, RZ, R10 ;  /* 0x000000ffff007224 */ /* 0x000fe400078e000a */
[----:B------:R-:W-:-:S07]  /*08f0*/  IMAD.SHL.U32 R14, R23, 0x10, RZ ;  /* 0x00000010170e7824 */ /* 0x000fce00078e00ff */
.L_x_111:
[----:B------:R-:W2:Y:S02]  /*0900*/  LDG.E.U16.CONSTANT R10, desc[UR4][R12.64] ;  /* 0x000000040c0a7981 */ /* 0x000ea4000c1e9500 */
[----:B--2---:R-:W-:-:S05]  /*0910*/  HADD2.F32 R18, -RZ, R10.H0_H0 ;  /* 0x2000000aff127230 */ /* 0x004fca0000004100 */
[----:B------:R-:W-:-:S13]  /*0920*/  FSETP.NEU.AND P0, PT, R18, RZ, PT ;  /* 0x000000ff1200720b */ /* 0x000fda0003f0d000 */
[----:B------:R-:W0:Y:S01]  /*0930*/  @P0 LDC.64 R10, c[0x0][0x380] ;  /* 0x0000e000ff0a0b82 */ /* 0x000e220000000a00 */
[----:B------:R-:W-:Y:S02]  /*0940*/  @P0 SHF.R.S32.HI R16, RZ, 0x1f, R14 ;  /* 0x0000001fff100819 */ /* 0x000fe4000001140e */
[----:B0-----:R-:W-:-:S04]  /*0950*/  @P0 IADD3 R10, P1, P2, R14, R10, R21 ;  /* 0x0000000a0e0a0210 */ /* 0x001fc80007a3e015 */
[----:B------:R-:W-:-:S05]  /*0960*/  @P0 IADD3.X R11, PT, PT, R16, R11, RZ, P1, P2 ;  /* 0x0000000b100b0210 */ /* 0x000fca0000fe44ff */
[----:B------:R0:W2:Y:S02]  /*0970*/  @P0 LDG.E.U8.CONSTANT R16, desc[UR4][R10.64] ;  /* 0x000000040a100981 */ /* 0x0000a4000c1e9100 */
[----:B0-----:R-:W-:Y:S02]  /*0980*/  @P0 IMAD.MOV.U32 R10, RZ, RZ, R0 ;  /* 0x000000ffff0a0224 */ /* 0x001fe400078e0000 */
[----:B------:R-:W-:-:S05]  /*0990*/  @P0 IMAD.MOV.U32 R11, RZ, RZ, R15 ;  /* 0x000000ffff0b0224 */ /* 0x000fca00078e000f */
[----:B------:R0:W3:Y:S01]  /*09a0*/  @P0 LDG.E.CONSTANT R19, desc[UR4][R10.64] ;  /* 0x000000040a130981 */ /* 0x0000e2000c1e9900 */
[----:B------:R-:W-:Y:S01]  /*09b0*/  ISETP.NE.OR P1, PT, R20, RZ, !P0 ;  /* 0x000000ff1400720c */ /* 0x000fe20004725670 */
[----:B------:R-:W-:Y:S01]  /*09c0*/  VIADD R8, R8, 0x1 ;  /* 0x0000000108087836 */ /* 0x000fe20000000000 */
[----:B------:R-:W-:Y:S01]  /*09d0*/  PLOP3.LUT P2, PT, PT, PT, PT, 0x8, 0x80 ;  /* 0x000000000080781c */ /* 0x000fe20003f4e170 */
[----:B------:R-:W-:-:S03]  /*09e0*/  VIADD R14, R14, 0x10 ;  /* 0x000000100e0e7836 */ /* 0x000fc60000000000 */
[----:B------:R-:W-:Y:S02]  /*09f0*/  ISETP.NE.AND P3, PT, R8, RZ, PT ;  /* 0x000000ff0800720c */ /* 0x000fe40003f65270 */
[----:B--2---:R-:W-:-:S04]  /*0a00*/  @P0 LOP3.LUT R17, R16, 0xf0, RZ, 0xc0, !PT ;  /* 0x000000f010110812 */ /* 0x004fc800078ec0ff */
[----:B------:R-:W-:Y:S02]  /*0a10*/  @P0 SHF.R.U32.HI R17, RZ, 0x4, R17 ;  /* 0x00000004ff110819 */ /* 0x000fe40000011611 */
[----:B------:R-:W-:-:S04]  /*0a20*/  @!P1 LOP3.LUT R17, R16, 0xf, RZ, 0xc0, !PT ;  /* 0x0000000f10119812 */ /* 0x000fc800078ec0ff */
[----:B------:R-:W-:-:S04]  /*0a30*/  @P0 ISETP.GE.U32.AND P1, PT, R17, 0x8, PT ;  /* 0x000000081100080c */ /* 0x000fc80003f26070 */
[----:B------:R-:W-:Y:S02]  /*0a40*/  @P0 PLOP3.LUT P2, PT, P1, PT, PT, 0x80, 0x8 ;  /* 0x000000000008081c */ /* 0x000fe40000f4f070 */
[----:B------:R-:W-:-:S05]  /*0a50*/  IADD3 R0, P1, PT, R0, 0x80, RZ ;  /* 0x0000008000007810 */ /* 0x000fca0007f3e0ff */
[----:B------:R-:W-:-:S06]  /*0a60*/  IMAD.X R15, RZ, RZ, R15, P1 ;  /* 0x000000ffff0f7224 */ /* 0x000fcc00008e060f */
[----:B------:R-:W-:Y:S01]  /*0a70*/  @P2 VIADD R17, R17, 0xfff0 ;  /* 0x0000fff011112836 */ /* 0x000fe20000000000 */
[----:B------:R-:W-:-:S05]  /*0a80*/  IADD3 R12, P2, PT, R12, 0x2, RZ ;  /* 0x000000020c0c7810 */ /* 0x000fca0007f5e0ff */
[----:B------:R-:W0:Y:S01]  /*0a90*/  @P0 I2F.S16 R17, R17 ;  /* 0x0000001100110306 */ /* 0x000e220000101400 */
[----:B------:R-:W-:Y:S02]  /*0aa0*/  IMAD.X R13, RZ, RZ, R13, P2 ;  /* 0x000000ffff0d7224 */ /* 0x000fe400010e060d */
[----:B0-----:R-:W-:-:S04]  /*0ab0*/  @P0 FMUL R10, R18, R17 ;  /* 0x00000011120a0220 */ /* 0x001fc80000400000 */
[----:B---3--:R-:W-:Y:S01]  /*0ac0*/  @P0 FFMA R2, R19, R10, R2 ;  /* 0x0000000a13020223 */ /* 0x008fe20000000002 */
[----:B------:R-:W-:Y:S06]  /*0ad0*/  @P3 BRA `(.L_x_111) ;  /* 0xfffffffc00883947 */ /* 0x000fec000383ffff */
.L_x_108:
[----:B------:R-:W0:Y:S02]  /*0ae0*/  LDCU UR6, c[0x0][0x3a4] ;  /* 0x00007480ff0677ac */ /* 0x000e240008000800 */
[----:B0-----:R-:W-:-:S13]  /*0af0*/  ISETP.GE.AND P0, PT, R5, UR6, PT ;  /* 0x0000000605007c0c */ /* 0x001fda000bf06270 */
[----:B------:R-:W-:Y:S05]  /*0b00*/  @P0 BRA `(.L_x_112) ;  /* 0x0000000000a40947 */ /* 0x000fea0003800000 */
[----:B------:R-:W0:Y:S01]  /*0b10*/  LDCU UR6, c[0x0][0x3a8] ;  /* 0x00007500ff0677ac */ /* 0x000e220008000800 */
[----:B------:R-:W-:Y:S01]  /*0b20*/  IMAD.SHL.U32 R0, R6, 0x20, RZ ;  /* 0x0000002006007824 */ /* 0x000fe200078e00ff */
[----:B------:R-:W-:Y:S04]  /*0b30*/  BSSY.RECONVERGENT B0, `(.L_x_112) ;  /* 0x0000026000007945 */ /* 0x000fe80003800200 */
[----:B0-----:R-:W-:-:S04]  /*0b40*/  IADD3 R8, PT, PT, -R0, UR6, RZ ;  /* 0x0000000600087c10 */ /* 0x001fc8000fffe1ff */
[----:B------:R-:W-:-:S13]  /*0b50*/  ISETP.GE.AND P0, PT, R7, R8, PT ;  /* 0x000000080700720c */ /* 0x000fda0003f06270 */
        /* <DEDUP_REMOVED lines=17> */
[----:B------:R-:W-:Y:S01]  /*0c70*/  LEA.HI.X.SX32 R9, R6, UR7, 0x1, P0 ;  /* 0x0000000706097c11 */ /* 0x000fe200080f0eff */
[----:B------:R-:W0:Y:S04]  /*0c80*/  LDCU.64 UR6, c[0x0][0x390] ;  /* 0x00007200ff0677ac */ /* 0x000e280008000a00 */
[----:B------:R-:W2:Y:S01]  /*0c90*/  LDG.E.U8.CONSTANT R8, desc[UR4][R8.64] ;  /* 0x0000000408087981 */ /* 0x000ea2000c1e9100 */
[----:B------:R-:W-:-:S04]  /*0ca0*/  IADD3 R6, P0, PT, R7, R0, RZ ;  /* 0x0000000007067210 */ /* 0x000fc80007f1e0ff */
[----:B------:R-:W-:Y:S02]  /*0cb0*/  LEA.HI.X.SX32 R11, R0, RZ, 0x1, P0 ;  /* 0x000000ff000b7211 */ /* 0x000fe400000f0eff */
[----:B0-----:R-:W-:-:S04]  /*0cc0*/  LEA R10, P0, R6, UR6, 0x2 ;  /* 0x00000006060a7c11 */ /* 0x001fc8000f8010ff */
[----:B------:R-:W-:-:S06]  /*0cd0*/  LEA.HI.X R11, R6, UR7, R11, 0x2, P0 ;  /* 0x00000007060b7c11 */ /* 0x000fcc00080f140b */
[----:B------:R-:W3:Y:S01]  /*0ce0*/  LDG.E.CONSTANT R11, desc[UR4][R10.64] ;  /* 0x000000040a0b7981 */ /* 0x000ee2000c1e9900 */
[----:B------:R-:W-:-:S04]  /*0cf0*/  LOP3.LUT R3, R3, 0x1, RZ, 0xc0, !PT ;  /* 0x0000000103037812 */ /* 0x000fc800078ec0ff */
[----:B------:R-:W-:Y:S02]  /*0d00*/  ISETP.NE.U32.AND P0, PT, R3, 0x1, PT ;  /* 0x000000010300780c */ /* 0x000fe40003f05070 */
[----:B--2---:R-:W-:-:S04]  /*0d10*/  LOP3.LUT R0, R8, 0xf0, RZ, 0xc0, !PT ;  /* 0x000000f008007812 */ /* 0x004fc800078ec0ff */
[----:B------:R-:W-:-:S07]  /*0d20*/  SHF.R.U32.HI R0, RZ, 0x4, R0 ;  /* 0x00000004ff007819 */ /* 0x000fce0000011600 */
[----:B------:R-:W-:-:S04]  /*0d30*/  @P0 LOP3.LUT R0, R8, 0xf, RZ, 0xc0, !PT ;  /* 0x0000000f08000812 */ /* 0x000fc800078ec0ff */
[----:B------:R-:W-:-:S13]  /*0d40*/  ISETP.GE.U32.AND P0, PT, R0, 0x8, PT ;  /* 0x000000080000780c */ /* 0x000fda0003f06070 */
[----:B------:R-:W-:-:S06]  /*0d50*/  @P0 VIADD R0, R0, 0xfff0 ;  /* 0x0000fff000000836 */ /* 0x000fcc0000000000 */
[----:B------:R-:W0:Y:S02]  /*0d60*/  I2F.S16 R0, R0 ;  /* 0x0000000000007306 */ /* 0x000e240000101400 */
[----:B0-----:R-:W-:-:S04]  /*0d70*/  FMUL R5, R5, R0 ;  /* 0x0000000005057220 */ /* 0x001fc80000400000 */
[----:B---3--:R-:W-:-:S07]  /*0d80*/  FFMA R2, R11, R5, R2 ;  /* 0x000000050b027223 */ /* 0x008fce0000000002 */
.L_x_113:
[----:B------:R-:W-:Y:S05]  /*0d90*/  BSYNC.RECONVERGENT B0 ;  /* 0x0000000000007941 */ /* 0x000fea0003800200 */
.L_x_112:
        /* <DEDUP_REMOVED lines=10> */
[----:B0-----:R-:W-:-:S06]  /*0e40*/  FADD R9, R6, R9 ;  /* 0x0000000906097221 */ /* 0x001fcc0000000000 */
[----:B------:R-:W0:Y:S01]  /*0e50*/  SHFL.IDX PT, R9, R9, RZ, 0x1f ;  /* 0x00001fff09097589 */ /* 0x000e2200000e0000 */
[----:B------:R-:W-:Y:S05]  /*0e60*/  @P0 EXIT ;  /* 0x000000000000094d */ /* 0x000fea0003800000 */
[----:B------:R-:W1:Y:S02]  /*0e70*/  LDC.64 R2, c[0x0][0x398] ;  /* 0x0000e600ff027b82 */ /* 0x000e640000000a00 */
[----:B-1----:R-:W-:-:S05]  /*0e80*/  IMAD.WIDE R4, R4, 0x4, R2 ;  /* 0x0000000404047825 */ /* 0x002fca00078e0202 */
[----:B0-----:R-:W-:Y:S01]  /*0e90*/  STG.E desc[UR4][R4.64], R9 ;  /* 0x0000000904007986 */ /* 0x001fe2000c101904 */
[----:B------:R-:W-:Y:S05]  /*0ea0*/  EXIT ;  /* 0x000000000000794d */ /* 0x000fea0003800000 */
.L_x_114:
        /* <DEDUP_REMOVED lines=13> */
.L_x_182:


//--------------------- .text.softmax_rows_optimized_kernel --------------------------
	.section	.text.softmax_rows_optimized_kernel,"ax",@progbits
	.align	128
        .global         softmax_rows_optimized_kernel
        .type           softmax_rows_optimized_kernel,@function
        .size           softmax_rows_optimized_kernel,(.L_x_173 - softmax_rows_optimized_kernel)
        .other          softmax_rows_optimized_kernel,@"STO_CUDA_ENTRY STV_DEFAULT"
softmax_rows_optimized_kernel:
.text.softmax_rows_optimized_kernel:
[----:B------:R-:W-:Y:S08]  /*0000*/  LDC R1, c[0x0][0x37c] ;  /* 0x0000df00ff017b82 */ /* 0x000ff00000000800 */
[----:B------:R-:W0:Y:S08]  /*0010*/  S2UR UR4, SR_CTAID.X ;  /* 0x00000000000479c3 */ /* 0x000e300000002500 */
[----:B------:R-:W0:Y:S02]  /*0020*/  LDC R0, c[0x0][0x388] ;  /* 0x0000e200ff007b82 */ /* 0x000e240000000800 */
[----:B0-----:R-:W-:-:S13]  /*0030*/  ISETP.LE.AND P0, PT, R0, UR4, PT ;  /* 0x0000000400007c0c */ /* 0x001fda000bf03270 */
[----:B------:R-:W-:Y:S05]  /*0040*/  @P0 EXIT ;  /* 0x000000000000094d */ /* 0x000fea0003800000 */
[----:B------:R-:W0:Y:S01]  /*0050*/  S2R R18, SR_TID.X ;  /* 0x0000000000127919 */ /* 0x000e220000002100 */
[----:B------:R-:W1:Y:S01]  /*0060*/  LDCU UR5, c[0x0][0x38c] ;  /* 0x00007180ff0577ac */ /* 0x000e620008000800 */
[----:B------:R-:W2:Y:S01]  /*0070*/  LDC.64 R6, c[0x0][0x380] ;  /* 0x0000e000ff067b82 */ /* 0x000ea20000000a00 */
[----:B------:R-:W-:Y:S01]  /*0080*/  BSSY.RECONVERGENT B0, `(.L_x_115) ;  /* 0x000002d000007945 */ /* 0x000fe20003800200 */
[----:B------:R-:W-:Y:S01]  /*0090*/  IMAD.MOV.U32 R8, RZ, RZ, -0x800000 ;  /* 0xff800000ff087424 */ /* 0x000fe200078e00ff */
[----:B------:R-:W3:Y:S05]  /*00a0*/  LDCU.64 UR6, c[0x0][0x358] ;  /* 0x00006b00ff0677ac */ /* 0x000eea0008000a00 */
[----:B------:R-:W4:Y:S01]  /*00b0*/  LDC R10, c[0x0][0x360] ;  /* 0x0000d800ff0a7b82 */ /* 0x000f220000000800 */
[----:B-1----:R-:W-:-:S04]  /*00c0*/  IMAD.U32 R14, RZ, RZ, UR5 ;  /* 0x00000005ff0e7e24 */ /* 0x002fc8000f8e00ff */
[----:B------:R-:W-:Y:S01]  /*00d0*/  IMAD.WIDE.U32 R4, R14, UR4, RZ ;  /* 0x000000040e047c25 */ /* 0x000fe2000f8e00ff */
[----:B------:R-:W-:Y:S02]  /*00e0*/  SHF.R.S32.HI R0, RZ, 0x1f, R14 ;  /* 0x0000001fff007819 */ /* 0x000fe4000001140e */
[----:B--2---:R-:W-:-:S03]  /*00f0*/  LEA R2, P1, R4, R6, 0x2 ;  /* 0x0000000604027211 */ /* 0x004fc600078210ff */
[----:B------:R-:W-:Y:S02]  /*0100*/  IMAD R3, R0, UR4, RZ ;  /* 0x0000000400037c24 */ /* 0x000fe4000f8e02ff */
[C---:B0-----:R-:W-:Y:S01]  /*0110*/  IMAD.SHL.U32 R11, R18.reuse, 0x4, RZ ;  /* 0x00000004120b7824 */ /* 0x041fe200078e00ff */
[----:B------:R-:W-:Y:S02]  /*0120*/  LOP3.LUT R12, R18, 0x1f, RZ, 0xc0, !PT ;  /* 0x0000001f120c7812 */ /* 0x000fe400078ec0ff */
[----:B------:R-:W-:Y:S02]  /*0130*/  IADD3 R0, PT, PT, R5, R3, RZ ;  /* 0x0000000305007210 */ /* 0x000fe40007ffe0ff */
[----:B------:R-:W-:Y:S02]  /*0140*/  ISETP.GE.AND P0, PT, R11, R14, PT ;  /* 0x0000000e0b00720c */ /* 0x000fe40003f06270 */
[----:B------:R-:W-:Y:S02]  /*0150*/  LEA.HI.X R3, R4, R7, R0, 0x2, P1 ;  /* 0x0000000704037211 */ /* 0x000fe400008f1400 */
[----:B------:R-:W-:-:S09]  /*0160*/  SHF.R.U32.HI R0, RZ, 0x5, R18 ;  /* 0x00000005ff007819 */ /* 0x000fd20000011612 */
[----:B---34-:R-:W-:Y:S05]  /*0170*/  @P0 BRA `(.L_x_116) ;  /* 0x0000000000740947 */ /* 0x018fea0003800000 */
[----:B------:R-:W0:Y:S01]  /*0180*/  LDC R14, c[0x0][0x38c] ;  /* 0x0000e300ff0e7b82 */ /* 0x000e220000000800 */
[----:B------:R-:W-:Y:S01]  /*0190*/  IMAD.MOV.U32 R8, RZ, RZ, -0x800000 ;  /* 0xff800000ff087424 */ /* 0x000fe200078e00ff */
[----:B------:R-:W-:-:S07]  /*01a0*/  MOV R9, R11 ;  /* 0x0000000b00097202 */ /* 0x000fce0000000f00 */
.L_x_120:
[----:B------:R-:W-:Y:S01]  /*01b0*/  VIADD R5, R9, 0x3 ;  /* 0x0000000309057836 */ /* 0x000fe20000000000 */
[----:B------:R-:W-:Y:S04]  /*01c0*/  BSSY.RECONVERGENT B1, `(.L_x_117) ;  /* 0x0000015000017945 */ /* 0x000fe80003800200 */
[----:B0-----:R-:W-:-:S13]  /*01d0*/  ISETP.GE.AND P0, PT, R5, R14, PT ;  /* 0x0000000e0500720c */ /* 0x001fda0003f06270 */
[----:B------:R-:W-:Y:S05]  /*01e0*/  @P0 BRA `(.L_x_118) ;  /* 0x0000000000180947 */ /* 0x000fea0003800000 */
[----:B------:R-:W-:-:S06]  /*01f0*/  IMAD.WIDE R4, R9, 0x4, R2 ;  /* 0x0000000409047825 */ /* 0x000fcc00078e0202 */
[----:B------:R-:W2:Y:S02]  /*0200*/  LDG.E.128 R4, desc[UR6][R4.64] ;  /* 0x0000000604047981 */ /* 0x000ea4000c1e1d00 */
[----:B--2---:R-:W-:-:S04]  /*0210*/  FMNMX R6, R6, R7, !PT ;  /* 0x0000000706067209 */ /* 0x004fc80007800000 */
[----:B------:R-:W-:-:S04]  /*0220*/  FMNMX3 R7, R4, R5, R6, !PT ;  /* 0x0000000504077276 */ /* 0x000fc80007800006 */
[----:B------:R-:W-:Y:S01]  /*0230*/  FMNMX R8, R7, R8, !PT ;  /* 0x0000000807087209 */ /* 0x000fe20007800000 */
[----:B------:R-:W-:Y:S06]  /*0240*/  BRA `(.L_x_119) ;  /* 0x0000000000307947 */ /* 0x000fec0003800000 */
.L_x_118:
[----:B------:R-:W-:-:S05]  /*0250*/  IMAD.WIDE R4, R9, 0x4, R2 ;  /* 0x0000000409047825 */ /* 0x000fca00078e0202 */
[----:B------:R-:W2:Y:S01]  /*0260*/  LDG.E R7, desc[UR6][R4.64] ;  /* 0x0000000604077981 */ /* 0x000ea2000c1e1900 */
[----:B------:R-:W-:-:S05]  /*0270*/  VIADD R13, R9, 0x1 ;  /* 0x00000001090d7836 */ /* 0x000fca0000000000 */
[----:B------:R-:W-:Y:S02]  /*0280*/  ISETP.GE.AND P0, PT, R13, R14, PT ;  /* 0x0000000e0d00720c */ /* 0x000fe40003f06270 */
[----:B--2---:R-:W-:-:S11]  /*0290*/  FMNMX R8, R7, R8, !PT ;  /* 0x0000000807087209 */ /* 0x004fd60007800000 */
[----:B------:R-:W-:Y:S05]  /*02a0*/  @P0 BRA `(.L_x_119) ;  /* 0x0000000000180947 */ /* 0x000fea0003800000 */
[----:B------:R-:W-:-:S04]  /*02b0*/  IADD3 R7, PT, PT, R9, 0x2, RZ ;  /* 0x0000000209077810 */ /* 0x000fc80007ffe0ff */
[----:B------:R-:W-:Y:S02]  /*02c0*/  ISETP.GE.AND P0, PT, R7, R14, PT ;  /* 0x0000000e0700720c */ /* 0x000fe40003f06270 */
[----:B------:R-:W2:Y:S11]  /*02d0*/  LDG.E R7, desc[UR6][R4.64+0x4] ;  /* 0x0000040604077981 */ /* 0x000eb6000c1e1900 */
[----:B------:R-:W3:Y:S01]  /*02e0*/  @!P0 LDG.E R13, desc[UR6][R4.64+0x8] ;  /* 0x00000806040d8981 */ /* 0x000ee2000c1e1900 */
[----:B--2---:R-:W-:-:S04]  /*02f0*/  FMNMX R8, R8, R7, !PT ;  /* 0x0000000708087209 */ /* 0x004fc80007800000 */
[----:B---3--:R-:W-:-:S07]  /*0300*/  @!P0 FMNMX R8, R8, R13, !PT ;  /* 0x0000000d08088209 */ /* 0x008fce0007800000 */
.L_x_119:
[----:B------:R-:W-:Y:S05]  /*0310*/  BSYNC.RECONVERGENT B1 ;  /* 0x0000000000017941 */ /* 0x000fea0003800200 */
.L_x_117:
[----:B------:R-:W-:-:S05]  /*0320*/  IMAD R9, R10, 0x4, R9 ;  /* 0x000000040a097824 */ /* 0x000fca00078e0209 */
[----:B------:R-:W-:-:S13]  /*0330*/  ISETP.GE.AND P0, PT, R9, R14, PT ;  /* 0x0000000e0900720c */ /* 0x000fda0003f06270 */
[----:B------:R-:W-:Y:S05]  /*0340*/  @!P0 BRA `(.L_x_120) ;  /* 0xfffffffc00988947 */ /* 0x000fea000383ffff */
.L_x_116:
[----:B------:R-:W-:Y:S05]  /*0350*/  BSYNC.RECONVERGENT B0 ;  /* 0x0000000000007941 */ /* 0x000fea0003800200 */
.L_x_115:
[----:B------:R-:W0:Y:S01]  /*0360*/  SHFL.DOWN PT, R5, R8, 0x10, 0x1f ;  /* 0x0a001f0008057f89 */ /* 0x000e2200000e0000 */
[----:B------:R-:W-:Y:S02]  /*0370*/  ISETP.NE.AND P0, PT, R12, RZ, PT ;  /* 0x000000ff0c00720c */ /* 0x000fe40003f05270 */
[----:B------:R-:W-:Y:S02]  /*0380*/  ISETP.GT.U32.AND P1, PT, R18, 0x1f, PT ;  /* 0x0000001f1200780c */ /* 0x000fe40003f24070 */
[----:B------:R-:W-:-:S09]  /*0390*/  SHF.R.U32.HI R13, RZ, 0x5, R10 ;  /* 0x00000005ff0d7819 */ /* 0x000fd2000001160a */
[----:B------:R-:W1:Y:S01]  /*03a0*/  @!P0 S2R R16, SR_CgaCtaId ;  /* 0x0000000000108919 */ /* 0x000e620000008800 */
[----:B0-----:R-:W-:-:S05]  /*03b0*/  FMNMX R5, R5, R8, !PT ;  /* 0x0000000805057209 */ /* 0x001fca0007800000 */
[----:B------:R-:W0:Y:S02]  /*03c0*/  SHFL.DOWN PT, R4, R5, 0x8, 0x1f ;  /* 0x09001f0005047f89 */ /* 0x000e2400000e0000 */
[----:B0-----:R-:W-:Y:S02]  /*03d0*/  FMNMX R4, R5, R4, !PT ;  /* 0x0000000405047209 */ /* 0x001fe40007800000 */
[----:B------:R-:W-:-:S03]  /*03e0*/  @!P0 MOV R5, 0x400 ;  /* 0x0000040000058802 */ /* 0x000fc60000000f00 */
[----:B------:R-:W0:Y:S01]  /*03f0*/  SHFL.DOWN PT, R7, R4, 0x4, 0x1f ;  /* 0x08801f0004077f89 */ /* 0x000e2200000e0000 */
[----:B-1----:R-:W-:-:S05]  /*0400*/  @!P0 LEA R5, R16, R5, 0x18 ;  /* 0x0000000510058211 */ /* 0x002fca00078ec0ff */
[----:B------:R-:W-:Y:S01]  /*0410*/  @!P0 IMAD R5, R0, 0x4, R5 ;  /* 0x0000000400058824 */ /* 0x000fe200078e0205 */
[----:B0-----:R-:W-:-:S05]  /*0420*/  FMNMX R7, R4, R7, !PT ;  /* 0x0000000704077209 */ /* 0x001fca0007800000 */
[----:B------:R-:W0:Y:S02]  /*0430*/  SHFL.DOWN PT, R6, R7, 0x2, 0x1f ;  /* 0x08401f0007067f89 */ /* 0x000e2400000e0000 */
[----:B0-----:R-:W-:-:S05]  /*0440*/  FMNMX R6, R7, R6, !PT ;  /* 0x0000000607067209 */ /* 0x001fca0007800000 */
[----:B------:R-:W0:Y:S02]  /*0450*/  SHFL.DOWN PT, R9, R6, 0x1, 0x1f ;  /* 0x08201f0006097f89 */ /* 0x000e2400000e0000 */
[----:B0-----:R-:W-:-:S05]  /*0460*/  FMNMX R9, R6, R9, !PT ;  /* 0x0000000906097209 */ /* 0x001fca0007800000 */
[----:B------:R-:W0:Y:S04]  /*0470*/  SHFL.IDX PT, R8, R9, RZ, 0x1f ;  /* 0x00001fff09087589 */ /* 0x000e2800000e0000 */
[----:B0-----:R0:W-:Y:S01]  /*0480*/  @!P0 STS [R5], R8 ;  /* 0x0000000805008388 */ /* 0x0011e20000000800 */
[----:B------:R-:W-:Y:S06]  /*0490*/  BAR.SYNC.DEFER_BLOCKING 0x0 ;  /* 0x0000000000007b1d */ /* 0x000fec0000010000 */
[----:B------:R-:W-:Y:S05]  /*04a0*/  @P1 BRA `(.L_x_121) ;  /* 0x0000000000641947 */ /* 0x000fea0003800000 */
[----:B------:R-:W-:Y:S01]  /*04b0*/  ISETP.GE.U32.AND P1, PT, R12, R13, PT ;  /* 0x0000000d0c00720c */ /* 0x000fe20003f26070 */
[----:B------:R-:W-:-:S12]  /*04c0*/  UMOV UR4, 0xffffffff ;  /* 0xffffffff00047882 */ /* 0x000fd80000000000 */
[----:B0-----:R-:W0:Y:S01]  /*04d0*/  @!P1 S2R R5, SR_CgaCtaId ;  /* 0x0000000000059919 */ /* 0x001e220000008800 */
[----:B------:R-:W-:-:S04]  /*04e0*/  @!P1 MOV R4, 0x400 ;  /* 0x0000040000049802 */ /* 0x000fc80000000f00 */
[----:B0-----:R-:W-:Y:S02]  /*04f0*/  @!P1 LEA R5, R5, R4, 0x18 ;  /* 0x0000000405059211 */ /* 0x001fe400078ec0ff */
[----:B------:R-:W-:-:S03]  /*0500*/  MOV R4, 0xff800000 ;  /* 0xff80000000047802 */ /* 0x000fc60000000f00 */
[----:B------:R-:W-:-:S05]  /*0510*/  @!P1 IMAD R5, R12, 0x4, R5 ;  /* 0x000000040c059824 */ /* 0x000fca00078e0205 */
[----:B------:R0:W1:Y:S01]  /*0520*/  @!P1 LDS R4, [R5] ;  /* 0x0000000005049984 */ /* 0x0000620000000800 */
[----:B------:R-:W-:Y:S05]  /*0530*/  BRA.DIV UR4, `(.L_x_122) ;  /* 0x0000000e04347947 */ /* 0x000fea000b800000 */
[----:B01----:R-:W0:Y:S02]  /*0540*/  SHFL.DOWN PT, R5, R4, 0x10, 0x1f ;  /* 0x0a001f0004057f89 */ /* 0x003e2400000e0000 */
[----:B0-----:R-:W-:-:S05]  /*0550*/  FMNMX R5, R5, R4, !PT ;  /* 0x0000000405057209 */ /* 0x001fca0007800000 */
[----:B------:R-:W0:Y:S02]  /*0560*/  SHFL.DOWN PT, R6, R5, 0x8, 0x1f ;  /* 0x09001f0005067f89 */ /* 0x000e2400000e0000 */
[----:B0-----:R-:W-:-:S05]  /*0570*/  FMNMX R6, R5, R6, !PT ;  /* 0x0000000605067209 */ /* 0x001fca0007800000 */
[----:B------:R-:W0:Y:S02]  /*0580*/  SHFL.DOWN PT, R7, R6, 0x4, 0x1f ;  /* 0x08801f0006077f89 */ /* 0x000e2400000e0000 */
[----:B0-----:R-:W-:-:S05]  /*0590*/  FMNMX R7, R6, R7, !PT ;  /* 0x0000000706077209 */ /* 0x001fca0007800000 */
[----:B------:R-:W0:Y:S02]  /*05a0*/  SHFL.DOWN PT, R8, R7, 0x2, 0x1f ;  /* 0x08401f0007087f89 */ /* 0x000e2400000e0000 */
[----:B0-----:R-:W-:-:S05]  /*05b0*/  FMNMX R8, R7, R8, !PT ;  /* 0x0000000807087209 */ /* 0x001fca0007800000 */
[----:B------:R0:W1:Y:S02]  /*05c0*/  SHFL.DOWN PT, R9, R8, 0x1, 0x1f ;  /* 0x08201f0008097f89 */ /* 0x00006400000e0000 */
.L_x_142:
[----:B------:R-:W2:Y:S01]  /*05d0*/  @!P0 S2R R5, SR_CgaCtaId ;  /* 0x0000000000058919 */ /* 0x000ea20000008800 */
[----:B-1----:R-:W-:Y:S01]  /*05e0*/  FMNMX R9, R8, R9, !PT ;  /* 0x0000000908097209 */ /* 0x002fe20007800000 */
[----:B------:R-:W-:Y:S05]  /*05f0*/  WARPSYNC.ALL ;  /* 0x0000000000007948 */ /* 0x000fea0003800000 */
[----:B------:R-:W1:Y:S01]  /*0600*/  SHFL.IDX PT, R9, R9, RZ, 0x1f ;  /* 0x00001fff09097589 */ /* 0x000e6200000e0000 */
[----:B------:R-:W-:-:S04]  /*0610*/  @!P0 MOV R4, 0x400 ;  /* 0x0000040000048802 */ /* 0x000fc80000000f00 */
[----:B--2---:R-:W-:-:S05]  /*0620*/  @!P0 LEA R4, R5, R4, 0x18 ;  /* 0x0000000405048211 */ /* 0x004fca00078ec0ff */
[----:B-1----:R1:W-:Y:S02]  /*0630*/  @!P0 STS [R4], R9 ;  /* 0x0000000904008388 */ /* 0x0023e40000000800 */
.L_x_121:
[----:B------:R-:W-:Y:S05]  /*0640*/  WARPSYNC.ALL ;  /* 0x0000000000007948 */ /* 0x000fea0003800000 */
[----:B------:R-:W-:Y:S01]  /*0650*/  ISETP.GE.AND P0, PT, R11, R14, PT ;  /* 0x0000000e0b00720c */ /* 0x000fe20003f06270 */
[----:B------:R-:W2:Y:S01]  /*0660*/  S2UR UR5, SR_CgaCtaId ;  /* 0x00000000000579c3 */ /* 0x000ea20000008800 */
[----:B------:R-:W-:-:S07]  /*0670*/  UMOV UR4, 0x400 ;  /* 0x0000040000047882 */ /* 0x000fce0000000000 */
[----:B------:R-:W-:Y:S01]  /*0680*/  BAR.SYNC.DEFER_BLOCKING 0x0 ;  /* 0x0000000000007b1d */ /* 0x000fe20000010000 */
[----:B------:R-:W-:-:S05]  /*0690*/  IMAD.MOV.U32 R17, RZ, RZ, RZ ;  /* 0x000000ffff117224 */ /* 0x000fca00078e00ff */
[----:B------:R-:W-:Y:S01]  /*06a0*/  BSSY.RECONVERGENT B0, `(.L_x_123) ;  /* 0x0000051000007945 */ /* 0x000fe20003800200 */
[----:B--2---:R-:W-:-:S03]  /*06b0*/  ULEA UR4, UR5, UR4, 0x18 ;  /* 0x0000000405047291 */ /* 0x004fc6000f8ec0ff */
[----:B------:R-:W-:Y:S09]  /*06c0*/  @P0 BRA `(.L_x_124) ;  /* 0x0000000400380947 */ /* 0x000ff20003800000 */
[----:B------:R-:W2:Y:S01]  /*06d0*/  LDS R16, [UR4] ;  /* 0x00000004ff107984 */ /* 0x000ea20008000800 */
[----:B------:R-:W3:Y:S01]  /*06e0*/  LDC R14, c[0x0][0x38c] ;  /* 0x0000e300ff0e7b82 */ /* 0x000ee20000000800 */
[----:B------:R-:W-:Y:S02]  /*06f0*/  HFMA2 R17, -RZ, RZ, 0, 0 ;  /* 0x00000000ff117431 */ /* 0x000fe400000001ff */
[----:B------:R-:W-:-:S07]  /*0700*/  IMAD.MOV.U32 R15, RZ, RZ, R11 ;  /* 0x000000ffff0f7224 */ /* 0x000fce00078e000b */
.L_x_128:
[----:B0123--:R-:W-:Y:S01]  /*0710*/  VIADD R5, R15, 0x3 ;  /* 0x000000030f057836 */ /* 0x00ffe20000000000 */
[----:B------:R-:W-:Y:S04]  /*0720*/  BSSY.RECONVERGENT B1, `(.L_x_125) ;  /* 0x0000045000017945 */ /* 0x000fe80003800200 */
[----:B---3--:R-:W-:-:S13]  /*0730*/  ISETP.GE.AND P0, PT, R5, R14, PT ;  /* 0x0000000e0500720c */ /* 0x008fda0003f06270 */
[----:B------:R-:W-:Y:S05]  /*0740*/  @P0 BRA `(.L_x_126) ;  /* 0x0000000000800947 */ /* 0x000fea0003800000 */
[----:B-1----:R-:W-:-:S05]  /*0750*/  IMAD.WIDE R8, R15, 0x4, R2 ;  /* 0x000000040f087825 */ /* 0x002fca00078e0202 */
[----:B------:R-:W2:Y:S02]  /*0760*/  LDG.E.128 R4, desc[UR6][R8.64] ;  /* 0x0000000608047981 */ /* 0x000ea4000c1e1d00 */
[C---:B--2---:R-:W-:Y:S01]  /*0770*/  FADD R4, -R16.reuse, R4 ;  /* 0x0000000410047221 */ /* 0x044fe20000000100 */
[C---:B------:R-:W-:Y:S01]  /*0780*/  FADD R5, -R16.reuse, R5 ;  /* 0x0000000510057221 */ /* 0x040fe20000000100 */
[C---:B------:R-:W-:Y:S01]  /*0790*/  FADD R6, -R16.reuse, R6 ;  /* 0x0000000610067221 */ /* 0x040fe20000000100 */
[----:B------:R-:W-:Y:S01]  /*07a0*/  FADD R7, -R16, R7 ;  /* 0x0000000710077221 */ /* 0x000fe20000000100 */
[----:B------:R-:W-:Y:S01]  /*07b0*/  FMUL R19, R4, 1.4426950216293334961 ;  /* 0x3fb8aa3b04137820 */ /* 0x000fe20000400000 */
[----:B------:R-:W-:Y:S01]  /*07c0*/  FMUL R20, R5, 1.4426950216293334961 ;  /* 0x3fb8aa3b05147820 */ /* 0x000fe20000400000 */
[----:B------:R-:W-:Y:S01]  /*07d0*/  FMUL R21, R6, 1.4426950216293334961 ;  /* 0x3fb8aa3b06157820 */ /* 0x000fe20000400000 */
[----:B------:R-:W-:Y:S02]  /*07e0*/  FMUL R22, R7, 1.4426950216293334961 ;  /* 0x3fb8aa3b07167820 */ /* 0x000fe40000400000 */
[----:B------:R-:W-:-:S02]  /*07f0*/  FSETP.GEU.AND P0, PT, R19, -126, PT ;  /* 0xc2fc00001300780b */ /* 0x000fc40003f0e000 */
[----:B------:R-:W-:Y:S02]  /*0800*/  FSETP.GEU.AND P1, PT, R20, -126, PT ;  /* 0xc2fc00001400780b */ /* 0x000fe40003f2e000 */
[----:B------:R-:W-:Y:S02]  /*0810*/  FSETP.GEU.AND P2, PT, R21, -126, PT ;  /* 0xc2fc00001500780b */ /* 0x000fe40003f4e000 */
[----:B------:R-:W-:-:S07]  /*0820*/  FSETP.GEU.AND P3, PT, R22, -126, PT ;  /* 0xc2fc00001600780b */ /* 0x000fce0003f6e000 */
[----:B------:R-:W-:Y:S02]  /*0830*/  @!P0 FMUL R19, R19, 0.5 ;  /* 0x3f00000013138820 */ /* 0x000fe40000400000 */
[----:B------:R-:W-:Y:S02]  /*0840*/  @!P1 FMUL R20, R20, 0.5 ;  /* 0x3f00000014149820 */ /* 0x000fe40000400000 */
[----:B------:R-:W-:Y:S01]  /*0850*/  @!P2 FMUL R21, R21, 0.5 ;  /* 0x3f0000001515a820 */ /* 0x000fe20000400000 */
[----:B------:R-:W0:Y:S01]  /*0860*/  MUFU.EX2 R4, R19 ;  /* 0x0000001300047308 */ /* 0x000e220000000800 */
[----:B------:R-:W-:-:S07]  /*0870*/  @!P3 FMUL R22, R22, 0.5 ;  /* 0x3f0000001616b820 */ /* 0x000fce0000400000 */
[----:B------:R-:W1:Y:S08]  /*0880*/  MUFU.EX2 R5, R20 ;  /* 0x0000001400057308 */ /* 0x000e700000000800 */
[----:B------:R-:W2:Y:S01]  /*0890*/  MUFU.EX2 R6, R21 ;  /* 0x0000001500067308 */ /* 0x000ea20000000800 */
[----:B0-----:R-:W-:-:S07]  /*08a0*/  @!P0 FMUL R4, R4, R4 ;  /* 0x0000000404048220 */ /* 0x001fce0000400000 */
[----:B------:R-:W0:Y:S01]  /*08b0*/  MUFU.EX2 R7, R22 ;  /* 0x0000001600077308 */ /* 0x000e220000000800 */
[----:B-1----:R-:W-:-:S04]  /*08c0*/  @!P1 FMUL R5, R5, R5 ;  /* 0x0000000505059220 */ /* 0x002fc80000400000 */
[----:B------:R-:W-:Y:S01]  /*08d0*/  FADD R19, R4, R5 ;  /* 0x0000000504137221 */ /* 0x000fe20000000000 */
[----:B--2---:R-:W-:-:S04]  /*08e0*/  @!P2 FMUL R6, R6, R6 ;  /* 0x000000060606a220 */ /* 0x004fc80000400000 */
[----:B------:R-:W-:Y:S01]  /*08f0*/  FADD R20, R6, R19 ;  /* 0x0000001306147221 */ /* 0x000fe20000000000 */
[----:B0-----:R-:W-:-:S04]  /*0900*/  @!P3 FMUL R7, R7, R7 ;  /* 0x000000070707b220 */ /* 0x001fc80000400000 */
[----:B------:R-:W-:Y:S01]  /*0910*/  FADD R20, R7, R20 ;  /* 0x0000001407147221 */ /* 0x000fe20000000000 */
[----:B------:R3:W-:Y:S03]  /*0920*/  STG.E.128 desc[UR6][R8.64], R4 ;  /* 0x0000000408007986 */ /* 0x0007e6000c101d06 */
[----:B------:R-:W-:Y:S01]  /*0930*/  FADD R17, R20, R17 ;  /* 0x0000001114117221 */ /* 0x000fe20000000000 */
[----:B------:R-:W-:Y:S06]  /*0940*/  BRA `(.L_x_127) ;  /* 0x0000000000887947 */ /* 0x000fec0003800000 */
.L_x_126:
[----:B-1----:R-:W-:-:S05]  /*0950*/  IMAD.WIDE R4, R15, 0x4, R2 ;  /* 0x000000040f047825 */ /* 0x002fca00078e0202 */
[----:B------:R-:W2:Y:S01]  /*0960*/  LDG.E R7, desc[UR6][R4.64] ;  /* 0x0000000604077981 */ /* 0x000ea2000c1e1900 */
[----:B------:R-:W-:Y:S01]  /*0970*/  IADD3 R9, PT, PT, R15, 0x1, RZ ;  /* 0x000000010f097810 */ /* 0x000fe20007ffe0ff */
[----:B--2---:R-:W-:-:S04]  /*0980*/  FADD R7, -R16, R7 ;  /* 0x0000000710077221 */ /* 0x004fc80000000100 */
[----:B------:R-:W-:-:S05]  /*0990*/  FMUL R7, R7, 1.4426950216293334961 ;  /* 0x3fb8aa3b07077820 */ /* 0x000fca0000400000 */
[----:B------:R-:W-:-:S13]  /*09a0*/  FSETP.GEU.AND P0, PT, R7, -126, PT ;  /* 0xc2fc00000700780b */ /* 0x000fda0003f0e000 */
[----:B------:R-:W-:-:S04]  /*09b0*/  @!P0 FMUL R7, R7, 0.5 ;  /* 0x3f00000007078820 */ /* 0x000fc80000400000 */
[----:B------:R-:W0:Y:S02]  /*09c0*/  MUFU.EX2 R6, R7 ;  /* 0x0000000700067308 */ /* 0x000e240000000800 */
[----:B0-----:R-:W-:Y:S01]  /*09d0*/  @!P0 FMUL R6, R6, R6 ;  /* 0x0000000606068220 */ /* 0x001fe20000400000 */
[----:B------:R-:W-:-:S03]  /*09e0*/  ISETP.GE.AND P0, PT, R9, R14, PT ;  /* 0x0000000e0900720c */ /* 0x000fc60003f06270 */
[----:B------:R-:W-:Y:S01]  /*09f0*/  FADD R17, R6, R17 ;  /* 0x0000001106117221 */ /* 0x000fe20000000000 */
[----:B------:R0:W-:Y:S09]  /*0a00*/  STG.E desc[UR6][R4.64], R6 ;  /* 0x0000000604007986 */ /* 0x0001f2000c101906 */
[----:B------:R-:W-:Y:S05]  /*0a10*/  @P0 BRA `(.L_x_127) ;  /* 0x0000000000540947 */ /* 0x000fea0003800000 */
[----:B------:R-:W2:Y:S01]  /*0a20*/  LDG.E R7, desc[UR6][R4.64+0x4] ;  /* 0x0000040604077981 */ /* 0x000ea2000c1e1900 */
[----:B------:R-:W-:Y:S02]  /*0a30*/  VIADD R9, R15, 0x2 ;  /* 0x000000020f097836 */ /* 0x000fe40000000000 */
[----:B--2---:R-:W-:-:S04]  /*0a40*/  FADD R7, -R16, R7 ;  /* 0x0000000710077221 */ /* 0x004fc80000000100 */
[----:B------:R-:W-:-:S05]  /*0a50*/  FMUL R7, R7, 1.4426950216293334961 ;  /* 0x3fb8aa3b07077820 */ /* 0x000fca0000400000 */
[----:B------:R-:W-:-:S13]  /*0a60*/  FSETP.GEU.AND P0, PT, R7, -126, PT ;  /* 0xc2fc00000700780b */ /* 0x000fda0003f0e000 */
[----:B------:R-:W-:-:S04]  /*0a70*/  @!P0 FMUL R7, R7, 0.5 ;  /* 0x3f00000007078820 */ /* 0x000fc80000400000 */
[----:B0-----:R-:W0:Y:S02]  /*0a80*/  MUFU.EX2 R6, R7 ;  /* 0x0000000700067308 */ /* 0x001e240000000800 */
[----:B0-----:R-:W-:Y:S01]  /*0a90*/  @!P0 FMUL R6, R6, R6 ;  /* 0x0000000606068220 */ /* 0x001fe20000400000 */
[----:B------:R-:W-:-:S03]  /*0aa0*/  ISETP.GE.AND P0, PT, R9, R14, PT ;  /* 0x0000000e0900720c */ /* 0x000fc60003f06270 */
[----:B------:R-:W-:Y:S01]  /*0ab0*/  FADD R17, R17, R6 ;  /* 0x0000000611117221 */ /* 0x000fe20000000000 */
[----:B------:R1:W-:Y:S09]  /*0ac0*/  STG.E desc[UR6][R4.64+0x4], R6 ;  /* 0x0000040604007986 */ /* 0x0003f2000c101906 */
[----:B------:R-:W-:Y:S05]  /*0ad0*/  @P0 BRA `(.L_x_127) ;  /* 0x0000000000240947 */ /* 0x000fea0003800000 */
[----:B------:R-:W2:Y:S02]  /*0ae0*/  LDG.E R7, desc[UR6][R4.64+0x8] ;  /* 0x0000080604077981 */ /* 0x000ea4000c1e1900 */
[----:B--2---:R-:W-:-:S04]  /*0af0*/  FADD R7, -R16, R7 ;  /* 0x0000000710077221 */ /* 0x004fc80000000100 */
[----:B------:R-:W-:-:S05]  /*0b00*/  FMUL R7, R7, 1.4426950216293334961 ;  /* 0x3fb8aa3b07077820 */ /* 0x000fca0000400000 */
[----:B------:R-:W-:-:S13]  /*0b10*/  FSETP.GEU.AND P0, PT, R7, -126, PT ;  /* 0xc2fc00000700780b */ /* 0x000fda0003f0e000 */
[----:B------:R-:W-:-:S04]  /*0b20*/  @!P0 FMUL R7, R7, 0.5 ;  /* 0x3f00000007078820 */ /* 0x000fc80000400000 */
[----:B-1----:R-:W0:Y:S02]  /*0b30*/  MUFU.EX2 R6, R7 ;  /* 0x0000000700067308 */ /* 0x002e240000000800 */
[----:B0-----:R-:W-:-:S04]  /*0b40*/  @!P0 FMUL R6, R6, R6 ;  /* 0x0000000606068220 */ /* 0x001fc80000400000 */
[----:B------:R-:W-:Y:S01]  /*0b50*/  FADD R17, R17, R6 ;  /* 0x0000000611117221 */ /* 0x000fe20000000000 */
[----:B------:R2:W-:Y:S06]  /*0b60*/  STG.E desc[UR6][R4.64+0x8], R6 ;  /* 0x0000080604007986 */ /* 0x0005ec000c101906 */
.L_x_127:
[----:B------:R-:W-:Y:S05]  /*0b70*/  BSYNC.RECONVERGENT B1 ;  /* 0x0000000000017941 */ /* 0x000fea0003800200 */
.L_x_125:
[----:B------:R-:W-:-:S05]  /*0b80*/  IMAD R15, R10, 0x4, R15 ;  /* 0x000000040a0f7824 */ /* 0x000fca00078e020f */
[----:B------:R-:W-:-:S13]  /*0b90*/  ISETP.GE.AND P0, PT, R15, R14, PT ;  /* 0x0000000e0f00720c */ /* 0x000fda0003f06270 */
[----:B------:R-:W-:Y:S05]  /*0ba0*/  @!P0 BRA `(.L_x_128) ;  /* 0xfffffff800d88947 */ /* 0x000fea000383ffff */
.L_x_124:
[----:B------:R-:W-:Y:S05]  /*0bb0*/  BSYNC.RECONVERGENT B0 ;  /* 0x0000000000007941 */ /* 0x000fea0003800200 */
.L_x_123:
[----:B0123--:R-:W0:Y:S01]  /*0bc0*/  SHFL.DOWN PT, R4, R17, 0x10, 0x1f ;  /* 0x0a001f0011047f89 */ /* 0x00fe2200000e0000 */
[----:B------:R-:W-:Y:S02]  /*0bd0*/  ISETP.NE.AND P0, PT, R12, RZ, PT ;  /* 0x000000ff0c00720c */ /* 0x000fe40003f05270 */
[----:B------:R-:W-:-:S11]  /*0be0*/  ISETP.GT.U32.AND P1, PT, R18, 0x1f, PT ;  /* 0x0000001f1200780c */ /* 0x000fd60003f24070 */
[----:B------:R-:W1:Y:S01]  /*0bf0*/  @!P0 S2R R9, SR_CgaCtaId ;  /* 0x0000000000098919 */ /* 0x000e620000008800 */
[----:B0-----:R-:W-:-:S05]  /*0c00*/  FADD R4, R4, R17 ;  /* 0x0000001104047221 */ /* 0x001fca0000000000 */
[----:B------:R-:W0:Y:S02]  /*0c10*/  SHFL.DOWN PT, R5, R4, 0x8, 0x1f ;  /* 0x09001f0004057f89 */ /* 0x000e2400000e0000 */
[----:B0-----:R-:W-:Y:S01]  /*0c20*/  FADD R5, R4, R5 ;  /* 0x0000000504057221 */ /* 0x001fe20000000000 */
[----:B------:R-:W-:-:S04]  /*0c30*/  @!P0 MOV R4, 0x400 ;  /* 0x0000040000048802 */ /* 0x000fc80000000f00 */
[----:B------:R-:W0:Y:S01]  /*0c40*/  SHFL.DOWN PT, R6, R5, 0x4, 0x1f ;  /* 0x08801f0005067f89 */ /* 0x000e2200000e0000 */
[----:B------:R-:W-:Y:S01]  /*0c50*/  @!P0 IADD3 R4, PT, PT, R4, 0x20, RZ ;  /* 0x0000002004048810 */ /* 0x000fe20007ffe0ff */
[----:B0-----:R-:W-:-:S03]  /*0c60*/  FADD R6, R5, R6 ;  /* 0x0000000605067221 */ /* 0x001fc60000000000 */
[----:B-1----:R-:W-:Y:S02]  /*0c70*/  @!P0 LEA R5, R9, R4, 0x18 ;  /* 0x0000000409058211 */ /* 0x002fe400078ec0ff */
[----:B------:R-:W0:Y:S03]  /*0c80*/  SHFL.DOWN PT, R7, R6, 0x2, 0x1f ;  /* 0x08401f0006077f89 */ /* 0x000e2600000e0000 */
[----:B------:R-:W-:Y:S02]  /*0c90*/  @!P0 IMAD R5, R0, 0x4, R5 ;  /* 0x0000000400058824 */ /* 0x000fe400078e0205 */
[----:B0-----:R-:W-:-:S05]  /*0ca0*/  FADD R7, R6, R7 ;  /* 0x0000000706077221 */ /* 0x001fca0000000000 */
[----:B------:R-:W0:Y:S02]  /*0cb0*/  SHFL.DOWN PT, R8, R7, 0x1, 0x1f ;  /* 0x08201f0007087f89 */ /* 0x000e2400000e0000 */
[----:B0-----:R-:W-:-:S06]  /*0cc0*/  FADD R8, R7, R8 ;  /* 0x0000000807087221 */ /* 0x001fcc0000000000 */
[----:B------:R-:W0:Y:S04]  /*0cd0*/  SHFL.IDX PT, R8, R8, RZ, 0x1f ;  /* 0x00001fff08087589 */ /* 0x000e2800000e0000 */
[----:B0-----:R0:W-:Y:S01]  /*0ce0*/  @!P0 STS [R5], R8 ;  /* 0x0000000805008388 */ /* 0x0011e20000000800 */
[----:B------:R-:W-:Y:S06]  /*0cf0*/  BAR.SYNC.DEFER_BLOCKING 0x0 ;  /* 0x0000000000007b1d */ /* 0x000fec0000010000 */
[----:B------:R-:W-:Y:S05]  /*0d00*/  @P1 BRA `(.L_x_129) ;  /* 0x0000000000681947 */ /* 0x000fea0003800000 */
[----:B------:R-:W-:Y:S01]  /*0d10*/  ISETP.GE.U32.AND P1, PT, R12, R13, PT ;  /* 0x0000000d0c00720c */ /* 0x000fe20003f26070 */
[----:B------:R-:W-:-:S12]  /*0d20*/  UMOV UR4, 0xffffffff ;  /* 0xffffffff00047882 */ /* 0x000fd80000000000 */
[----:B0-----:R-:W0:Y:S01]  /*0d30*/  @!P1 S2R R5, SR_CgaCtaId ;  /* 0x0000000000059919 */ /* 0x001e220000008800 */
[----:B------:R-:W-:-:S05]  /*0d40*/  @!P1 MOV R0, 0x400 ;  /* 0x0000040000009802 */ /* 0x000fca0000000f00 */
[----:B------:R-:W-:-:S05]  /*0d50*/  @!P1 VIADD R0, R0, 0x20 ;  /* 0x0000002000009836 */ /* 0x000fca0000000000 */
[----:B0-----:R-:W-:Y:S02]  /*0d60*/  @!P1 LEA R5, R5, R0, 0x18 ;  /* 0x0000000005059211 */ /* 0x001fe400078ec0ff */
[----:B------:R-:W-:-:S03]  /*0d70*/  MOV R0, RZ ;  /* 0x000000ff00007202 */ /* 0x000fc60000000f00 */
[----:B------:R-:W-:-:S05]  /*0d80*/  @!P1 IMAD R12, R12, 0x4, R5 ;  /* 0x000000040c0c9824 */ /* 0x000fca00078e0205 */
[----:B------:R0:W1:Y:S01]  /*0d90*/  @!P1 LDS R0, [R12] ;  /* 0x000000000c009984 */ /* 0x0000620000000800 */
[----:B------:R-:W-:Y:S05]  /*0da0*/  BRA.DIV UR4, `(.L_x_130) ;  /* 0x0000000604a87947 */ /* 0x000fea000b800000 */
[----:B-1----:R-:W1:Y:S02]  /*0db0*/  SHFL.DOWN PT, R5, R0, 0x10, 0x1f ;  /* 0x0a001f0000057f89 */ /* 0x002e6400000e0000 */
[----:B-1----:R-:W-:-:S05]  /*0dc0*/  FADD R5, R5, R0 ;  /* 0x0000000005057221 */ /* 0x002fca0000000000 */
[----:B------:R-:W1:Y:S02]  /*0dd0*/  SHFL.DOWN PT, R4, R5, 0x8, 0x1f ;  /* 0x09001f0005047f89 */ /* 0x000e6400000e0000 */
[----:B-1----:R-:W-:-:S05]  /*0de0*/  FADD R4, R5, R4 ;  /* 0x0000000405047221 */ /* 0x002fca0000000000 */
[----:B------:R-:W1:Y:S02]  /*0df0*/  SHFL.DOWN PT, R7, R4, 0x4, 0x1f ;  /* 0x08801f0004077f89 */ /* 0x000e6400000e0000 */
[----:B-1----:R-:W-:-:S05]  /*0e00*/  FADD R7, R4, R7 ;  /* 0x0000000704077221 */ /* 0x002fca0000000000 */
[----:B------:R-:W1:Y:S02]  /*0e10*/  SHFL.DOWN PT, R6, R7, 0x2, 0x1f ;  /* 0x08401f0007067f89 */ /* 0x000e6400000e0000 */
[----:B-1----:R-:W-:-:S05]  /*0e20*/  FADD R6, R7, R6 ;  /* 0x0000000607067221 */ /* 0x002fca0000000000 */
[----:B------:R1:W2:Y:S02]  /*0e30*/  SHFL.DOWN PT, R9, R6, 0x1, 0x1f ;  /* 0x08201f0006097f89 */ /* 0x0002a400000e0000 */
.L_x_148:
[----:B------:R-:W3:Y:S01]  /*0e40*/  @!P0 S2R R5, SR_CgaCtaId ;  /* 0x0000000000058919 */ /* 0x000ee20000008800 */
[----:B--2---:R-:W-:Y:S01]  /*0e50*/  FADD R9, R6, R9 ;  /* 0x0000000906097221 */ /* 0x004fe20000000000 */
[----:B------:R-:W-:Y:S05]  /*0e60*/  WARPSYNC.ALL ;  /* 0x0000000000007948 */ /* 0x000fea0003800000 */
[----:B------:R-:W2:Y:S01]  /*0e70*/  SHFL.IDX PT, R9, R9, RZ, 0x1f ;  /* 0x00001fff09097589 */ /* 0x000ea200000e0000 */
[----:B------:R-:W-:-:S04]  /*0e80*/  @!P0 MOV R0, 0x400 ;  /* 0x0000040000008802 */ /* 0x000fc80000000f00 */
[----:B---3--:R-:W-:-:S05]  /*0e90*/  @!P0 LEA R0, R5, R0, 0x18 ;  /* 0x0000000005008211 */ /* 0x008fca00078ec0ff */
[----:B--2---:R2:W-:Y:S02]  /*0ea0*/  @!P0 STS [R0+0x20], R9 ;  /* 0x0000200900008388 */ /* 0x0045e40000000800 */
.L_x_129:
[----:B------:R-:W-:Y:S05]  /*0eb0*/  WARPSYNC.ALL ;  /* 0x0000000000007948 */ /* 0x000fea0003800000 */
[----:B------:R-:W-:Y:S01]  /*0ec0*/  ISETP.GE.AND P3, PT, R11, R14, PT ;  /* 0x0000000e0b00720c */ /* 0x000fe20003f66270 */
[----:B------:R-:W3:Y:S08]  /*0ed0*/  S2UR UR5, SR_CgaCtaId ;  /* 0x00000000000579c3 */ /* 0x000ef00000008800 */
[----:B------:R-:W-:Y:S06]  /*0ee0*/  BAR.SYNC.DEFER_BLOCKING 0x0 ;  /* 0x0000000000007b1d */ /* 0x000fec0000010000 */
[----:B------:R-:W-:-:S02]  /*0ef0*/  UMOV UR4, 0x400 ;  /* 0x0000040000047882 */ /* 0x000fc40000000000 */
[----:B---3--:R-:W-:-:S09]  /*0f00*/  ULEA UR4, UR5, UR4, 0x18 ;  /* 0x0000000405047291 */ /* 0x008fd2000f8ec0ff */
[----:B--2---:R-:W2:Y:S02]  /*0f10*/  LDS R0, [UR4+0x20] ;  /* 0x00002004ff007984 */ /* 0x004ea40008000800 */
[----:B--2---:R-:W-:-:S04]  /*0f20*/  FADD R0, R0, 1.1920928955078125e-07 ;  /* 0x3400000000007421 */ /* 0x004fc80000000000 */
[----:B------:R-:W-:-:S05]  /*0f30*/  VIADD R4, R0, 0x1800000 ;  /* 0x0180000000047836 */ /* 0x000fca0000000000 */
[----:B------:R-:W-:-:S04]  /*0f40*/  LOP3.LUT R4, R4, 0x7f800000, RZ, 0xc0, !PT ;  /* 0x7f80000004047812 */ /* 0x000fc800078ec0ff */
[----:B------:R-:W-:-:S13]  /*0f50*/  ISETP.GT.U32.AND P0, PT, R4, 0x1ffffff, PT ;  /* 0x01ffffff0400780c */ /* 0x000fda0003f04070 */
[----:B------:R-:W-:Y:S05]  /*0f60*/  @P0 BRA `(.L_x_131) ;  /* 0x00000000000c0947 */ /* 0x000fea0003800000 */
[----:B------:R-:W-:-:S07]  /*0f70*/  MOV R4, 0xf90 ;  /* 0x00000f9000047802 */ /* 0x000fce0000000f00 */
[----:B01----:R-:W-:Y:S05]  /*0f80*/  CALL.REL.NOINC `($__internal_3_$__cuda_sm20_rcp_rn_f32_slowpath) ;  /* 0x0000000400c07944 */ /* 0x003fea0003c00000 */
[----:B------:R-:W-:Y:S05]  /*0f90*/  BRA `(.L_x_132) ;  /* 0x0000000000107947 */ /* 0x000fea0003800000 */
.L_x_131:
[----:B0-----:R-:W0:Y:S02]  /*0fa0*/  MUFU.RCP R5, R0 ;  /* 0x0000000000057308 */ /* 0x001e240000001000 */
[----:B0-----:R-:W-:-:S04]  /*0fb0*/  FFMA R4, R0, R5, -1 ;  /* 0xbf80000000047423 */ /* 0x001fc80000000005 */
[----:B------:R-:W-:-:S04]  /*0fc0*/  FADD.FTZ R4, -R4, -RZ ;  /* 0x800000ff04047221 */ /* 0x000fc80000010100 */
[----:B------:R-:W-:-:S07]  /*0fd0*/  FFMA R12, R5, R4, R5 ;  /* 0x00000004050c7223 */ /* 0x000fce0000000005 */
.L_x_132:
[----:B------:R-:W0:Y:S01]  /*0fe0*/  LDC R13, c[0x0][0x38c] ;  /* 0x0000e300ff0d7b82 */ /* 0x000e220000000800 */
[----:B------:R-:W-:Y:S05]  /*0ff0*/  @P3 EXIT ;  /* 0x000000000000394d */ /* 0x000fea0003800000 */
.L_x_136:
[----:B------:R-:W-:Y:S01]  /*1000*/  IADD3 R0, PT, PT, R11, 0x3, RZ ;  /* 0x000000030b007810 */ /* 0x000fe20007ffe0ff */
[----:B------:R-:W-:Y:S03]  /*1010*/  BSSY.RECONVERGENT B0, `(.L_x_133) ;  /* 0x000001b000007945 */ /* 0x000fe60003800200 */
[----:B0-----:R-:W-:-:S13]  /*1020*/  ISETP.GE.AND P0, PT, R0, R13, PT ;  /* 0x0000000d0000720c */ /* 0x001fda0003f06270 */
[----:B--234-:R-:W-:Y:S05]  /*1030*/  @P0 BRA `(.L_x_134) ;  /* 0x0000000000200947 */ /* 0x01cfea0003800000 */
[----:B------:R-:W-:-:S05]  /*1040*/  IMAD.WIDE R8, R11, 0x4, R2 ;  /* 0x000000040b087825 */ /* 0x000fca00078e0202 */
[----:B-1----:R-:W2:Y:S02]  /*1050*/  LDG.E.128 R4, desc[UR6][R8.64] ;  /* 0x0000000608047981 */ /* 0x002ea4000c1e1d00 */
[-C--:B--2---:R-:W-:Y:S01]  /*1060*/  FMUL R4, R4, R12.reuse ;  /* 0x0000000c04047220 */ /* 0x084fe20000400000 */
[-C--:B------:R-:W-:Y:S01]  /*1070*/  FMUL R5, R5, R12.reuse ;  /* 0x0000000c05057220 */ /* 0x080fe20000400000 */
[-C--:B------:R-:W-:Y:S01]  /*1080*/  FMUL R6, R6, R12.reuse ;  /* 0x0000000c06067220 */ /* 0x080fe20000400000 */
[----:B------:R-:W-:-:S05]  /*1090*/  FMUL R7, R7, R12 ;  /* 0x0000000c07077220 */ /* 0x000fca0000400000 */
[----:B------:R0:W-:Y:S01]  /*10a0*/  STG.E.128 desc[UR6][R8.64], R4 ;  /* 0x0000000408007986 */ /* 0x0001e2000c101d06 */
[----:B------:R-:W-:Y:S05]  /*10b0*/  BRA `(.L_x_135) ;  /* 0x0000000000407947 */ /* 0x000fea0003800000 */
.L_x_134:
[----:B------:R-:W-:-:S05]  /*10c0*/  IMAD.WIDE R4, R11, 0x4, R2 ;  /* 0x000000040b047825 */ /* 0x000fca00078e0202 */
[----:B------:R-:W2:Y:S01]  /*10d0*/  LDG.E R7, desc[UR6][R4.64] ;  /* 0x0000000604077981 */ /* 0x000ea2000c1e1900 */
[----:B------:R-:W-:-:S05]  /*10e0*/  VIADD R0, R11, 0x1 ;  /* 0x000000010b007836 */ /* 0x000fca0000000000 */
[----:B------:R-:W-:Y:S01]  /*10f0*/  ISETP.GE.AND P0, PT, R0, R13, PT ;  /* 0x0000000d0000720c */ /* 0x000fe20003f06270 */
[----:B--2---:R-:W-:-:S05]  /*1100*/  FMUL R7, R7, R12 ;  /* 0x0000000c07077220 */ /* 0x004fca0000400000 */
[----:B------:R2:W-:Y:S07]  /*1110*/  STG.E desc[UR6][R4.64], R7 ;  /* 0x0000000704007986 */ /* 0x0005ee000c101906 */
[----:B------:R-:W-:Y:S05]  /*1120*/  @P0 BRA `(.L_x_135) ;  /* 0x0000000000240947 */ /* 0x000fea0003800000 */
[----:B--2---:R-:W2:Y:S01]  /*1130*/  LDG.E R7, desc[UR6][R4.64+0x4] ;  /* 0x0000040604077981 */ /* 0x004ea2000c1e1900 */
[----:B------:R-:W-:-:S05]  /*1140*/  VIADD R0, R11, 0x2 ;  /* 0x000000020b007836 */ /* 0x000fca0000000000 */
[----:B------:R-:W-:Y:S01]  /*1150*/  ISETP.GE.AND P0, PT, R0, R13, PT ;  /* 0x0000000d0000720c */ /* 0x000fe20003f06270 */
[----:B--2---:R-:W-:-:S05]  /*1160*/  FMUL R7, R7, R12 ;  /* 0x0000000c07077220 */ /* 0x004fca0000400000 */
[----:B------:R3:W-:Y:S07]  /*1170*/  STG.E desc[UR6][R4.64+0x4], R7 ;  /* 0x0000040704007986 */ /* 0x0007ee000c101906 */
[----:B------:R-:W-:Y:S05]  /*1180*/  @P0 BRA `(.L_x_135) ;  /* 0x00000000000c0947 */ /* 0x000fea0003800000 */
[----:B---3--:R-:W2:Y:S02]  /*1190*/  LDG.E R7, desc[UR6][R4.64+0x8] ;  /* 0x0000080604077981 */ /* 0x008ea4000c1e1900 */
[----:B--2---:R-:W-:-:S05]  /*11a0*/  FMUL R7, R7, R12 ;  /* 0x0000000c07077220 */ /* 0x004fca0000400000 */
[----:B------:R4:W-:Y:S02]  /*11b0*/  STG.E desc[UR6][R4.64+0x8], R7 ;  /* 0x0000080704007986 */ /* 0x0009e4000c101906 */
.L_x_135:
[----:B------:R-:W-:Y:S05]  /*11c0*/  BSYNC.RECONVERGENT B0 ;  /* 0x0000000000007941 */ /* 0x000fea0003800200 */
.L_x_133:
[----:B------:R-:W-:-:S04]  /*11d0*/  LEA R11, R10, R11, 0x2 ;  /* 0x0000000b0a0b7211 */ /* 0x000fc800078e10ff */
[----:B------:R-:W-:-:S13]  /*11e0*/  ISETP.GE.AND P0, PT, R11, R13, PT ;  /* 0x0000000d0b00720c */ /* 0x000fda0003f06270 */
[----:B------:R-:W-:Y:S05]  /*11f0*/  @!P0 BRA `(.L_x_136) ;  /* 0xfffffffc00808947 */ /* 0x000fea000383ffff */
[----:B------:R-:W-:Y:S05]  /*1200*/  EXIT ;  /* 0x000000000000794d */ /* 0x000fea0003800000 */
.L_x_122:
[----:B------:R-:W-:Y:S02]  /*1210*/  HFMA2 R20, -RZ, RZ, 0, 1.847743988037109375e-06 ;  /* 0x0000001fff147431 */ /* 0x000fe400000001ff */
[----:B-1----:R-:W-:Y:S02]  /*1220*/  IMAD.MOV.U32 R16, RZ, RZ, R4 ;  /* 0x000000ffff107224 */ /* 0x002fe400078e0004 */
[----:B------:R-:W-:Y:S02]  /*1230*/  IMAD.MOV.U32 R17, RZ, RZ, 0x10 ;  /* 0x00000010ff117424 */ /* 0x000fe400078e00ff */
[----:B------:R-:W-:-:S07]  /*1240*/  IMAD.MOV.U32 R15, RZ, RZ, -0x1 ;  /* 0xffffffffff0f7424 */ /* 0x000fce00078e00ff */
[----:B0-----:R-:W-:Y:S05]  /*1250*/  WARPSYNC.COLLECTIVE R15, `(.L_x_137) ;  /* 0x000000000f087348 */ /* 0x001fea0003c00000 */
[----:B------:R1:W2:Y:S02]  /*1260*/  SHFL.DOWN P1, R9, R16, R17, R20 ;  /* 0x0800001110097389 */ /* 0x0002a40000020014 */
[----:B012---:R-:W-:Y:S05]  /*1270*/  ENDCOLLECTIVE ;  /* 0x000000000000791b */ /* 0x007fea0003800000 */
.L_x_137:
[----:B------:R-:W-:Y:S02]  /*1280*/  IMAD.MOV.U32 R17, RZ, RZ, 0x8 ;  /* 0x00000008ff117424 */ /* 0x000fe400078e00ff */
[----:B------:R-:W-:-:S05]  /*1290*/  IMAD.MOV.U32 R5, RZ, RZ, R9 ;  /* 0x000000ffff057224 */ /* 0x000fca00078e0009 */
[----:B------:R-:W-:-:S04]  /*12a0*/  FMNMX R5, R5, R4, !PT ;  /* 0x0000000405057209 */ /* 0x000fc80007800000 */
[----:B------:R-:W-:-:S07]  /*12b0*/  MOV R16, R5 ;  /* 0x0000000500107202 */ /* 0x000fce0000000f00 */
[----:B------:R-:W-:Y:S05]  /*12c0*/  WARPSYNC.COLLECTIVE R15, `(.L_x_138) ;  /* 0x000000000f087348 */ /* 0x000fea0003c00000 */
[----:B------:R0:W1:Y:S02]  /*12d0*/  SHFL.DOWN P1, R9, R16, R17, R20 ;  /* 0x0800001110097389 */ /* 0x0000640000020014 */
[----:B01----:R-:W-:Y:S05]  /*12e0*/  ENDCOLLECTIVE ;  /* 0x000000000000791b */ /* 0x003fea0003800000 */
.L_x_138:
[----:B------:R-:W-:Y:S02]  /*12f0*/  IMAD.MOV.U32 R17, RZ, RZ, 0x4 ;  /* 0x00000004ff117424 */ /* 0x000fe400078e00ff */
[----:B------:R-:W-:-:S05]  /*1300*/  IMAD.MOV.U32 R6, RZ, RZ, R9 ;  /* 0x000000ffff067224 */ /* 0x000fca00078e0009 */
[----:B------:R-:W-:-:S04]  /*1310*/  FMNMX R6, R5, R6, !PT ;  /* 0x0000000605067209 */ /* 0x000fc80007800000 */
[----:B------:R-:W-:-:S07]  /*1320*/  MOV R16, R6 ;  /* 0x0000000600107202 */ /* 0x000fce0000000f00 */
[----:B------:R-:W-:Y:S05]  /*1330*/  WARPSYNC.COLLECTIVE R15, `(.L_x_139) ;  /* 0x000000000f087348 */ /* 0x000fea0003c00000 */
[----:B------:R0:W1:Y:S02]  /*1340*/  SHFL.DOWN P1, R9, R16, R17, R20 ;  /* 0x0800001110097389 */ /* 0x0000640000020014 */
[----:B01----:R-:W-:Y:S05]  /*1350*/  ENDCOLLECTIVE ;  /* 0x000000000000791b */ /* 0x003fea0003800000 */
.L_x_139:
[----:B------:R-:W-:Y:S01]  /*1360*/  HFMA2 R17, -RZ, RZ, 0, 1.1920928955078125e-07 ;  /* 0x00000002ff117431 */ /* 0x000fe200000001ff */
[----:B------:R-:W-:-:S04]  /*1370*/  MOV R7, R9 ;  /* 0x0000000900077202 */ /* 0x000fc80000000f00 */
[----:B------:R-:W-:-:S05]  /*1380*/  FMNMX R7, R6, R7, !PT ;  /* 0x0000000706077209 */ /* 0x000fca0007800000 */
[----:B------:R-:W-:-:S07]  /*1390*/  IMAD.MOV.U32 R16, RZ, RZ, R7 ;  /* 0x000000ffff107224 */ /* 0x000fce00078e0007 */
[----:B------:R-:W-:Y:S05]  /*13a0*/  WARPSYNC.COLLECTIVE R15, `(.L_x_140) ;  /* 0x000000000f087348 */ /* 0x000fea0003c00000 */
[----:B------:R0:W1:Y:S02]  /*13b0*/  SHFL.DOWN P1, R9, R16, R17, R20 ;  /* 0x0800001110097389 */ /* 0x0000640000020014 */
[----:B01----:R-:W-:Y:S05]  /*13c0*/  ENDCOLLECTIVE ;  /* 0x000000000000791b */ /* 0x003fea0003800000 */
.L_x_140:
[----:B------:R-:W-:Y:S02]  /*13d0*/  IMAD.MOV.U32 R17, RZ, RZ, 0x1 ;  /* 0x00000001ff117424 */ /* 0x000fe400078e00ff */
[----:B------:R-:W-:-:S05]  /*13e0*/  IMAD.MOV.U32 R8, RZ, RZ, R9 ;  /* 0x000000ffff087224 */ /* 0x000fca00078e0009 */
[----:B------:R-:W-:-:S04]  /*13f0*/  FMNMX R8, R7, R8, !PT ;  /* 0x0000000807087209 */ /* 0x000fc80007800000 */
[----:B------:R-:W-:-:S07]  /*1400*/  MOV R16, R8 ;  /* 0x0000000800107202 */ /* 0x000fce0000000f00 */
[----:B------:R-:W-:Y:S05]  /*1410*/  WARPSYNC.COLLECTIVE R15, `(.L_x_141) ;  /* 0x000000000f087348 */ /* 0x000fea0003c00000 */
[----:B------:R0:W1:Y:S02]  /*1420*/  SHFL.DOWN P1, R9, R16, R17, R20 ;  /* 0x0800001110097389 */ /* 0x0000640000020014 */
[----:B01----:R-:W-:Y:S05]  /*1430*/  ENDCOLLECTIVE ;  /* 0x000000000000791b */ /* 0x003fea0003800000 */
.L_x_141:
[----:B------:R-:W-:Y:S05]  /*1440*/  BRA `(.L_x_142) ;  /* 0xfffffff000607947 */ /* 0x000fea000383ffff */
.L_x_130:
[----:B------:R-:W-:Y:S01]  /*1450*/  HFMA2 R20, -RZ, RZ, 0, 1.847743988037109375e-06 ;  /* 0x0000001fff147431 */ /* 0x000fe200000001ff */
[----:B-1----:R-:W-:Y:S01]  /*1460*/  MOV R16, R0 ;  /* 0x0000000000107202 */ /* 0x002fe20000000f00 */
[----:B------:R-:W-:Y:S02]  /*1470*/  IMAD.MOV.U32 R17, RZ, RZ, 0x10 ;  /* 0x00000010ff117424 */ /* 0x000fe400078e00ff */
[----:B------:R-:W-:-:S07]  /*1480*/  IMAD.MOV.U32 R15, RZ, RZ, -0x1 ;  /* 0xffffffffff0f7424 */ /* 0x000fce00078e00ff */
[----:B0-----:R-:W-:Y:S05]  /*1490*/  WARPSYNC.COLLECTIVE R15, `(.L_x_143) ;  /* 0x000000000f087348 */ /* 0x001fea0003c00000 */
[----:B------:R1:W2:Y:S02]  /*14a0*/  SHFL.DOWN P1, R9, R16, R17, R20 ;  /* 0x0800001110097389 */ /* 0x0002a40000020014 */
[----:B012---:R-:W-:Y:S05]  /*14b0*/  ENDCOLLECTIVE ;  /* 0x000000000000791b */ /* 0x007fea0003800000 */
.L_x_143:
[----:B------:R-:W-:Y:S01]  /*14c0*/  HFMA2 R17, -RZ, RZ, 0, 4.76837158203125e-07 ;  /* 0x00000008ff117431 */ /* 0x000fe200000001ff */
[----:B------:R-:W-:-:S05]  /*14d0*/  MOV R5, R9 ;  /* 0x0000000900057202 */ /* 0x000fca0000000f00 */
[----:B------:R-:W-:-:S04]  /*14e0*/  FADD R5, R5, R0 ;  /* 0x0000000005057221 */ /* 0x000fc80000000000 */
[----:B------:R-:W-:-:S07]  /*14f0*/  IMAD.MOV.U32 R16, RZ, RZ, R5 ;  /* 0x000000ffff107224 */ /* 0x000fce00078e0005 */
[----:B------:R-:W-:Y:S05]  /*1500*/  WARPSYNC.COLLECTIVE R15, `(.L_x_144) ;  /* 0x000000000f087348 */ /* 0x000fea0003c00000 */
[----:B------:R0:W1:Y:S02]  /*1510*/  SHFL.DOWN P1, R9, R16, R17, R20 ;  /* 0x0800001110097389 */ /* 0x0000640000020014 */
[----:B01----:R-:W-:Y:S05]  /*1520*/  ENDCOLLECTIVE ;  /* 0x000000000000791b */ /* 0x003fea0003800000 */
.L_x_144:
[----:B------:R-:W-:Y:S02]  /*1530*/  IMAD.MOV.U32 R17, RZ, RZ, 0x4 ;  /* 0x00000004ff117424 */ /* 0x000fe400078e00ff */
[----:B------:R-:W-:-:S04]  /*1540*/  IMAD.MOV.U32 R4, RZ, RZ, R9 ;  /* 0x000000ffff047224 */ /* 0x000fc800078e0009 */
[----:B------:R-:W-:-:S05]  /*1550*/  FADD R4, R5, R4 ;  /* 0x0000000405047221 */ /* 0x000fca0000000000 */
[----:B------:R-:W-:-:S07]  /*1560*/  MOV R16, R4 ;  /* 0x0000000400107202 */ /* 0x000fce0000000f00 */
[----:B------:R-:W-:Y:S05]  /*1570*/  WARPSYNC.COLLECTIVE R15, `(.L_x_145) ;  /* 0x000000000f087348 */ /* 0x000fea0003c00000 */
[----:B------:R0:W1:Y:S02]  /*1580*/  SHFL.DOWN P1, R9, R16, R17, R20 ;  /* 0x0800001110097389 */ /* 0x0000640000020014 */
[----:B01----:R-:W-:Y:S05]  /*1590*/  ENDCOLLECTIVE ;  /* 0x000000000000791b */ /* 0x003fea0003800000 */
.L_x_145:
[----:B------:R-:W-:Y:S01]  /*15a0*/  HFMA2 R17, -RZ, RZ, 0, 1.1920928955078125e-07 ;  /* 0x00000002ff117431 */ /* 0x000fe200000001ff */
[----:B------:R-:W-:-:S05]  /*15b0*/  MOV R7, R9 ;  /* 0x0000000900077202 */ /* 0x000fca0000000f00 */
[----:B------:R-:W-:-:S04]  /*15c0*/  FADD R7, R4, R7 ;  /* 0x0000000704077221 */ /* 0x000fc80000000000 */
[----:B------:R-:W-:-:S07]  /*15d0*/  IMAD.MOV.U32 R16, RZ, RZ, R7 ;  /* 0x000000ffff107224 */ /* 0x000fce00078e0007 */
[----:B------:R-:W-:Y:S05]  /*15e0*/  WARPSYNC.COLLECTIVE R15, `(.L_x_146) ;  /* 0x000000000f087348 */ /* 0x000fea0003c00000 */
[----:B------:R0:W1:Y:S02]  /*15f0*/  SHFL.DOWN P1, R9, R16, R17, R20 ;  /* 0x0800001110097389 */ /* 0x0000640000020014 */
[----:B01----:R-:W-:Y:S05]  /*1600*/  ENDCOLLECTIVE ;  /* 0x000000000000791b */ /* 0x003fea0003800000 */
.L_x_146:
[----:B------:R-:W-:Y:S02]  /*1610*/  IMAD.MOV.U32 R17, RZ, RZ, 0x1 ;  /* 0x00000001ff117424 */ /* 0x000fe400078e00ff */
[----:B------:R-:W-:-:S04]  /*1620*/  IMAD.MOV.U32 R6, RZ, RZ, R9 ;  /* 0x000000ffff067224 */ /* 0x000fc800078e0009 */
[----:B------:R-:W-:-:S05]  /*1630*/  FADD R6, R7, R6 ;  /* 0x0000000607067221 */ /* 0x000fca0000000000 */
[----:B------:R-:W-:-:S07]  /*1640*/  MOV R16, R6 ;  /* 0x0000000600107202 */ /* 0x000fce0000000f00 */
[----:B------:R-:W-:Y:S05]  /*1650*/  WARPSYNC.COLLECTIVE R15, `(.L_x_147) ;  /* 0x000000000f087348 */ /* 0x000fea0003c00000 */
[----:B------:R0:W1:Y:S02]  /*1660*/  SHFL.DOWN P1, R9, R16, R17, R20 ;  /* 0x0800001110097389 */ /* 0x0000640000020014 */
[----:B01----:R-:W-:Y:S05]  /*1670*/  ENDCOLLECTIVE ;  /* 0x000000000000791b */ /* 0x003fea0003800000 */
.L_x_147:
[----:B------:R-:W-:Y:S05]  /*1680*/  BRA `(.L_x_148) ;  /* 0xfffffff400ec7947 */ /* 0x000fea000383ffff */
        .weak           $__internal_3_$__cuda_sm20_rcp_rn_f32_slowpath
        .type           $__internal_3_$__cuda_sm20_rcp_rn_f32_slowpath,@function
        .size           $__internal_3_$__cuda_sm20_rcp_rn_f32_slowpath,(.L_x_173 - $__internal_3_$__cuda_sm20_rcp_rn_f32_slowpath)
$__internal_3_$__cuda_sm20_rcp_rn_f32_slowpath:
[----:B------:R-:W-:-:S04]  /*1690*/  SHF.L.U32 R5, R0, 0x1, RZ ;  /* 0x0000000100057819 */ /* 0x000fc800000006ff */
[----:B------:R-:W-:-:S04]  /*16a0*/  SHF.R.U32.HI R5, RZ, 0x18, R5 ;  /* 0x00000018ff057819 */ /* 0x000fc80000011605 */
[----:B------:R-:W-:-:S13]  /*16b0*/  ISETP.NE.U32.AND P0, PT, R5, RZ, PT ;  /* 0x000000ff0500720c */ /* 0x000fda0003f05070 */
[----:B------:R-:W-:Y:S05]  /*16c0*/  @P0 BRA `(.L_x_149) ;  /* 0x00000000002c0947 */ /* 0x000fea0003800000 */
[----:B------:R-:W-:-:S05]  /*16d0*/  IMAD.SHL.U32 R5, R0, 0x2, RZ ;  /* 0x0000000200057824 */ /* 0x000fca00078e00ff */
[----:B------:R-:W-:-:S13]  /*16e0*/  ISETP.NE.AND P0, PT, R5, RZ, PT ;  /* 0x000000ff0500720c */ /* 0x000fda0003f05270 */
[----:B------:R2:W3:Y:S01]  /*16f0*/  @!P0 MUFU.RCP R5, R0 ;  /* 0x0000000000058308 */ /* 0x0004e20000001000 */
[----:B------:R-:W-:Y:S05]  /*1700*/  @!P0 BRA `(.L_x_150) ;  /* 0x0000000000a48947 */ /* 0x000fea0003800000 */
[----:B------:R-:W-:-:S04]  /*1710*/  FFMA R6, R0, 1.84467440737095516160e+19, RZ ;  /* 0x5f80000000067823 */ /* 0x000fc800000000ff */
[----:B---3--:R-:W2:Y:S02]  /*1720*/  MUFU.RCP R5, R6 ;  /* 0x0000000600057308 */ /* 0x008ea40000001000 */
[----:B--2---:R-:W-:-:S04]  /*1730*/  FFMA R0, R6, R5, -1 ;  /* 0xbf80000006007423 */ /* 0x004fc80000000005 */
[----:B------:R-:W-:-:S04]  /*1740*/  FADD.FTZ R0, -R0, -RZ ;  /* 0x800000ff00007221 */ /* 0x000fc80000010100 */
[----:B------:R-:W-:-:S04]  /*1750*/  FFMA R0, R5, R0, R5 ;  /* 0x0000000005007223 */ /* 0x000fc80000000005 */
[----:B------:R-:W-:Y:S01]  /*1760*/  FFMA R5, R0, 1.84467440737095516160e+19, RZ ;  /* 0x5f80000000057823 */ /* 0x000fe200000000ff */
[----:B------:R-:W-:Y:S06]  /*1770*/  BRA `(.L_x_150) ;  /* 0x0000000000887947 */ /* 0x000fec0003800000 */
.L_x_149:
[----:B------:R-:W-:-:S04]  /*1780*/  IADD3 R6, PT, PT, R5, -0xfd, RZ ;  /* 0xffffff0305067810 */ /* 0x000fc80007ffe0ff */
        /* <DEDUP_REMOVED lines=32> */
.L_x_151:
[----:B------:R0:W1:Y:S02]  /*1990*/  MUFU.RCP R5, R0 ;  /* 0x0000000000057308 */ /* 0x0000640000001000 */
.L_x_150:
[----:B-1-3--:R-:W-:Y:S02]  /*19a0*/  IMAD.MOV.U32 R12, RZ, RZ, R5 ;  /* 0x000000ffff0c7224 */ /* 0x00afe400078e0005 */
[----:B------:R-:W-:-:S04]  /*19b0*/  HFMA2 R5, -RZ, RZ, 0, 0 ;  /* 0x00000000ff057431 */ /* 0x000fc800000001ff */
[----:B0-2---:R-:W-:Y:S05]  /*19c0*/  RET.REL.NODEC R4 `(softmax_rows_optimized_kernel) ;  /* 0xffffffe4048c7950 */ /* 0x005fea0003c3ffff */
.L_x_152:
        /* <DEDUP_REMOVED lines=11> */
.L_x_173:


//--------------------- .text.quant_matvec_int8_blocks_f32_xshared_kernel --------------------------
	.section	.text.quant_matvec_int8_blocks_f32_xshared_kernel,"ax",@progbits
	.align	128
        .global         quant_matvec_int8_blocks_f32_xshared_kernel
        .type           quant_matvec_int8_blocks_f32_xshared_kernel,@function
        .size           quant_matvec_int8_blocks_f32_xshared_kernel,(.L_x_184 - quant_matvec_int8_blocks_f32_xshared_kernel)
        .other          quant_matvec_int8_blocks_f32_xshared_kernel,@"STO_CUDA_ENTRY STV_DEFAULT"
quant_matvec_int8_blocks_f32_xshared_kernel:
.text.quant_matvec_int8_blocks_f32_xshared_kernel:
        /* <DEDUP_REMOVED lines=14> */
.L_x_155:
[----:B0-2---:R-:W-:-:S06]  /*00e0*/  IMAD.WIDE R2, R7, 0x4, R4 ;  /* 0x0000000407027825 */ /* 0x005fcc00078e0204 */
[----:B------:R-:W2:Y:S01]  /*00f0*/  LDG.E.CONSTANT R2, desc[UR8][R2.64] ;  /* 0x0000000802027981 */ /* 0x000ea2000c1e9900 */
[----:B------:R-:W-:Y:S02]  /*0100*/  IMAD R9, R7, 0x4, R6 ;  /* 0x0000000407097824 */ /* 0x000fe400078e0206 */
[----:B-1----:R-:W-:-:S05]  /*0110*/  IMAD.IADD R7, R8, 0x1, R7 ;  /* 0x0000000108077824 */ /* 0x002fca00078e0207 */
[----:B------:R-:W-:Y:S01]  /*0120*/  ISETP.GE.AND P0, PT, R7, UR5, PT ;  /* 0x0000000507007c0c */ /* 0x000fe2000bf06270 */
[----:B--2---:R0:W-:-:S12]  /*0130*/  STS [R9], R2 ;  /* 0x0000000209007388 */ /* 0x0041d80000000800 */
[----:B------:R-:W-:Y:S05]  /*0140*/  @!P0 BRA `(.L_x_155) ;  /* 0xfffffffc00e48947 */ /* 0x000fea000383ffff */
.L_x_154:
[----:B------:R-:W-:Y:S05]  /*0150*/  BSYNC.RECONVERGENT B0 ;  /* 0x0000000000007941 */ /* 0x000fea0003800200 */
.L_x_153:
        /* <DEDUP_REMOVED lines=21> */
[----:B------:R-:W-:-:S07]  /*02b0*/  ISETP.NE.AND P0, PT, R7, RZ, PT ;  /* 0x000000ff0700720c */ /* 0x000fce0003f05270 */
        /* <DEDUP_REMOVED lines=8> */
.L_x_158:
[----:B------:R-:W-:-:S05]  /*0340*/  IADD3 R10, P1, PT, R6, R21, RZ ;  /* 0x00000015060a7210 */ /* 0x000fca0007f3e0ff */
[----:B------:R-:W-:Y:S01]  /*0350*/  IMAD.X R11, RZ, RZ, R8, P1 ;  /* 0x000000ffff0b7224 */ /* 0x000fe200008e0608 */
[----:B------:R-:W-:-:S04]  /*0360*/  LEA R14, P1, R10, UR10, 0x2 ;  /* 0x0000000a0a0e7c11 */ /* 0x000fc8000f8210ff */
[----:B------:R-:W-:-:S05]  /*0370*/  LEA.HI.X R15, R10, UR11, R11, 0x2, P1 ;  /* 0x0000000b0a0f7c11 */ /* 0x000fca00088f140b */
[----:B------:R-:W2:Y:S04]  /*0380*/  LDG.E.CONSTANT R22, desc[UR8][R14.64] ;  /* 0x000000080e167981 */ /* 0x000ea8000c1e9900 */
[----:B------:R-:W3:Y:S04]  /*0390*/  LDG.E.CONSTANT R19, desc[UR8][R14.64+0x4] ;  /* 0x000004080e137981 */ /* 0x000ee8000c1e9900 */
[----:B------:R-:W4:Y:S04]  /*03a0*/  LDG.E.CONSTANT R20, desc[UR8][R14.64+0x8] ;  /* 0x000008080e147981 */ /* 0x000f28000c1e9900 */
[----:B------:R-:W5:Y:S01]  /*03b0*/  LDG.E.CONSTANT R18, desc[UR8][R14.64+0xc] ;  /* 0x00000c080e127981 */ /* 0x000f62000c1e9900 */
[----:B--2---:R-:W-:-:S02]  /*03c0*/  FSETP.NEU.AND P4, PT, R22, RZ, PT ;  /* 0x000000ff1600720b */ /* 0x004fc40003f8d000 */
[----:B---3--:R-:W-:Y:S02]  /*03d0*/  FSETP.NEU.AND P3, PT, R19, RZ, PT ;  /* 0x000000ff1300720b */ /* 0x008fe40003f6d000 */
[----:B----4-:R-:W-:Y:S02]  /*03e0*/  FSETP.NEU.AND P1, PT, R20, RZ, PT ;  /* 0x000000ff1400720b */ /* 0x010fe40003f2d000 */
[----:B-----5:R-:W-:-:S07]  /*03f0*/  FSETP.NEU.AND P2, PT, R18, RZ, PT ;  /* 0x000000ff1200720b */ /* 0x020fce0003f4d000 */
[----:B------:R-:W0:Y:S01]  /*0400*/  @P4 LDC.64 R12, c[0x0][0x380] ;  /* 0x0000e000ff0c4b82 */ /* 0x000e220000000a00 */
[C-C-:B------:R-:W-:Y:S02]  /*0410*/  @P4 IMAD.IADD R10, R6.reuse, 0x1, R21.reuse ;  /* 0x00000001060a4824 */ /* 0x140fe400078e0215 */
[----:B------:R-:W-:Y:S02]  /*0420*/  @P3 IMAD.IADD R25, R6, 0x1, R21 ;  /* 0x0000000106193824 */ /* 0x000fe400078e0215 */
[----:B------:R-:W-:-:S03]  /*0430*/  @P4 IMAD.SHL.U32 R24, R10, 0x20, RZ ;  /* 0x000000200a184824 */ /* 0x000fc600078e00ff */
[----:B------:R-:W1:Y:S02]  /*0440*/  @P3 LDC.64 R16, c[0x0][0x380] ;  /* 0x0000e000ff103b82 */ /* 0x000e640000000a00 */
[----:B------:R-:W-:Y:S01]  /*0450*/  @P4 LOP3.LUT R23, R24, 0x1f, R0, 0xf8, !PT ;  /* 0x0000001f18174812 */ /* 0x000fe200078ef800 */
[----:B------:R-:W-:-:S05]  /*0460*/  @P2 IMAD.IADD R26, R6, 0x1, R21 ;  /* 0x00000001061a2824 */ /* 0x000fca00078e0215 */
[----:B------:R-:W2:Y:S01]  /*0470*/  @P1 LDC.64 R10, c[0x0][0x380] ;  /* 0x0000e000ff0a1b82 */ /* 0x000ea20000000a00 */
[----:B0-----:R-:W-:-:S07]  /*0480*/  @P4 IADD3 R12, P5, PT, R23, R12, RZ ;  /* 0x0000000c170c4210 */ /* 0x001fce0007fbe0ff */
[----:B------:R-:W0:Y:S01]  /*0490*/  @P2 LDC.64 R14, c[0x0][0x380] ;  /* 0x0000e000ff0e2b82 */ /* 0x000e220000000a00 */
[----:B------:R-:W-:Y:S02]  /*04a0*/  @P3 LEA R23, R25, 0x20, 0x5 ;  /* 0x0000002019173811 */ /* 0x000fe400078e28ff */
[----:B------:R-:W-:Y:S01]  /*04b0*/  @P4 LEA.HI.X.SX32 R13, R24, R13, 0x1, P5 ;  /* 0x0000000d180d4211 */ /* 0x000fe200028f0eff */
[----:B------:R-:W-:Y:S01]  /*04c0*/  @P1 IMAD.IADD R24, R6, 0x1, R21 ;  /* 0x0000000106181824 */ /* 0x000fe200078e0215 */
[----:B------:R-:W-:-:S03]  /*04d0*/  @P3 LOP3.LUT R25, R23, 0x1f, R0, 0xf8, !PT ;  /* 0x0000001f17193812 */ /* 0x000fc600078ef800 */
[----:B------:R-:W3:Y:S01]  /*04e0*/  @P4 LDG.E.S8.CONSTANT R12, desc[UR8][R12.64] ;  /* 0x000000080c0c4981 */ /* 0x000ee2000c1e9300 */
[----:B-1----:R-:W-:Y:S02]  /*04f0*/  @P3 IADD3 R16, P5, PT, R25, R16, RZ ;  /* 0x0000001019103210 */ /* 0x002fe40007fbe0ff */
[----:B------:R-:W-:Y:S02]  /*0500*/  @P1 LEA R24, R24, 0x40, 0x5 ;  /* 0x0000004018181811 */ /* 0x000fe400078e28ff */
[----:B------:R-:W-:Y:S02]  /*0510*/  @P3 LEA.HI.X.SX32 R17, R23, R17, 0x1, P5 ;  /* 0x0000001117113211 */ /* 0x000fe400028f0eff */
[----:B------:R-:W-:Y:S02]  /*0520*/  @P1 LOP3.LUT R25, R24, 0x1f, R0, 0xf8, !PT ;  /* 0x0000001f18191812 */ /* 0x000fe400078ef800 */
[----:B------:R-:W-:Y:S01]  /*0530*/  @P2 LEA R23, R26, 0x60, 0x5 ;  /* 0x000000601a172811 */ /* 0x000fe200078e28ff */
[----:B------:R-:W4:Y:S01]  /*0540*/  @P3 LDG.E.S8.CONSTANT R16, desc[UR8][R16.64] ;  /* 0x0000000810103981 */ /* 0x000f22000c1e9300 */
[----:B--2---:R-:W-:-:S02]  /*0550*/  @P1 IADD3 R10, P5, PT, R25, R10, RZ ;  /* 0x0000000a190a1210 */ /* 0x004fc40007fbe0ff */
[----:B------:R-:W-:Y:S02]  /*0560*/  @P2 LOP3.LUT R25, R23, 0x1f, R0, 0xf8, !PT ;  /* 0x0000001f17192812 */ /* 0x000fe400078ef800 */
[----:B------:R-:W-:Y:S02]  /*0570*/  @P1 LEA.HI.X.SX32 R11, R24, R11, 0x1, P5 ;  /* 0x0000000b180b1211 */ /* 0x000fe400028f0eff */
[----:B0-----:R-:W-:-:S04]  /*0580*/  @P2 IADD3 R14, P5, PT, R25, R14, RZ ;  /* 0x0000000e190e2210 */ /* 0x001fc80007fbe0ff */
[----:B------:R-:W-:Y:S01]  /*0590*/  @P2 LEA.HI.X.SX32 R15, R23, R15, 0x1, P5 ;  /* 0x0000000f170f2211 */ /* 0x000fe200028f0eff */
[----:B------:R-:W2:Y:S04]  /*05a0*/  @P1 LDG.E.S8.CONSTANT R11, desc[UR8][R10.64] ;  /* 0x000000080a0b1981 */ /* 0x000ea8000c1e9300 */
[----:B------:R-:W5:Y:S01]  /*05b0*/  @P2 LDG.E.S8.CONSTANT R14, desc[UR8][R14.64] ;  /* 0x000000080e0e2981 */ /* 0x000f62000c1e9300 */
[----:B------:R-:W-:-:S05]  /*05c0*/  IMAD R23, R21, 0x20, R4 ;  /* 0x0000002015177824 */ /* 0x000fca00078e0204 */
[----:B------:R-:W-:-:S05]  /*05d0*/  LEA R27, R23, UR5, 0x2 ;  /* 0x00000005171b7c11 */ /* 0x000fca000f8e10ff */
[----:B------:R-:W0:Y:S04]  /*05e0*/  @P4 LDS R23, [R27] ;  /* 0x000000001b174984 */ /* 0x000e280000000800 */
[----:B------:R-:W1:Y:S04]  /*05f0*/  @P3 LDS R25, [R27+0x80] ;  /* 0x000080001b193984 */ /* 0x000e680000000800 */
[----:B------:R-:W1:Y:S04]  /*0600*/  @P1 LDS R26, [R27+0x100] ;  /* 0x000100001b1a1984 */ /* 0x000e680000000800 */
[----:B------:R-:W1:Y:S01]  /*0610*/  @P2 LDS R24, [R27+0x180] ;  /* 0x000180001b182984 */ /* 0x000e620000000800 */
[----:B------:R-:W-:Y:S01]  /*0620*/  VIADD R21, R21, 0x4 ;  /* 0x0000000415157836 */ /* 0x000fe20000000000 */
[----:B---3--:R-:W3:Y:S08]  /*0630*/  @P4 I2F.S16 R13, R12 ;  /* 0x0000000c000d4306 */ /* 0x008ef00000101400 */
[----:B----4-:R-:W4:Y:S01]  /*0640*/  @P3 I2F.S16 R16, R16 ;  /* 0x0000001000103306 */ /* 0x010f220000101400 */
[----:B---3--:R-:W-:-:S04]  /*0650*/  @P4 FMUL R22, R22, R13 ;  /* 0x0000000d16164220 */ /* 0x008fc80000400000 */
[----:B0-----:R-:W-:-:S03]  /*0660*/  @P4 FFMA R5, R22, R23, R5 ;  /* 0x0000001716054223 */ /* 0x001fc60000000005 */
[----:B--2---:R-:W0:Y:S01]  /*0670*/  @P1 I2F.S16 R17, R11 ;  /* 0x0000000b00111306 */ /* 0x004e220000101400 */
[----:B----4-:R-:W-:-:S07]  /*0680*/  @P3 FMUL R10, R19, R16 ;  /* 0x00000010130a3220 */ /* 0x010fce0000400000 */
[----:B-----5:R-:W2:Y:S01]  /*0690*/  @P2 I2F.S16 R13, R14 ;  /* 0x0000000e000d2306 */ /* 0x020ea20000101400 */
[----:B-1----:R-:W-:Y:S01]  /*06a0*/  @P3 FFMA R5, R10, R25, R5 ;  /* 0x000000190a053223 */ /* 0x002fe20000000005 */
[----:B------:R-:W-:Y:S01]  /*06b0*/  ISETP.NE.AND P3, PT, R21, R9, PT ;  /* 0x000000091500720c */ /* 0x000fe20003f65270 */
[----:B0-----:R-:W-:-:S04]  /*06c0*/  @P1 FMUL R20, R20, R17 ;  /* 0x0000001114141220 */ /* 0x001fc80000400000 */
[----:B------:R-:W-:Y:S01]  /*06d0*/  @P1 FFMA R5, R20, R26, R5 ;  /* 0x0000001a14051223 */ /* 0x000fe20000000005 */
[----:B--2---:R-:W-:-:S04]  /*06e0*/  @P2 FMUL R18, R18, R13 ;  /* 0x0000000d12122220 */ /* 0x004fc80000400000 */
[----:B------:R-:W-:-:S03]  /*06f0*/  @P2 FFMA R5, R18, R24, R5 ;  /* 0x0000001812052223 */ /* 0x000fc60000000005 */
[----:B------:R-:W-:Y:S05]  /*0700*/  @P3 BRA `(.L_x_158) ;  /* 0xfffffffc000c3947 */ /* 0x000fea000383ffff */
.L_x_157:
[----:B------:R-:W-:Y:S05]  /*0710*/  @!P0 BRA `(.L_x_156) ;  /* 0x00000000007c8947 */ /* 0x000fea0003800000 */
[----:B------:R-:W0:Y:S01]  /*0720*/  S2UR UR6, SR_CgaCtaId ;  /* 0x00000000000679c3 */ /* 0x000e220000008800 */
[----:B------:R-:W1:Y:S01]  /*0730*/  LDCU.64 UR10, c[0x0][0x388] ;  /* 0x00007100ff0a77ac */ /* 0x000e620008000a00 */
[----:B------:R-:W-:Y:S01]  /*0740*/  IADD3 R11, P0, PT, R6, R9, RZ ;  /* 0x00000009060b7210 */ /* 0x000fe20007f1e0ff */
[----:B------:R-:W-:-:S04]  /*0750*/  UMOV UR5, 0x400 ;  /* 0x0000040000057882 */ /* 0x000fc80000000000 */
[----:B------:R-:W-:Y:S02]  /*0760*/  IMAD.X R12, RZ, RZ, R8, P0 ;  /* 0x000000ffff0c7224 */ /* 0x000fe400000e0608 */
[----:B------:R-:W-:Y:S02]  /*0770*/  IMAD.IADD R8, R6, 0x1, R9 ;  /* 0x0000000106087824 */ /* 0x000fe400078e0209 */
[----:B------:R-:W-:Y:S02]  /*0780*/  IMAD R9, R9, 0x20, R4 ;  /* 0x0000002009097824 */ /* 0x000fe400078e0204 */
[----:B------:R-:W-:Y:S01]  /*0790*/  IMAD.SHL.U32 R13, R8, 0x20, RZ ;  /* 0x00000020080d7824 */ /* 0x000fe200078e00ff */
[----:B-1----:R-:W-:-:S04]  /*07a0*/  LEA R10, P0, R11, UR10, 0x2 ;  /* 0x0000000a0b0a7c11 */ /* 0x002fc8000f8010ff */
[----:B------:R-:W-:Y:S01]  /*07b0*/  LEA.HI.X R11, R11, UR11, R12, 0x2, P0 ;  /* 0x0000000b0b0b7c11 */ /* 0x000fe200080f140c */
[----:B0-----:R-:W-:Y:S01]  /*07c0*/  ULEA UR5, UR6, UR5, 0x18 ;  /* 0x0000000506057291 */ /* 0x001fe2000f8ec0ff */
[----:B------:R-:W-:-:S05]  /*07d0*/  IMAD.MOV R12, RZ, RZ, -R7 ;  /* 0x000000ffff0c7224 */ /* 0x000fca00078e0a07 */
[----:B------:R-:W-:-:S07]  /*07e0*/  LEA R7, R9, UR5, 0x2 ;  /* 0x0000000509077c11 */ /* 0x000fce000f8e10ff */
.L_x_159:
[----:B------:R-:W2:Y:S02]  /*07f0*/  LDG.E.CONSTANT R17, desc[UR8][R10.64] ;  /* 0x000000080a117981 */ /* 0x000ea4000c1e9900 */
[----:B--2---:R-:W-:-:S13]  /*0800*/  FSETP.NEU.AND P0, PT, R17, RZ, PT ;  /* 0x000000ff1100720b */ /* 0x004fda0003f0d000 */
[----:B------:R-:W0:Y:S01]  /*0810*/  @P0 LDC.64 R8, c[0x0][0x380] ;  /* 0x0000e000ff080b82 */ /* 0x000e220000000a00 */
[----:B------:R-:W-:Y:S01]  /*0820*/  @P0 SHF.R.S32.HI R14, RZ, 0x1f, R13 ;  /* 0x0000001fff0e0819 */ /* 0x000fe2000001140d */
[----:B------:R1:W2:Y:S01]  /*0830*/  @P0 LDS R15, [R7] ;  /* 0x00000000070f0984 */ /* 0x0002a20000000800 */
[----:B0-----:R-:W-:-:S04]  /*0840*/  @P0 IADD3 R8, P1, P2, R13, R8, R4 ;  /* 0x000000080d080210 */ /* 0x001fc80007a3e004 */
[----:B------:R-:W-:-:S05]  /*0850*/  @P0 IADD3.X R9, PT, PT, R14, R9, RZ, P1, P2 ;  /* 0x000000090e090210 */ /* 0x000fca0000fe44ff */
[----:B------:R-:W3:Y:S01]  /*0860*/  @P0 LDG.E.S8.CONSTANT R8, desc[UR8][R8.64] ;  /* 0x0000000808080981 */ /* 0x000ee2000c1e9300 */
[----:B------:R-:W-:Y:S01]  /*0870*/  VIADD R12, R12, 0x1 ;  /* 0x000000010c0c7836 */ /* 0x000fe20000000000 */
[----:B------:R-:W-:Y:S01]  /*0880*/  IADD3 R10, P1, PT, R10, 0x4, RZ ;  /* 0x000000040a0a7810 */ /* 0x000fe20007f3e0ff */
[----:B-1----:R-:W-:Y:S02]  /*0890*/  VIADD R7, R7, 0x80 ;  /* 0x0000008007077836 */ /* 0x002fe40000000000 */
[----:B------:R-:W-:Y:S01]  /*08a0*/  VIADD R13, R13, 0x20 ;  /* 0x000000200d0d7836 */ /* 0x000fe20000000000 */
[----:B------:R-:W-:Y:S01]  /*08b0*/  ISETP.NE.AND P2, PT, R12, RZ, PT ;  /* 0x000000ff0c00720c */ /* 0x000fe20003f45270 */
[----:B------:R-:W-:Y:S01]  /*08c0*/  IMAD.X R11, RZ, RZ, R11, P1 ;  /* 0x000000ffff0b7224 */ /* 0x000fe200008e060b */
[----:B---3--:R-:W0:Y:S02]  /*08d0*/  @P0 I2F.S16 R14, R8 ;  /* 0x00000008000e0306 */ /* 0x008e240000101400 */
[----:B0-----:R-:W-:-:S04]  /*08e0*/  @P0 FMUL R14, R17, R14 ;  /* 0x0000000e110e0220 */ /* 0x001fc80000400000 */
[----:B--2---:R-:W-:-:S05]  /*08f0*/  @P0 FFMA R5, R14, R15, R5 ;  /* 0x0000000f0e050223 */ /* 0x004fca0000000005 */
[----:B------:R-:W-:Y:S05]  /*0900*/  @P2 BRA `(.L_x_159) ;  /* 0xfffffffc00b82947 */ /* 0x000fea000383ffff */
.L_x_156:
        /* <DEDUP_REMOVED lines=13> */
[----:B------:R-:W2:Y:S02]  /*09e0*/  LDG.E.CONSTANT R8, desc[UR8][R8.64] ;  /* 0x0000000808087981 */ /* 0x000ea4000c1e9900 */
[----:B--2---:R-:W-:-:S13]  /*09f0*/  FSETP.NEU.AND P0, PT, R8, RZ, PT ;  /* 0x000000ff0800720b */ /* 0x004fda0003f0d000 */
[----:B------:R-:W-:Y:S05]  /*0a00*/  @!P0 BRA `(.L_x_161) ;  /* 0x0000000000408947 */ /* 0x000fea0003800000 */
[----:B------:R-:W0:Y:S01]  /*0a10*/  LDCU.64 UR4, c[0x0][0x380] ;  /* 0x00007000ff0477ac */ /* 0x000e220008000a00 */
[----:B------:R-:W-:-:S04]  /*0a20*/  IMAD.IADD R6, R6, 0x1, R3 ;  /* 0x0000000106067824 */ /* 0x000fc800078e0203 */
[----:B------:R-:W-:-:S05]  /*0a30*/  IMAD.SHL.U32 R7, R6, 0x20, RZ ;  /* 0x0000002006077824 */ /* 0x000fca00078e00ff */
[----:B------:R-:W-:-:S04]  /*0a40*/  LOP3.LUT R0, R7, 0x1f, R0, 0xf8, !PT ;  /* 0x0000001f07007812 */ /* 0x000fc800078ef800 */
[----:B0-----:R-:W-:-:S04]  /*0a50*/  IADD3 R6, P0, PT, R0, UR4, RZ ;  /* 0x0000000400067c10 */ /* 0x001fc8000ff1e0ff */
[----:B------:R-:W-:-:S05]  /*0a60*/  LEA.HI.X.SX32 R7, R7, UR5, 0x1, P0 ;  /* 0x0000000507077c11 */ /* 0x000fca00080f0eff */
[----:B------:R-:W2:Y:S01]  /*0a70*/  LDG.E.S8.CONSTANT R6, desc[UR8][R6.64] ;  /* 0x0000000806067981 */ /* 0x000ea2000c1e9300 */
[----:B------:R-:W0:Y:S01]  /*0a80*/  S2UR UR5, SR_CgaCtaId ;  /* 0x00000000000579c3 */ /* 0x000e220000008800 */
[----:B------:R-:W-:Y:S01]  /*0a90*/  UMOV UR4, 0x400 ;  /* 0x0000040000047882 */ /* 0x000fe20000000000 */
[----:B------:R-:W-:Y:S01]  /*0aa0*/  IMAD R3, R3, 0x20, R4 ;  /* 0x0000002003037824 */ /* 0x000fe200078e0204 */
[----:B0-----:R-:W-:-:S06]  /*0ab0*/  ULEA UR4, UR5, UR4, 0x18 ;  /* 0x0000000405047291 */ /* 0x001fcc000f8ec0ff */
[----:B------:R-:W-:-:S06]  /*0ac0*/  LEA R0, R3, UR4, 0x2 ;  /* 0x0000000403007c11 */ /* 0x000fcc000f8e10ff */
[----:B------:R-:W0:Y:S01]  /*0ad0*/  LDS R0, [R0] ;  /* 0x0000000000007984 */ /* 0x000e220000000800 */
[----:B--2---:R-:W1:Y:S02]  /*0ae0*/  I2F.S16 R3, R6 ;  /* 0x0000000600037306 */ /* 0x004e640000101400 */
[----:B-1----:R-:W-:-:S04]  /*0af0*/  FMUL R8, R8, R3 ;  /* 0x0000000308087220 */ /* 0x002fc80000400000 */
[----:B0-----:R-:W-:-:S07]  /*0b00*/  FFMA R5, R8, R0, R5 ;  /* 0x0000000008057223 */ /* 0x001fce0000000005 */
.L_x_161:
[----:B------:R-:W-:Y:S05]  /*0b10*/  BSYNC.RECONVERGENT B0 ;  /* 0x0000000000007941 */ /* 0x000fea0003800200 */
.L_x_160:
        /* <DEDUP_REMOVED lines=17> */
.L_x_162:
        /* <DEDUP_REMOVED lines=13> */
.L_x_184:


//--------------------- .text.quant_matvec_int8_blocks_f32_kernel --------------------------
	.section	.text.quant_matvec_int8_blocks_f32_kernel,"ax",@progbits
	.align	128
        .global         quant_matvec_int8_blocks_f32_kernel
        .type           quant_matvec_int8_blocks_f32_kernel,@function
        .size           quant_matvec_int8_blocks_f32_kernel,(.L_x_185 - quant_matvec_int8_blocks_f32_kernel)
        .other          quant_matvec_int8_blocks_f32_kernel,@"STO_CUDA_ENTRY STV_DEFAULT"
quant_matvec_int8_blocks_f32_kernel:
.text.quant_matvec_int8_blocks_f32_kernel:
        /* <DEDUP_REMOVED lines=10> */
[----:B------:R-:W0:Y:S01]  /*00a0*/  LDCU UR4, c[0x0][0x3a8] ;  /* 0x00007500ff0477ac */ /* 0x000e220008000800 */
[----:B------:R-:W-:Y:S01]  /*00b0*/  HFMA2 R4, -RZ, RZ, 0, 0 ;  /* 0x00000000ff047431 */ /* 0x000fe200000001ff */
[----:B------:R-:W-:Y:S01]  /*00c0*/  LOP3.LUT R3, R3, 0x1f, RZ, 0xc0, !PT ;  /* 0x0000001f03037812 */ /* 0x000fe200078ec0ff */
[----:B------:R-:W1:Y:S01]  /*00d0*/  LDCU UR5, c[0x0][0x3a4] ;  /* 0x00007480ff0577ac */ /* 0x000e620008000800 */
[----:B------:R-:W2:Y:S01]  /*00e0*/  LDCU.64 UR10, c[0x0][0x358] ;  /* 0x00006b00ff0a77ac */ /* 0x000ea20008000a00 */
[----:B0-----:R-:W-:-:S04]  /*00f0*/  USHF.R.S32.HI UR4, URZ, 0x5, UR4 ;  /* 0x00000005ff047899 */ /* 0x001fc80008011404 */
[----:B-1----:R-:W-:Y:S02]  /*0100*/  UISETP.LT.AND UP0, UPT, UR4, UR5, UPT ;  /* 0x000000050400728c */ /* 0x002fe4000bf01270 */
[----:B------:R-:W-:Y:S02]  /*0110*/  IMAD R2, R0, UR5, RZ ;  /* 0x0000000500027c24 */ /* 0x000fe4000f8e02ff */
[----:B------:R-:W-:-:S04]  /*0120*/  USEL UR7, UR4, UR5, UP0 ;  /* 0x0000000504077287 */ /* 0x000fc80008000000 */
[----:B------:R-:W-:-:S09]  /*0130*/  UISETP.GE.AND UP0, UPT, UR7, 0x1, UPT ;  /* 0x000000010700788c */ /* 0x000fd2000bf06270 */
[----:B--2---:R-:W-:Y:S05]  /*0140*/  BRA.U !UP0, `(.L_x_163) ;  /* 0x0000000908e07547 */ /* 0x004fea000b800000 */
[----:B------:R-:W0:Y:S01]  /*0150*/  LDC.64 R16, c[0x0][0x380] ;  /* 0x0000e000ff107b82 */ /* 0x000e220000000a00 */
[----:B------:R-:W-:Y:S01]  /*0160*/  UISETP.GE.U32.AND UP0, UPT, UR7, 0x4, UPT ;  /* 0x000000040700788c */ /* 0x000fe2000bf06070 */
[----:B------:R-:W-:Y:S01]  /*0170*/  CS2R R4, SRZ ;  /* 0x0000000000047805 */ /* 0x000fe2000001ff00 */
[----:B------:R-:W-:Y:S01]  /*0180*/  ULOP3.LUT UR6, UR7, 0x3, URZ, 0xc0, !UPT ;  /* 0x0000000307067892 */ /* 0x000fe2000f8ec0ff */
[----:B0-----:R-:W-:-:S06]  /*0190*/  IMAD.WIDE.U32 R16, R3, 0x4, R16 ;  /* 0x0000000403107825 */ /* 0x001fcc00078e0010 */
[----:B------:R-:W-:Y:S05]  /*01a0*/  BRA.U !UP0, `(.L_x_164) ;  /* 0x0000000908287547 */ /* 0x000fea000b800000 */
[----:B------:R-:W0:Y:S01]  /*01b0*/  LDCU.64 UR8, c[0x0][0x388] ;  /* 0x00007100ff0877ac */ /* 0x000e220008000a00 */
[----:B------:R-:W-:Y:S01]  /*01c0*/  SHF.R.S32.HI R5, RZ, 0x1f, R2 ;  /* 0x0000001fff057819 */ /* 0x000fe20000011402 */
[----:B------:R-:W1:Y:S01]  /*01d0*/  LDC.64 R18, c[0x0][0x390] ;  /* 0x0000e400ff127b82 */ /* 0x000e620000000a00 */
[----:B0-----:R-:W-:-:S04]  /*01e0*/  LEA R20, P0, R2, UR8, 0x2 ;  /* 0x0000000802147c11 */ /* 0x001fc8000f8010ff */
[----:B------:R-:W-:-:S05]  /*01f0*/  LEA.HI.X R21, R2, UR9, R5, 0x2, P0 ;  /* 0x0000000902157c11 */ /* 0x000fca00080f1405 */
[----:B------:R-:W2:Y:S01]  /*0200*/  LDG.E.CONSTANT R12, desc[UR10][R20.64] ;  /* 0x0000000a140c7981 */ /* 0x000ea2000c1e9900 */
[C---:B------:R-:W-:Y:S02]  /*0210*/  ISETP.GT.U32.AND P0, PT, R3.reuse, 0x7, PT ;  /* 0x000000070300780c */ /* 0x040fe40003f04070 */
[----:B------:R-:W-:Y:S01]  /*0220*/  SHF.L.U32 R23, R2, 0x5, RZ ;  /* 0x0000000502177819 */ /* 0x000fe200000006ff */
[----:B------:R-:W3:Y:S03]  /*0230*/  LDG.E.CONSTANT R25, desc[UR10][R20.64+0x4] ;  /* 0x0000040a14197981 */ /* 0x000ee6000c1e9900 */
[----:B------:R-:W-:Y:S01]  /*0240*/  IADD3 R14, P1, PT, R16, R23, RZ ;  /* 0x00000017100e7210 */ /* 0x000fe20007f3e0ff */
[----:B-1----:R-:W-:Y:S01]  /*0250*/  IMAD.WIDE.U32 R18, R3, 0x10, R18 ;  /* 0x0000001003127825 */ /* 0x002fe200078e0012 */
[----:B------:R-:W4:Y:S02]  /*0260*/  LDG.E.CONSTANT R27, desc[UR10][R20.64+0x8] ;  /* 0x0000080a141b7981 */ /* 0x000f24000c1e9900 */
[----:B------:R-:W-:-:S02]  /*0270*/  LEA.HI.X.SX32 R15, R23, R17, 0x1, P1 ;  /* 0x00000011170f7211 */ /* 0x000fc400008f0eff */
[----:B------:R-:W5:Y:S01]  /*0280*/  LDG.E.CONSTANT R29, desc[UR10][R20.64+0xc] ;  /* 0x00000c0a141d7981 */ /* 0x000f62000c1e9900 */
[----:B--2---:R-:W-:-:S13]  /*0290*/  FSETP.EQ.OR P3, PT, R12, RZ, P0 ;  /* 0x000000ff0c00720b */ /* 0x004fda0000762400 */
[----:B------:R-:W2:Y:S04]  /*02a0*/  @!P3 LDG.E R13, desc[UR10][R14.64] ;  /* 0x0000000a0e0db981 */ /* 0x000ea8000c1e1900 */
[----:B------:R-:W4:Y:S01]  /*02b0*/  @!P3 LDG.E.128 R8, desc[UR10][R18.64] ;  /* 0x0000000a1208b981 */ /* 0x000f22000c1e1d00 */
[----:B---3--:R-:W-:-:S13]  /*02c0*/  FSETP.EQ.OR P2, PT, R25, RZ, P0 ;  /* 0x000000ff1900720b */ /* 0x008fda0000742400 */
[----:B------:R-:W3:Y:S01]  /*02d0*/  @!P2 LDG.E R22, desc[UR10][R14.64+0x20] ;  /* 0x0000200a0e16a981 */ /* 0x000ee2000c1e1900 */
[----:B--2---:R-:W4:Y:S08]  /*02e0*/  @!P3 I2F.S8 R5, R13 ;  /* 0x0000000d0005b306 */ /* 0x004f300000001400 */
[----:B------:R-:W0:Y:S08]  /*02f0*/  @!P3 I2F.S8 R4, R13.B1 ;  /* 0x1000000d0004b306 */ /* 0x000e300000001400 */
[----:B------:R-:W1:Y:S01]  /*0300*/  @!P3 I2F.S8 R6, R13.B2 ;  /* 0x2000000d0006b306 */ /* 0x000e620000001400 */
[----:B----4-:R-:W-:-:S04]  /*0310*/  @!P3 FMUL R8, R8, R5 ;  /* 0x000000050808b220 */ /* 0x010fc80000400000 */
[----:B0-----:R-:W-:-:S04]  /*0320*/  @!P3 FFMA R9, R9, R4, R8 ;  /* 0x000000040909b223 */ /* 0x001fc80000000008 */
[----:B-1----:R-:W-:Y:S02]  /*0330*/  @!P3 FFMA R10, R10, R6, R9 ;  /* 0x000000060a0ab223 */ /* 0x002fe40000000009 */
[----:B------:R-:W2:Y:S01]  /*0340*/  @!P2 LDG.E.128 R4, desc[UR10][R18.64+0x80] ;  /* 0x0000800a1204a981 */ /* 0x000ea2000c1e1d00 */
[----:B------:R-:W-:Y:S01]  /*0350*/  FSETP.EQ.OR P1, PT, R27, RZ, P0 ;  /* 0x000000ff1b00720b */ /* 0x000fe20000722400 */
[----:B---3--:R-:W-:Y:S08]  /*0360*/  @!P2 I2F.S8 R9, R22 ;  /* 0x000000160009a306 */ /* 0x008ff00000001400 */
[----:B------:R-:W0:Y:S04]  /*0370*/  @!P3 I2F.S8 R26, R13.B3 ;  /* 0x3000000d001ab306 */ /* 0x000e280000001400 */
[----:B------:R-:W3:Y:S04]  /*0380*/  @!P1 LDG.E R24, desc[UR10][R14.64+0x40] ;  /* 0x0000400a0e189981 */ /* 0x000ee8000c1e1900 */
[----:B------:R-:W1:Y:S01]  /*0390*/  @!P2 I2F.S8 R8, R22.B1 ;  /* 0x100000160008a306 */ /* 0x000e620000001400 */
[----:B-----5:R-:W-:Y:S01]  /*03a0*/  FSETP.EQ.OR P0, PT, R29, RZ, P0 ;  /* 0x000000ff1d00720b */ /* 0x020fe20000702400 */
[----:B0-----:R-:W-:-:S06]  /*03b0*/  @!P3 FFMA R26, R11, R26, R10 ;  /* 0x0000001a0b1ab223 */ /* 0x001fcc000000000a */
[----:B------:R-:W0:Y:S01]  /*03c0*/  @!P2 I2F.S8 R13, R22.B2 ;  /* 0x20000016000da306 */ /* 0x000e220000001400 */
[----:B--2---:R-:W-:-:S04]  /*03d0*/  @!P2 FMUL R4, R4, R9 ;  /* 0x000000090404a220 */ /* 0x004fc80000400000 */
[----:B-1----:R-:W-:Y:S02]  /*03e0*/  @!P2 FFMA R4, R5, R8, R4 ;  /* 0x000000080504a223 */ /* 0x002fe40000000004 */
[----:B------:R-:W2:Y:S04]  /*03f0*/  @!P1 LDG.E.128 R8, desc[UR10][R18.64+0x100] ;  /* 0x0001000a12089981 */ /* 0x000ea8000c1e1d00 */
[----:B------:R-:W4:Y:S01]  /*0400*/  @!P0 LDG.E R5, desc[UR10][R14.64+0x60] ;  /* 0x0000600a0e058981 */ /* 0x000f22000c1e1900 */
[----:B0-----:R-:W-:Y:S01]  /*0410*/  @!P2 FFMA R6, R6, R13, R4 ;  /* 0x0000000d0606a223 */ /* 0x001fe20000000004 */
[----:B------:R-:W-:Y:S02]  /*0420*/  IMAD.MOV.U32 R4, RZ, RZ, RZ ;  /* 0x000000ffff047224 */ /* 0x000fe400078e00ff */
[----:B------:R-:W-:-:S02]  /*0430*/  @!P3 FFMA R4, R12, R26, RZ ;  /* 0x0000001a0c04b223 */ /* 0x000fc400000000ff */
[----:B------:R-:W5:Y:S01]  /*0440*/  @!P0 LDG.E.128 R12, desc[UR10][R18.64+0x180] ;  /* 0x0001800a120c8981 */ /* 0x000f62000c1e1d00 */
[----:B------:R-:W0:Y:S02]  /*0450*/  @!P2 I2F.S8 R28, R22.B3 ;  /* 0x30000016001ca306 */ /* 0x000e240000001400 */
[----:B0-----:R-:W-:-:S06]  /*0460*/  @!P2 FFMA R7, R7, R28, R6 ;  /* 0x0000001c0707a223 */ /* 0x001fcc0000000006 */
[----:B---3--:R-:W2:Y:S01]  /*0470*/  @!P1 I2F.S8 R6, R24 ;  /* 0x0000001800069306 */ /* 0x008ea20000001400 */
[----:B------:R-:W-:-:S04]  /*0480*/  ULOP3.LUT UR8, UR7, 0x7ffffffc, URZ, 0xc0, !UPT ;  /* 0x7ffffffc07087892 */ /* 0x000fc8000f8ec0ff */
[----:B------:R-:W-:Y:S01]  /*0490*/  UIADD3 UR5, UPT, UPT, -UR8, 0x4, URZ ;  /* 0x0000000408057890 */ /* 0x000fe2000fffe1ff */
[----:B------:R-:W-:-:S03]  /*04a0*/  @!P2 FFMA R4, R25, R7, R4 ;  /* 0x000000071904a223 */ /* 0x000fc60000000004 */
[----:B------:R-:W-:Y:S01]  /*04b0*/  UISETP.NE.AND UP0, UPT, UR5, URZ, UPT ;  /* 0x000000ff0500728c */ /* 0x000fe2000bf05270 */
[----:B--2---:R-:W-:Y:S02]  /*04c0*/  @!P1 FMUL R6, R8, R6 ;  /* 0x0000000608069220 */ /* 0x004fe40000400000 */
[----:B------:R-:W0:Y:S08]  /*04d0*/  @!P1 I2F.S8 R8, R24.B1 ;  /* 0x1000001800089306 */ /* 0x000e300000001400 */
[----:B----4-:R-:W-:Y:S01]  /*04e0*/  @!P0 I2F.S8 R22, R5.B1 ;  /* 0x1000000500168306 */ /* 0x010fe20000001400 */
[----:B0-----:R-:W-:-:S07]  /*04f0*/  @!P1 FFMA R9, R9, R8, R6 ;  /* 0x0000000809099223 */ /* 0x001fce0000000006 */
[----:B------:R-:W5:Y:S08]  /*0500*/  @!P0 I2F.S8 R6, R5 ;  /* 0x0000000500068306 */ /* 0x000f700000001400 */
[----:B------:R-:W0:Y:S01]  /*0510*/  @!P1 I2F.S8 R8, R24.B2 ;  /* 0x2000001800089306 */ /* 0x000e220000001400 */
[----:B-----5:R-:W-:-:S07]  /*0520*/  @!P0 FMUL R12, R12, R6 ;  /* 0x000000060c0c8220 */ /* 0x020fce0000400000 */
[----:B------:R-:W1:Y:S01]  /*0530*/  @!P1 I2F.S8 R6, R24.B3 ;  /* 0x3000001800069306 */ /* 0x000e620000001400 */
[----:B------:R-:W-:-:S07]  /*0540*/  @!P0 FFMA R13, R13, R22, R12 ;  /* 0x000000160d0d8223 */ /* 0x000fce000000000c */
[----:B------:R-:W2:Y:S01]  /*0550*/  @!P0 I2F.S8 R12, R5.B2 ;  /* 0x20000005000c8306 */ /* 0x000ea20000001400 */
[----:B0-----:R-:W-:-:S07]  /*0560*/  @!P1 FFMA R8, R10, R8, R9 ;  /* 0x000000080a089223 */ /* 0x001fce0000000009 */
[----:B------:R0:W3:Y:S01]  /*0570*/  @!P0 I2F.S8 R22, R5.B3 ;  /* 0x3000000500168306 */ /* 0x0000e20000001400 */
[----:B-1----:R-:W-:-:S04]  /*0580*/  @!P1 FFMA R6, R11, R6, R8 ;  /* 0x000000060b069223 */ /* 0x002fc80000000008 */
[----:B------:R-:W-:Y:S01]  /*0590*/  @!P1 FFMA R4, R27, R6, R4 ;  /* 0x000000061b049223 */ /* 0x000fe20000000004 */
[----:B--2---:R-:W-:Y:S01]  /*05a0*/  @!P0 FFMA R12, R14, R12, R13 ;  /* 0x0000000c0e0c8223 */ /* 0x004fe2000000000d */
[----:B------:R-:W-:Y:S02]  /*05b0*/  IADD3 R6, P2, PT, R18, 0x300, RZ ;  /* 0x0000030012067810 */ /* 0x000fe40007f5e0ff */
[----:B------:R-:W-:Y:S01]  /*05c0*/  IADD3 R18, P1, PT, R20, 0x10, RZ ;  /* 0x0000001014127810 */ /* 0x000fe20007f3e0ff */
[----:B0-----:R-:W-:Y:S01]  /*05d0*/  IMAD.U32 R5, RZ, RZ, UR8 ;  /* 0x00000008ff057e24 */ /* 0x001fe2000f8e00ff */
[----:B------:R-:W-:Y:S01]  /*05e0*/  IADD3.X R7, PT, PT, RZ, R19, RZ, P2, !PT ;  /* 0x00000013ff077210 */ /* 0x000fe200017fe4ff */
[----:B---3--:R-:W-:Y:S01]  /*05f0*/  @!P0 FFMA R12, R15, R22, R12 ;  /* 0x000000160f0c8223 */ /* 0x008fe2000000000c */
[----:B------:R-:W-:-:S03]  /*0600*/  IADD3.X R19, PT, PT, RZ, R21, RZ, P1, !PT ;  /* 0x00000015ff137210 */ /* 0x000fc60000ffe4ff */
[----:B------:R-:W-:Y:S01]  /*0610*/  @!P0 FFMA R4, R29, R12, R4 ;  /* 0x0000000c1d048223 */ /* 0x000fe20000000004 */
[----:B------:R-:W-:Y:S06]  /*0620*/  BRA.U !UP0, `(.L_x_164) ;  /* 0x0000000508087547 */ /* 0x000fec000b800000 */
[----:B------:R-:W-:-:S07]  /*0630*/  IADD3 R5, PT, PT, R23, 0x80, RZ ;  /* 0x0000008017057810 */ /* 0x000fce0007ffe0ff */
.L_x_165:
[----:B------:R-:W2:Y:S01]  /*0640*/  LDG.E.CONSTANT R27, desc[UR10][R18.64] ;  /* 0x0000000a121b7981 */ /* 0x000ea2000c1e9900 */
[----:B------:R-:W-:-:S03]  /*0650*/  ISETP.GT.U32.AND P0, PT, R3, 0x7, PT ;  /* 0x000000070300780c */ /* 0x000fc60003f04070 */
[----:B------:R-:W3:Y:S01]  /*0660*/  LDG.E.CONSTANT R21, desc[UR10][R18.64+0x4] ;  /* 0x0000040a12157981 */ /* 0x000ee2000c1e9900 */
[----:B------:R-:W-:-:S03]  /*0670*/  IADD3 R28, P1, PT, R16, R5, RZ ;  /* 0x00000005101c7210 */ /* 0x000fc60007f3e0ff */
[----:B------:R-:W4:Y:S01]  /*0680*/  LDG.E.CONSTANT R23, desc[UR10][R18.64+0x8] ;  /* 0x0000080a12177981 */ /* 0x000f22000c1e9900 */
[----:B------:R-:W-:-:S03]  /*0690*/  LEA.HI.X.SX32 R29, R5, R17, 0x1, P1 ;  /* 0x00000011051d7211 */ /* 0x000fc600008f0eff */
[----:B------:R-:W5:Y:S01]  /*06a0*/  LDG.E.CONSTANT R25, desc[UR10][R18.64+0xc] ;  /* 0x00000c0a12197981 */ /* 0x000f62000c1e9900 */
[----:B--2---:R-:W-:-:S13]  /*06b0*/  FSETP.EQ.OR P3, PT, R27, RZ, P0 ;  /* 0x000000ff1b00720b */ /* 0x004fda0000762400 */
[----:B------:R-:W2:Y:S04]  /*06c0*/  @!P3 LDG.E R26, desc[UR10][R28.64] ;  /* 0x0000000a1c1ab981 */ /* 0x000ea8000c1e1900 */
[----:B------:R-:W4:Y:S01]  /*06d0*/  @!P3 LDG.E.128 R12, desc[UR10][R6.64+-0x100] ;  /* 0xffff000a060cb981 */ /* 0x000f22000c1e1d00 */
[----:B---3--:R-:W-:-:S13]  /*06e0*/  FSETP.EQ.OR P2, PT, R21, RZ, P0 ;  /* 0x000000ff1500720b */ /* 0x008fda0000742400 */
[----:B------:R-:W3:Y:S01]  /*06f0*/  @!P2 LDG.E R20, desc[UR10][R28.64+0x20] ;  /* 0x0000200a1c14a981 */ /* 0x000ee2000c1e1900 */
[----:B--2---:R-:W4:Y:S02]  /*0700*/  @!P3 I2F.S8 R9, R26 ;  /* 0x0000001a0009b306 */ /* 0x004f240000001400 */
[----:B----4-:R-:W-:Y:S02]  /*0710*/  @!P3 FMUL R12, R12, R9 ;  /* 0x000000090c0cb220 */ /* 0x010fe40000400000 */
[----:B------:R-:W2:Y:S04]  /*0720*/  @!P2 LDG.E.128 R8, desc[UR10][R6.64+-0x80] ;  /* 0xffff800a0608a981 */ /* 0x000ea8000c1e1d00 */
[----:B------:R-:W0:Y:S02]  /*0730*/  @!P3 I2F.S8 R22, R26.B1 ;  /* 0x1000001a0016b306 */ /* 0x000e240000001400 */
[----:B0-----:R-:W-:-:S06]  /*0740*/  @!P3 FFMA R13, R13, R22, R12 ;  /* 0x000000160d0db223 */ /* 0x001fcc000000000c */
[----:B------:R-:W0:Y:S01]  /*0750*/  @!P3 I2F.S8 R12, R26.B2 ;  /* 0x2000001a000cb306 */ /* 0x000e220000001400 */
[----:B------:R-:W-:-:S07]  /*0760*/  FSETP.EQ.OR P1, PT, R23, RZ, P0 ;  /* 0x000000ff1700720b */ /* 0x000fce0000722400 */
[----:B------:R-:W-:Y:S06]  /*0770*/  @!P3 I2F.S8 R24, R26.B3 ;  /* 0x3000001a0018b306 */ /* 0x000fec0000001400 */
[----:B------:R-:W4:Y:S01]  /*0780*/  @!P1 LDG.E R22, desc[UR10][R28.64+0x40] ;  /* 0x0000400a1c169981 */ /* 0x000f22000c1e1900 */
[----:B0-----:R-:W-:Y:S02]  /*0790*/  @!P3 FFMA R14, R14, R12, R13 ;  /* 0x0000000c0e0eb223 */ /* 0x001fe4000000000d */
[----:B---3--:R-:W2:Y:S08]  /*07a0*/  @!P2 I2F.S8 R13, R20 ;  /* 0x00000014000da306 */ /* 0x008eb00000001400 */
[----:B------:R-:W0:Y:S01]  /*07b0*/  @!P2 I2F.S8 R12, R20.B1 ;  /* 0x10000014000ca306 */ /* 0x000e220000001400 */
[----:B-----5:R-:W-:Y:S01]  /*07c0*/  FSETP.EQ.OR P0, PT, R25, RZ, P0 ;  /* 0x000000ff1900720b */ /* 0x020fe20000702400 */
[----:B--2---:R-:W-:-:S04]  /*07d0*/  @!P2 FMUL R8, R8, R13 ;  /* 0x0000000d0808a220 */ /* 0x004fc80000400000 */
[----:B0-----:R-:W-:Y:S02]  /*07e0*/  @!P2 FFMA R13, R9, R12, R8 ;  /* 0x0000000c090da223 */ /* 0x001fe40000000008 */
[----:B------:R-:W0:Y:S01]  /*07f0*/  @!P2 I2F.S8 R8, R20.B2 ;  /* 0x200000140008a306 */ /* 0x000e220000001400 */
[----:B------:R-:W-:-:S05]  /*0800*/  @!P3 FFMA R9, R15, R24, R14 ;  /* 0x000000180f09b223 */ /* 0x000fca000000000e */
[----:B------:R1:W2:Y:S01]  /*0810*/  @!P0 LDG.E R24, desc[UR10][R28.64+0x60] ;  /* 0x0000600a1c188981 */ /* 0x0002a2000c1e1900 */
[----:B0-----:R-:W-:-:S03]  /*0820*/  @!P2 FFMA R8, R10, R8, R13 ;  /* 0x000000080a08a223 */ /* 0x001fc6000000000d */
[----:B------:R-:W3:Y:S01]  /*0830*/  @!P1 LDG.E.128 R12, desc[UR10][R6.64] ;  /* 0x0000000a060c9981 */ /* 0x000ee2000c1e1d00 */
[----:B------:R-:W0:Y:S01]  /*0840*/  @!P2 I2F.S8 R10, R20.B3 ;  /* 0x30000014000aa306 */ /* 0x000e220000001400 */
[----:B------:R-:W-:Y:S01]  /*0850*/  @!P3 FFMA R4, R9, R27, R4 ;  /* 0x0000001b0904b223 */ /* 0x000fe20000000004 */
[----:B0-----:R-:W-:Y:S02]  /*0860*/  @!P2 FFMA R27, R11, R10, R8 ;  /* 0x0000000a0b1ba223 */ /* 0x001fe40000000008 */
[----:B------:R0:W5:Y:S04]  /*0870*/  @!P0 LDG.E.128 R8, desc[UR10][R6.64+0x80] ;  /* 0x0000800a06088981 */ /* 0x000168000c1e1d00 */
[----:B----4-:R-:W3:Y:S08]  /*0880*/  @!P1 I2F.S8 R26, R22 ;  /* 0x00000016001a9306 */ /* 0x010ef00000001400 */
[----:B-1----:R-:W-:Y:S01]  /*0890*/  @!P1 I2F.S8 R29, R22.B2 ;  /* 0x20000016001d9306 */ /* 0x002fe20000001400 */
[----:B------:R-:W-:Y:S01]  /*08a0*/  UIADD3 UR5, UPT, UPT, UR5, 0x4, URZ ;  /* 0x0000000405057890 */ /* 0x000fe2000fffe0ff */
[----:B------:R-:W-:-:S03]  /*08b0*/  @!P2 FFMA R4, R27, R21, R4 ;  /* 0x000000151b04a223 */ /* 0x000fc60000000004 */
[----:B------:R-:W-:Y:S01]  /*08c0*/  UISETP.NE.AND UP0, UPT, UR5, URZ, UPT ;  /* 0x000000ff0500728c */ /* 0x000fe2000bf05270 */
[----:B0-----:R-:W-:Y:S02]  /*08d0*/  IADD3 R6, P2, PT, R6, 0x200, RZ ;  /* 0x0000020006067810 */ /* 0x001fe40007f5e0ff */
[----:B------:R-:W-:Y:S02]  /*08e0*/  IADD3 R5, PT, PT, R5, 0x80, RZ ;  /* 0x0000008005057810 */ /* 0x000fe40007ffe0ff */
[----:B------:R-:W-:Y:S01]  /*08f0*/  IADD3.X R7, PT, PT, RZ, R7, RZ, P2, !PT ;  /* 0x00000007ff077210 */ /* 0x000fe200017fe4ff */
[----:B---3--:R-:W-:Y:S02]  /*0900*/  @!P1 FMUL R12, R12, R26 ;  /* 0x0000001a0c0c9220 */ /* 0x008fe40000400000 */
[----:B------:R-:W0:Y:S08]  /*0910*/  @!P1 I2F.S8 R26, R22.B1 ;  /* 0x10000016001a9306 */ /* 0x000e300000001400 */
[----:B--2---:R-:W-:Y:S01]  /*0920*/  @!P0 I2F.S8 R20, R24.B1 ;  /* 0x1000001800148306 */ /* 0x004fe20000001400 */
[----:B0-----:R-:W-:-:S07]  /*0930*/  @!P1 FFMA R26, R13, R26, R12 ;  /* 0x0000001a0d1a9223 */ /* 0x001fce000000000c */
[----:B------:R-:W5:Y:S01]  /*0940*/  @!P0 I2F.S8 R13, R24 ;  /* 0x00000018000d8306 */ /* 0x000f620000001400 */
[----:B------:R-:W-:-:S07]  /*0950*/  @!P1 FFMA R26, R14, R29, R26 ;  /* 0x0000001d0e1a9223 */ /* 0x000fce000000001a */
[----:B------:R-:W0:Y:S08]  /*0960*/  @!P1 I2F.S8 R12, R22.B3 ;  /* 0x30000016000c9306 */ /* 0x000e300000001400 */
[----:B------:R-:W1:Y:S01]  /*0970*/  @!P0 I2F.S8 R29, R24.B2 ;  /* 0x20000018001d8306 */ /* 0x000e620000001400 */
[----:B-----5:R-:W-:-:S07]  /*0980*/  @!P0 FMUL R8, R8, R13 ;  /* 0x0000000d08088220 */ /* 0x020fce0000400000 */
[----:B------:R-:W2:Y:S01]  /*0990*/  @!P0 I2F.S8 R14, R24.B3 ;  /* 0x30000018000e8306 */ /* 0x000ea20000001400 */
[----:B------:R-:W-:Y:S01]  /*09a0*/  @!P0 FFMA R9, R9, R20, R8 ;  /* 0x0000001409098223 */ /* 0x000fe20000000008 */
[----:B0-----:R-:W-:-:S03]  /*09b0*/  @!P1 FFMA R15, R15, R12, R26 ;  /* 0x0000000c0f0f9223 */ /* 0x001fc6000000001a */
[----:B-1----:R-:W-:Y:S01]  /*09c0*/  @!P0 FFMA R10, R10, R29, R9 ;  /* 0x0000001d0a0a8223 */ /* 0x002fe20000000009 */
[----:B------:R-:W-:Y:S01]  /*09d0*/  @!P1 FFMA R4, R15, R23, R4 ;  /* 0x000000170f049223 */ /* 0x000fe20000000004 */
[----:B------:R-:W-:Y:S02]  /*09e0*/  IADD3 R18, P1, PT, R18, 0x10, RZ ;  /* 0x0000001012127810 */ /* 0x000fe40007f3e0ff */
[----:B--2---:R-:W-:-:S03]  /*09f0*/  @!P0 FFMA R11, R11, R14, R10 ;  /* 0x0000000e0b0b8223 */ /* 0x004fc6000000000a */
[----:B------:R-:W-:Y:S02]  /*0a00*/  IMAD.X R19, RZ, RZ, R19, P1 ;  /* 0x000000ffff137224 */ /* 0x000fe400008e0613 */
[----:B------:R-:W-:Y:S01]  /*0a10*/  @!P0 FFMA R4, R11, R25, R4 ;  /* 0x000000190b048223 */ /* 0x000fe20000000004 */
[----:B------:R-:W-:Y:S06]  /*0a20*/  BRA.U UP0, `(.L_x_165) ;  /* 0xfffffffd00047547 */ /* 0x000fec000b83ffff */
[----:B------:R-:W-:-:S06]  /*0a30*/  ULOP3.LUT UR5, UR7, 0x7ffffffc, URZ, 0xc0, !UPT ;  /* 0x7ffffffc07057892 */ /* 0x000fcc000f8ec0ff */
[----:B------:R-:W-:-:S07]  /*0a40*/  IMAD.U32 R5, RZ, RZ, UR5 ;  /* 0x00000005ff057e24 */ /* 0x000fce000f8e00ff */
.L_x_164:
[----:B------:R-:W-:-:S09]  /*0a50*/  UISETP.NE.AND UP0, UPT, UR6, URZ, UPT ;  /* 0x000000ff0600728c */ /* 0x000fd2000bf05270 */
[----:B------:R-:W-:Y:S05]  /*0a60*/  BRA.U !UP0, `(.L_x_163) ;  /* 0x0000000108987547 */ /* 0x000fea000b800000 */
[----:B------:R-:W0:Y:S01]  /*0a70*/  LDCU.64 UR12, c[0x0][0x388] ;  /* 0x00007100ff0c77ac */ /* 0x000e220008000a00 */
[----:B------:R-:W-:Y:S02]  /*0a80*/  SHF.L.U32 R6, R5, 0x5, RZ ;  /* 0x0000000505067819 */ /* 0x000fe400000006ff */
[CC--:B------:R-:W-:Y:S01]  /*0a90*/  IADD3 R10, P0, PT, R2.reuse, R5.reuse, RZ ;  /* 0x00000005020a7210 */ /* 0x0c0fe20007f1e0ff */
[----:B------:R-:W1:Y:S01]  /*0aa0*/  LDCU.64 UR8, c[0x0][0x390] ;  /* 0x00007200ff0877ac */ /* 0x000e620008000a00 */
[----:B------:R-:W-:Y:S01]  /*0ab0*/  IADD3 R5, PT, PT, R2, R5, RZ ;  /* 0x0000000502057210 */ /* 0x000fe20007ffe0ff */
[----:B------:R-:W-:Y:S01]  /*0ac0*/  IMAD.WIDE.U32 R6, R6, 0x4, RZ ;  /* 0x0000000406067825 */ /* 0x000fe200078e00ff */
[----:B------:R-:W-:-:S03]  /*0ad0*/  UIADD3 UR5, UPT, UPT, -UR6, URZ, URZ ;  /* 0x000000ff06057290 */ /* 0x000fc6000fffe1ff */
[----:B------:R-:W-:Y:S02]  /*0ae0*/  IMAD.SHL.U32 R5, R5, 0x20, RZ ;  /* 0x0000002005057824 */ /* 0x000fe400078e00ff */
[----:B------:R-:W-:Y:S01]  /*0af0*/  IMAD.WIDE.U32 R8, R3, 0x10, R6 ;  /* 0x0000001003087825 */ /* 0x000fe200078e0006 */
[----:B------:R-:W-:Y:S02]  /*0b00*/  LEA.HI.X.SX32 R7, R2, RZ, 0x1, P0 ;  /* 0x000000ff02077211 */ /* 0x000fe400000f0eff */
[----:B0-----:R-:W-:Y:S02]  /*0b10*/  LEA R6, P1, R10, UR12, 0x2 ;  /* 0x0000000c0a067c11 */ /* 0x001fe4000f8210ff */
[----:B-1----:R-:W-:Y:S02]  /*0b20*/  IADD3 R12, P0, PT, R8, UR8, RZ ;  /* 0x00000008080c7c10 */ /* 0x002fe4000ff1e0ff */
[----:B------:R-:W-:Y:S02]  /*0b30*/  LEA.HI.X R7, R10, UR13, R7, 0x2, P1 ;  /* 0x0000000d0a077c11 */ /* 0x000fe400088f1407 */
[----:B------:R-:W-:-:S09]  /*0b40*/  IADD3.X R13, PT, PT, R9, UR9, RZ, P0, !PT ;  /* 0x00000009090d7c10 */ /* 0x000fd200087fe4ff */
.L_x_166:
[----:B------:R-:W2:Y:S01]  /*0b50*/  LDG.E.CONSTANT R23, desc[UR10][R6.64] ;  /* 0x0000000a06177981 */ /* 0x000ea2000c1e9900 */
[----:B------:R-:W-:-:S04]  /*0b60*/  ISETP.GT.U32.AND P0, PT, R3, 0x7, PT ;  /* 0x000000070300780c */ /* 0x000fc80003f04070 */
[----:B--2---:R-:W-:-:S13]  /*0b70*/  FSETP.EQ.OR P0, PT, R23, RZ, P0 ;  /* 0x000000ff1700720b */ /* 0x004fda0000702400 */
[----:B------:R-:W-:Y:S01]  /*0b80*/  @!P0 IADD3 R14, P1, PT, R16, R5, RZ ;  /* 0x00000005100e8210 */ /* 0x000fe20007f3e0ff */
[----:B------:R0:W2:Y:S03]  /*0b90*/  @!P0 LDG.E.128 R8, desc[UR10][R12.64] ;  /* 0x0000000a0c088981 */ /* 0x0000a6000c1e1d00 */
[----:B------:R-:W-:-:S05]  /*0ba0*/  @!P0 LEA.HI.X.SX32 R15, R5, R17, 0x1, P1 ;  /* 0x00000011050f8211 */ /* 0x000fca00008f0eff */
[----:B------:R-:W3:Y:S01]  /*0bb0*/  @!P0 LDG.E R14, desc[UR10][R14.64] ;  /* 0x0000000a0e0e8981 */ /* 0x000ee2000c1e1900 */
[----:B------:R-:W-:-:S04]  /*0bc0*/  UIADD3 UR5, UPT, UPT, UR5, 0x1, URZ ;  /* 0x0000000105057890 */ /* 0x000fc8000fffe0ff */
[----:B------:R-:W-:Y:S01]  /*0bd0*/  UISETP.NE.AND UP0, UPT, UR5, URZ, UPT ;  /* 0x000000ff0500728c */ /* 0x000fe2000bf05270 */
[----:B0-----:R-:W-:Y:S02]  /*0be0*/  IADD3 R12, P1, PT, R12, 0x80, RZ ;  /* 0x000000800c0c7810 */ /* 0x001fe40007f3e0ff */
[----:B------:R-:W-:Y:S02]  /*0bf0*/  IADD3 R6, P2, PT, R6, 0x4, RZ ;  /* 0x0000000406067810 */ /* 0x000fe40007f5e0ff */
[----:B------:R-:W-:Y:S01]  /*0c00*/  IADD3 R5, PT, PT, R5, 0x20, RZ ;  /* 0x0000002005057810 */ /* 0x000fe20007ffe0ff */
[----:B------:R-:W-:Y:S01]  /*0c10*/  IMAD.X R13, RZ, RZ, R13, P1 ;  /* 0x000000ffff0d7224 */ /* 0x000fe200008e060d */
[----:B------:R-:W-:Y:S01]  /*0c20*/  IADD3.X R7, PT, PT, RZ, R7, RZ, P2, !PT ;  /* 0x00000007ff077210 */ /* 0x000fe200017fe4ff */
[----:B---3--:R-:W2:Y:S08]  /*0c30*/  @!P0 I2F.S8 R19, R14 ;  /* 0x0000000e00138306 */ /* 0x008eb00000001400 */
[----:B------:R-:W0:Y:S08]  /*0c40*/  @!P0 I2F.S8 R18, R14.B1 ;  /* 0x1000000e00128306 */ /* 0x000e300000001400 */
[----:B------:R-:W1:Y:S01]  /*0c50*/  @!P0 I2F.S8 R20, R14.B2 ;  /* 0x2000000e00148306 */ /* 0x000e620000001400 */
[----:B--2---:R-:W-:-:S07]  /*0c60*/  @!P0 FMUL R8, R8, R19 ;  /* 0x0000001308088220 */ /* 0x004fce0000400000 */
[----:B------:R-:W2:Y:S01]  /*0c70*/  @!P0 I2F.S8 R21, R14.B3 ;  /* 0x3000000e00158306 */ /* 0x000ea20000001400 */
[----:B0-----:R-:W-:-:S04]  /*0c80*/  @!P0 FFMA R9, R9, R18, R8 ;  /* 0x0000001209098223 */ /* 0x001fc80000000008 */
[----:B-1----:R-:W-:-:S04]  /*0c90*/  @!P0 FFMA R10, R10, R20, R9 ;  /* 0x000000140a0a8223 */ /* 0x002fc80000000009 */
[----:B--2---:R-:W-:-:S04]  /*0ca0*/  @!P0 FFMA R11, R11, R21, R10 ;  /* 0x000000150b0b8223 */ /* 0x004fc8000000000a */
[----:B------:R-:W-:Y:S01]  /*0cb0*/  @!P0 FFMA R4, R23, R11, R4 ;  /* 0x0000000b17048223 */ /* 0x000fe20000000004 */
[----:B------:R-:W-:Y:S06]  /*0cc0*/  BRA.U UP0, `(.L_x_166) ;  /* 0xfffffffd00a07547 */ /* 0x000fec000b83ffff */
.L_x_163:
[----:B------:R-:W0:Y:S02]  /*0cd0*/  LDCU UR5, c[0x0][0x3a4] ;  /* 0x00007480ff0577ac */ /* 0x000e240008000800 */
[----:B0-----:R-:W-:-:S09]  /*0ce0*/  UISETP.GE.AND UP0, UPT, UR4, UR5, UPT ;  /* 0x000000050400728c */ /* 0x001fd2000bf06270 */
[----:B------:R-:W-:Y:S05]  /*0cf0*/  BRA.U UP0, `(.L_x_167) ;  /* 0x00000001009c7547 */ /* 0x000fea000b800000 */
[----:B------:R-:W0:Y:S01]  /*0d00*/  LDCU UR6, c[0x0][0x3a8] ;  /* 0x00007500ff0677ac */ /* 0x000e220008000800 */
[----:B------:R-:W-:Y:S01]  /*0d10*/  IADD3 R5, PT, PT, R2, UR7, RZ ;  /* 0x0000000702057c10 */ /* 0x000fe2000fffe0ff */
[----:B------:R-:W-:-:S03]  /*0d20*/  USHF.L.U32 UR8, UR7, 0x5, URZ ;  /* 0x0000000507087899 */ /* 0x000fc600080006ff */
[----:B------:R-:W-:Y:S01]  /*0d30*/  SHF.L.U32 R5, R5, 0x5, RZ ;  /* 0x0000000505057819 */ /* 0x000fe200000006ff */
[----:B------:R-:W-:Y:S01]  /*0d40*/  UIADD3 UR4, UPT, UPT, UR7, -UR5, URZ ;  /* 0x8000000507047290 */ /* 0x000fe2000fffe0ff */
[----:B------:R-:W1:Y:S01]  /*0d50*/  LDCU.64 UR12, c[0x0][0x388] ;  /* 0x00007100ff0c77ac */ /* 0x000e620008000a00 */
[----:B------:R-:W-:Y:S01]  /*0d60*/  IMAD.U32 R12, RZ, RZ, UR8 ;  /* 0x00000008ff0c7e24 */ /* 0x000fe2000f8e00ff */
[----:B0-----:R-:W-:-:S12]  /*0d70*/  UIADD3 UR5, UPT, UPT, -UR8, UR6, URZ ;  /* 0x0000000608057290 */ /* 0x001fd8000fffe1ff */
.L_x_168:
[----:B------:R-:W-:-:S09]  /*0d80*/  UISETP.GE.AND UP0, UPT, UR5, 0x1, UPT ;  /* 0x000000010500788c */ /* 0x000fd2000bf06270 */
[----:B------:R-:W-:Y:S05]  /*0d90*/  BRA.U !UP0, `(.L_x_167) ;  /* 0x0000000108747547 */ /* 0x000fea000b800000 */
[----:B------:R-:W-:Y:S02]  /*0da0*/  USHF.R.S32.HI UR6, URZ, 0x1f, UR7 ;  /* 0x0000001fff067899 */ /* 0x000fe40008011407 */
[----:B------:R-:W-:-:S04]  /*0db0*/  IADD3 R6, P0, PT, R2, UR7, RZ ;  /* 0x0000000702067c10 */ /* 0x000fc8000ff1e0ff */
[----:B------:R-:W-:Y:S02]  /*0dc0*/  LEA.HI.X.SX32 R7, R2, UR6, 0x1, P0 ;  /* 0x0000000602077c11 */ /* 0x000fe400080f0eff */
[----:B-1----:R-:W-:-:S04]  /*0dd0*/  LEA R8, P0, R6, UR12, 0x2 ;  /* 0x0000000c06087c11 */ /* 0x002fc8000f8010ff */
[----:B------:R-:W-:-:S06]  /*0de0*/  LEA.HI.X R9, R6, UR13, R7, 0x2, P0 ;  /* 0x0000000d06097c11 */ /* 0x000fcc00080f1407 */
[----:B------:R-:W2:Y:S01]  /*0df0*/  LDG.E.CONSTANT R9, desc[UR10][R8.64] ;  /* 0x0000000a08097981 */ /* 0x000ea2000c1e9900 */
[----:B------:R-:W-:-:S04]  /*0e00*/  ISETP.LT.AND P0, PT, R3, UR5, PT ;  /* 0x0000000503007c0c */ /* 0x000fc8000bf01270 */
[----:B--2---:R-:W-:-:S13]  /*0e10*/  FSETP.EQ.OR P0, PT, R9, RZ, !P0 ;  /* 0x000000ff0900720b */ /* 0x004fda0004702400 */
[----:B------:R-:W0:Y:S01]  /*0e20*/  @!P0 LDC.64 R10, c[0x0][0x380] ;  /* 0x0000e000ff0a8b82 */ /* 0x000e220000000a00 */
[----:B------:R-:W-:-:S07]  /*0e30*/  @!P0 SHF.R.S32.HI R14, RZ, 0x1f, R5 ;  /* 0x0000001fff0e8819 */ /* 0x000fce0000011405 */
[----:B------:R-:W1:Y:S01]  /*0e40*/  @!P0 LDC.64 R6, c[0x0][0x390] ;  /* 0x0000e400ff068b82 */ /* 0x000e620000000a00 */
[----:B0-----:R-:W-:-:S04]  /*0e50*/  @!P0 IADD3 R10, P1, P2, R3, R10, R5 ;  /* 0x0000000a030a8210 */ /* 0x001fc80007a3e005 */
[----:B------:R-:W-:-:S05]  /*0e60*/  @!P0 IADD3.X R11, PT, PT, RZ, R11, R14, P1, P2 ;  /* 0x0000000bff0b8210 */ /* 0x000fca0000fe440e */
[----:B------:R-:W2:Y:S01]  /*0e70*/  @!P0 LDG.E.S8.CONSTANT R10, desc[UR10][R10.64] ;  /* 0x0000000a0a0a8981 */ /* 0x000ea2000c1e9300 */
[----:B------:R-:W-:-:S04]  /*0e80*/  @!P0 IADD3 R13, P1, PT, R3, R12, RZ ;  /* 0x0000000c030d8210 */ /* 0x000fc80007f3e0ff */
[----:B------:R-:W-:Y:S02]  /*0e90*/  @!P0 LEA.HI.X.SX32 R14, R12, RZ, 0x1, P1 ;  /* 0x000000ff0c0e8211 */ /* 0x000fe400008f0eff */
[----:B-1----:R-:W-:-:S04]  /*0ea0*/  @!P0 LEA R6, P1, R13, R6, 0x2 ;  /* 0x000000060d068211 */ /* 0x002fc800078210ff */
[----:B------:R-:W-:-:S06]  /*0eb0*/  @!P0 LEA.HI.X R7, R13, R7, R14, 0x2, P1 ;  /* 0x000000070d078211 */ /* 0x000fcc00008f140e */
[----:B------:R-:W3:Y:S01]  /*0ec0*/  @!P0 LDG.E.CONSTANT R7, desc[UR10][R6.64] ;  /* 0x0000000a06078981 */ /* 0x000ee2000c1e9900 */
[----:B------:R-:W-:Y:S01]  /*0ed0*/  UIADD3 UR4, UPT, UPT, UR4, 0x1, URZ ;  /* 0x0000000104047890 */ /* 0x000fe2000fffe0ff */
[----:B------:R-:W-:Y:S01]  /*0ee0*/  IADD3 R12, PT, PT, R12, 0x20, RZ ;  /* 0x000000200c0c7810 */ /* 0x000fe20007ffe0ff */
[----:B------:R-:W-:Y:S01]  /*0ef0*/  UIADD3 UR7, UPT, UPT, UR7, 0x1, URZ ;  /* 0x0000000107077890 */ /* 0x000fe2000fffe0ff */
[----:B------:R-:W-:Y:S01]  /*0f00*/  IADD3 R5, PT, PT, R5, 0x20, RZ ;  /* 0x0000002005057810 */ /* 0x000fe20007ffe0ff */
[----:B------:R-:W-:Y:S02]  /*0f10*/  UISETP.NE.AND UP0, UPT, UR4, URZ, UPT ;  /* 0x000000ff0400728c */ /* 0x000fe4000bf05270 */
[----:B------:R-:W-:Y:S01]  /*0f20*/  UIADD3 UR5, UPT, UPT, UR5, -0x20, URZ ;  /* 0xffffffe005057890 */ /* 0x000fe2000fffe0ff */
[----:B--2---:R-:W0:Y:S02]  /*0f30*/  @!P0 I2F.S16 R8, R10 ;  /* 0x0000000a00088306 */ /* 0x004e240000101400 */
[----:B0-----:R-:W-:-:S04]  /*0f40*/  @!P0 FMUL R8, R9, R8 ;  /* 0x0000000809088220 */ /* 0x001fc80000400000 */
[----:B---3--:R-:W-:Y:S01]  /*0f50*/  @!P0 FFMA R4, R7, R8, R4 ;  /* 0x0000000807048223 */ /* 0x008fe20000000004 */
[----:B------:R-:W-:Y:S06]  /*0f60*/  BRA.U UP0, `(.L_x_168) ;  /* 0xfffffffd00847547 */ /* 0x000fec000b83ffff */
.L_x_167:
        /* <DEDUP_REMOVED lines=12> */
[----:B-1----:R-:W-:Y:S05]  /*1030*/  @P0 EXIT ;  /* 0x000000000000094d */ /* 0x002fea0003800000 */
[----:B------:R-:W1:Y:S02]  /*1040*/  LDC.64 R2, c[0x0][0x398] ;  /* 0x0000e600ff027b82 */ /* 0x000e640000000a00 */
[----:B-1----:R-:W-:-:S05]  /*1050*/  IMAD.WIDE R2, R0, 0x4, R2 ;  /* 0x0000000400027825 */ /* 0x002fca00078e0202 */
[----:B0-----:R-:W-:Y:S01]  /*1060*/  STG.E desc[UR10][R2.64], R9 ;  /* 0x0000000902007986 */ /* 0x001fe2000c10190a */
[----:B------:R-:W-:Y:S05]  /*1070*/  EXIT ;  /* 0x000000000000794d */ /* 0x000fea0003800000 */
.L_x_169:
        /* <DEDUP_REMOVED lines=16> */
.L_x_185:


//--------------------- .nv.shared.attention_inner_mixed_cache_f32_kernel --------------------------
	.section	.nv.shared.attention_inner_mixed_cache_f32_kernel,"aw",@nobits
	.sectionflags	@""
	.align	16
.nv.shared.attention_inner_mixed_cache_f32_kernel:
	.zero		1168


//--------------------- .nv.shared.reserved.0     --------------------------
	.section	.nv.shared.reserved.0,"aw",@nobits
	.weak		__nv_reservedSMEM_offset_0_alias
	.size		__nv_reservedSMEM_offset_0_alias, 0, 64
	.other		__nv_reservedSMEM_offset_0_alias,@"STO_CUDA_RESERVED_SHARED STV_DEFAULT"
__nv_reservedSMEM_offset_0_alias:
	.zero		0
	.zero		64


//--------------------- .nv.shared.attention_inner_f16_cache_f32_kernel --------------------------
	.section	.nv.shared.attention_inner_f16_cache_f32_kernel,"aw",@nobits
	.sectionflags	@""
	.align	16
.nv.shared.attention_inner_f16_cache_f32_kernel:
	.zero		2064


//--------------------- .nv.shared.convert_f32_to_f16_kernel --------------------------
	.section	.nv.shared.convert_f32_to_f16_kernel,"aw",@nobits
	.sectionflags	@""
	.align	16
	.zero		1024


//--------------------- .nv.shared.silu_mul_f32_kernel --------------------------
	.section	.nv.shared.silu_mul_f32_kernel,"aw",@nobits
	.sectionflags	@""
	.align	16
	.zero		1024


//--------------------- .nv.shared.dequantize_k4_to_f16_kernel --------------------------
	.section	.nv.shared.dequantize_k4_to_f16_kernel,"aw",@nobits
	.sectionflags	@""
	.align	16
	.zero		1024


//--------------------- .nv.shared.dequantize_q4_to_f16_kernel --------------------------
	.section	.nv.shared.dequantize_q4_to_f16_kernel,"aw",@nobits
	.sectionflags	@""
	.align	16
	.zero		1024


//--------------------- .nv.shared.quant_matvec_k4_f32_kernel --------------------------
	.section	.nv.shared.quant_matvec_k4_f32_kernel,"aw",@nobits
	.sectionflags	@""
	.align	16
.nv.shared.quant_matvec_k4_f32_kernel:
	.zero		2048


//--------------------- .nv.shared.quant_matvec_q4_f32_xshared_kernel --------------------------
	.section	.nv.shared.quant_matvec_q4_f32_xshared_kernel,"aw",@nobits
	.sectionflags	@""
	.align	16
	.zero		1024


//--------------------- .nv.shared.quant_matvec_q4_f32_kernel --------------------------
	.section	.nv.shared.quant_matvec_q4_f32_kernel,"aw",@nobits
	.sectionflags	@""
	.align	16
	.zero		1024


//--------------------- .nv.shared.softmax_rows_optimized_kernel --------------------------
	.section	.nv.shared.softmax_rows_optimized_kernel,"aw",@nobits
	.sectionflags	@""
	.align	16
.nv.shared.softmax_rows_optimized_kernel:
	.zero		1088


//--------------------- .nv.shared.quant_matvec_int8_blocks_f32_xshared_kernel --------------------------
	.section	.nv.shared.quant_matvec_int8_blocks_f32_xshared_kernel,"aw",@nobits
	.sectionflags	@""
	.align	16
	.zero		1024


//--------------------- .nv.shared.quant_matvec_int8_blocks_f32_kernel --------------------------
	.section	.nv.shared.quant_matvec_int8_blocks_f32_kernel,"aw",@nobits
	.sectionflags	@""
	.align	16
	.zero		1024


//--------------------- .nv.constant0.attention_inner_mixed_cache_f32_kernel --------------------------
	.section	.nv.constant0.attention_inner_mixed_cache_f32_kernel,"a",@progbits
	.sectionflags	@""
	.align	4
.nv.constant0.attention_inner_mixed_cache_f32_kernel:
	.zero		1000


//--------------------- .nv.constant0.attention_inner_f16_cache_f32_kernel --------------------------
	.section	.nv.constant0.attention_inner_f16_cache_f32_kernel,"a",@progbits
	.sectionflags	@""
	.align	4
.nv.constant0.attention_inner_f16_cache_f32_kernel:
	.zero		960


//--------------------- .nv.constant0.convert_f32_to_f16_kernel --------------------------
	.section	.nv.constant0.convert_f32_to_f16_kernel,"a",@progbits
	.sectionflags	@""
	.align	4
.nv.constant0.convert_f32_to_f16_kernel:
	.zero		916


//--------------------- .nv.constant0.silu_mul_f32_kernel --------------------------
	.section	.nv.constant0.silu_mul_f32_kernel,"a",@progbits
	.sectionflags	@""
	.align	4
.nv.constant0.silu_mul_f32_kernel:
	.zero		924


//--------------------- .nv.constant0.dequantize_k4_to_f16_kernel --------------------------
	.section	.nv.constant0.dequantize_k4_to_f16_kernel,"a",@progbits
	.sectionflags	@""
	.align	4
.nv.constant0.dequantize_k4_to_f16_kernel:
	.zero		940


//--------------------- .nv.constant0.dequantize_q4_to_f16_kernel --------------------------
	.section	.nv.constant0.dequantize_q4_to_f16_kernel,"a",@progbits
	.sectionflags	@""
	.align	4
.nv.constant0.dequantize_q4_to_f16_kernel:
	.zero		932


//--------------------- .nv.constant0.quant_matvec_k4_f32_kernel --------------------------
	.section	.nv.constant0.quant_matvec_k4_f32_kernel,"a",@progbits
	.sectionflags	@""
	.align	4
.nv.constant0.quant_matvec_k4_f32_kernel:
	.zero		948


//--------------------- .nv.constant0.quant_matvec_q4_f32_xshared_kernel --------------------------
	.section	.nv.constant0.quant_matvec_q4_f32_xshared_kernel,"a",@progbits
	.sectionflags	@""
	.align	4
.nv.constant0.quant_matvec_q4_f32_xshared_kernel:
	.zero		940


//--------------------- .nv.constant0.quant_matvec_q4_f32_kernel --------------------------
	.section	.nv.constant0.quant_matvec_q4_f32_kernel,"a",@progbits
	.sectionflags	@""
	.align	4
.nv.constant0.quant_matvec_q4_f32_kernel:
	.zero		940


//--------------------- .nv.constant0.softmax_rows_optimized_kernel --------------------------
	.section	.nv.constant0.softmax_rows_optimized_kernel,"a",@progbits
	.sectionflags	@""
	.align	4
.nv.constant0.softmax_rows_optimized_kernel:
	.zero		912


//--------------------- .nv.constant0.quant_matvec_int8_blocks_f32_xshared_kernel --------------------------
	.section	.nv.constant0.quant_matvec_int8_blocks_f32_xshared_kernel,"a",@progbits
	.sectionflags	@""
	.align	4
.nv.constant0.quant_matvec_int8_blocks_f32_xshared_kernel:
	.zero		940


//--------------------- .nv.constant0.quant_matvec_int8_blocks_f32_kernel --------------------------
	.section	.nv.constant0.quant_matvec_int8_blocks_f32_kernel,"a",@progbits
	.sectionflags	@""
	.align	4
.nv.constant0.quant_matvec_int8_blocks_f32_kernel:
	.zero		940


//--------------------- SYMBOLS --------------------------

	.type		.nv.reservedSmem.offset0,@object
	.size		.nv.reservedSmem.offset0,0x4
	.type		.nv.reservedSmem.cap,@object
	.size		.nv.reservedSmem.cap,0x4
